	.target	sm_80

	.elftype	@"ET_EXEC"


//--------------------- .note.nv.tkinfo           --------------------------
	.section	.note.nv.tkinfo,"",@"SHT_NOTE"
	.sectionflags	@"SHF_NOTE_NV_TKINFO"
	.tkinfo
        /*0018*/ 	.word	0x00000002
        /*0030*/ 	.string	""
        /*0030*/ 	.string	"ptxas"
        /*0030*/ 	.string	"Cuda compilation tools, release 13.0, V13.0.88"
        /*0030*/ 	.string	"Build cuda_13.0.r13.0/compiler.36424714_0"
        /*0030*/ 	.string	"-arch sm_80 -m 64 "



//--------------------- .note.nv.cuinfo           --------------------------
	.section	.note.nv.cuinfo,"",@"SHT_NOTE"
	.sectionflags	@"SHF_NOTE_NV_CUINFO"
        /*0018*/ 	.short	0x0002
        /*001a*/ 	.short	0x0050
        /*001c*/ 	.short	0x0082
	.zero		2


//--------------------- .nv.info                  --------------------------
	.section	.nv.info,"",@"SHT_CUDA_INFO"
	.align	4


	//----- nvinfo : EIATTR_REGCOUNT
	.align		4
        /*0000*/ 	.byte	0x04, 0x2f
        /*0002*/ 	.short	(.L_29 - .L_28)
	.align		4
.L_28:
        /*0004*/ 	.word	index@(_Z16adam_cuda_kernelIffEvPT_PT0_S1_S1_PKS2_fffffm10adamMode_tf)
        /*0008*/ 	.word	0x00000016


	//----- nvinfo : EIATTR_FRAME_SIZE
	.align		4
.L_29:
        /*000c*/ 	.byte	0x04, 0x11
        /*000e*/ 	.short	(.L_31 - .L_30)
	.align		4
.L_30:
        /*0010*/ 	.word	index@(_Z16adam_cuda_kernelIffEvPT_PT0_S1_S1_PKS2_fffffm10adamMode_tf)
        /*0014*/ 	.word	0x00000000


	//----- nvinfo : EIATTR_REGCOUNT
	.align		4
.L_31:
        /*0018*/ 	.byte	0x04, 0x2f
        /*001a*/ 	.short	(.L_33 - .L_32)
	.align		4
.L_32:
        /*001c*/ 	.word	index@(_Z16adam_cuda_kernelIfN3c104HalfEEvPT_PT0_S3_S3_PKS4_fffffm10adamMode_tf)
        /*0020*/ 	.word	0x00000017


	//----- nvinfo : EIATTR_FRAME_SIZE
	.align		4
.L_33:
        /*0024*/ 	.byte	0x04, 0x11
        /*0026*/ 	.short	(.L_35 - .L_34)
	.align		4
.L_34:
        /*0028*/ 	.word	index@(_Z16adam_cuda_kernelIfN3c104HalfEEvPT_PT0_S3_S3_PKS4_fffffm10adamMode_tf)
        /*002c*/ 	.word	0x00000000


	//----- nvinfo : EIATTR_REGCOUNT
	.align		4
.L_35:
        /*0030*/ 	.byte	0x04, 0x2f
        /*0032*/ 	.short	(.L_37 - .L_36)
	.align		4
.L_36:
        /*0034*/ 	.word	index@(_Z16adam_cuda_kernelIddEvPT_PT0_S1_S1_PKS2_fffffm10adamMode_tf)
        /*0038*/ 	.word	0x00000028


	//----- nvinfo : EIATTR_FRAME_SIZE
	.align		4
.L_37:
        /*003c*/ 	.byte	0x04, 0x11
        /*003e*/ 	.short	(.L_39 - .L_38)
	.align		4
.L_38:
        /*0040*/ 	.word	index@($__internal_4_$__cuda_sm20_div_rn_f64_full)
        /*0044*/ 	.word	0x00000000


	//----- nvinfo : EIATTR_FRAME_SIZE
	.align		4
.L_39:
        /*0048*/ 	.byte	0x04, 0x11
        /*004a*/ 	.short	(.L_41 - .L_40)
	.align		4
.L_40:
        /*004c*/ 	.word	index@(_Z16adam_cuda_kernelIddEvPT_PT0_S1_S1_PKS2_fffffm10adamMode_tf)
        /*0050*/ 	.word	0x00000000


	//----- nvinfo : EIATTR_REGCOUNT
	.align		4
.L_41:
        /*0054*/ 	.byte	0x04, 0x2f
        /*0056*/ 	.short	(.L_43 - .L_42)
	.align		4
.L_42:
        /*0058*/ 	.word	index@(_Z32strided_check_finite_cuda_kernelIhEvPViPT_mii)
        /*005c*/ 	.word	0x0000000c


	//----- nvinfo : EIATTR_FRAME_SIZE
	.align		4
.L_43:
        /*0060*/ 	.byte	0x04, 0x11
        /*0062*/ 	.short	(.L_45 - .L_44)
	.align		4
.L_44:
        /*0064*/ 	.word	index@(_Z32strided_check_finite_cuda_kernelIhEvPViPT_mii)
        /*0068*/ 	.word	0x00000000


	//----- nvinfo : EIATTR_REGCOUNT
	.align		4
.L_45:
        /*006c*/ 	.byte	0x04, 0x2f
        /*006e*/ 	.short	(.L_47 - .L_46)
	.align		4
.L_46:
        /*0070*/ 	.word	index@(_Z32strided_check_finite_cuda_kernelIfEvPViPT_mii)
        /*0074*/ 	.word	0x0000000e


	//----- nvinfo : EIATTR_FRAME_SIZE
	.align		4
.L_47:
        /*0078*/ 	.byte	0x04, 0x11
        /*007a*/ 	.short	(.L_49 - .L_48)
	.align		4
.L_48:
        /*007c*/ 	.word	index@(_Z32strided_check_finite_cuda_kernelIfEvPViPT_mii)
        /*0080*/ 	.word	0x00000000


	//----- nvinfo : EIATTR_REGCOUNT
	.align		4
.L_49:
        /*0084*/ 	.byte	0x04, 0x2f
        /*0086*/ 	.short	(.L_51 - .L_50)
	.align		4
.L_50:
        /*0088*/ 	.word	index@(_Z32strided_check_finite_cuda_kernelIN3c104HalfEEvPViPT_mii)
        /*008c*/ 	.word	0x0000000e


	//----- nvinfo : EIATTR_FRAME_SIZE
	.align		4
.L_51:
        /*0090*/ 	.byte	0x04, 0x11
        /*0092*/ 	.short	(.L_53 - .L_52)
	.align		4
.L_52:
        /*0094*/ 	.word	index@(_Z32strided_check_finite_cuda_kernelIN3c104HalfEEvPViPT_mii)
        /*0098*/ 	.word	0x00000000


	//----- nvinfo : EIATTR_REGCOUNT
	.align		4
.L_53:
        /*009c*/ 	.byte	0x04, 0x2f
        /*009e*/ 	.short	(.L_55 - .L_54)
	.align		4
.L_54:
        /*00a0*/ 	.word	index@(_Z27reversible_adam_cuda_kernelIfffEvPT_PT1_S1_S1_PKT0_fffffm10adamMode_tf)
        /*00a4*/ 	.word	0x00000040


	//----- nvinfo : EIATTR_FRAME_SIZE
	.align		4
.L_55:
        /*00a8*/ 	.byte	0x04, 0x11
        /*00aa*/ 	.short	(.L_57 - .L_56)
	.align		4
.L_56:
        /*00ac*/ 	.word	index@(_Z27reversible_adam_cuda_kernelIfffEvPT_PT1_S1_S1_PKT0_fffffm10adamMode_tf)
        /*00b0*/ 	.word	0x00000000


	//----- nvinfo : EIATTR_REGCOUNT
	.align		4
.L_57:
        /*00b4*/ 	.byte	0x04, 0x2f
        /*00b6*/ 	.short	(.L_59 - .L_58)
	.align		4
.L_58:
        /*00b8*/ 	.word	index@(_Z27reversible_adam_cuda_kernelIfN3c104HalfES1_EvPT_PT1_S3_S3_PKT0_fffffm10adamMode_tf)
        /*00bc*/ 	.word	0x00000040


	//----- nvinfo : EIATTR_FRAME_SIZE
	.align		4
.L_59:
        /*00c0*/ 	.byte	0x04, 0x11
        /*00c2*/ 	.short	(.L_61 - .L_60)
	.align		4
.L_60:
        /*00c4*/ 	.word	index@(_Z27reversible_adam_cuda_kernelIfN3c104HalfES1_EvPT_PT1_S3_S3_PKT0_fffffm10adamMode_tf)
        /*00c8*/ 	.word	0x00000000


	//----- nvinfo : EIATTR_REGCOUNT
	.align		4
.L_61:
        /*00cc*/ 	.byte	0x04, 0x2f
        /*00ce*/ 	.short	(.L_63 - .L_62)
	.align		4
.L_62:
        /*00d0*/ 	.word	index@(_Z27reversible_adam_cuda_kernelIffhEvPT_PT1_S1_S1_PKT0_fffffm10adamMode_tf)
        /*00d4*/ 	.word	0x00000040


	//----- nvinfo : EIATTR_FRAME_SIZE
	.align		4
.L_63:
        /*00d8*/ 	.byte	0x04, 0x11
        /*00da*/ 	.short	(.L_65 - .L_64)
	.align		4
.L_64:
        /*00dc*/ 	.word	index@(_Z27reversible_adam_cuda_kernelIffhEvPT_PT1_S1_S1_PKT0_fffffm10adamMode_tf)
        /*00e0*/ 	.word	0x00000000


	//----- nvinfo : EIATTR_REGCOUNT
	.align		4
.L_65:
        /*00e4*/ 	.byte	0x04, 0x2f
        /*00e6*/ 	.short	(.L_67 - .L_66)
	.align		4
.L_66:
        /*00e8*/ 	.word	index@(_Z27reversible_adam_cuda_kernelIfN3c104HalfEhEvPT_PT1_S3_S3_PKT0_fffffm10adamMode_tf)
        /*00ec*/ 	.word	0x00000040


	//----- nvinfo : EIATTR_FRAME_SIZE
	.align		4
.L_67:
        /*00f0*/ 	.byte	0x04, 0x11
        /*00f2*/ 	.short	(.L_69 - .L_68)
	.align		4
.L_68:
        /*00f4*/ 	.word	index@(_Z27reversible_adam_cuda_kernelIfN3c104HalfEhEvPT_PT1_S3_S3_PKT0_fffffm10adamMode_tf)
        /*00f8*/ 	.word	0x00000000


	//----- nvinfo : EIATTR_REGCOUNT
	.align		4
.L_69:
        /*00fc*/ 	.byte	0x04, 0x2f
        /*00fe*/ 	.short	(.L_71 - .L_70)
	.align		4
.L_70:
        /*0100*/ 	.word	index@(_Z27reversible_adam_cuda_kernelIdddEvPT_PT1_S1_S1_PKT0_fffffm10adamMode_tf)
        /*0104*/ 	.word	0x0000005a


	//----- nvinfo : EIATTR_FRAME_SIZE
	.align		4
.L_71:
        /*0108*/ 	.byte	0x04, 0x11
        /*010a*/ 	.short	(.L_73 - .L_72)
	.align		4
.L_72:
        /*010c*/ 	.word	index@($__internal_3_$__cuda_sm20_div_rn_f64_full)
        /*0110*/ 	.word	0x00000000


	//----- nvinfo : EIATTR_FRAME_SIZE
	.align		4
.L_73:
        /*0114*/ 	.byte	0x04, 0x11
        /*0116*/ 	.short	(.L_75 - .L_74)
	.align		4
.L_74:
        /*0118*/ 	.word	index@(_Z27reversible_adam_cuda_kernelIdddEvPT_PT1_S1_S1_PKT0_fffffm10adamMode_tf)
        /*011c*/ 	.word	0x00000000


	//----- nvinfo : EIATTR_REGCOUNT
	.align		4
.L_75:
        /*0120*/ 	.byte	0x04, 0x2f
        /*0122*/ 	.short	(.L_77 - .L_76)
	.align		4
.L_76:
        /*0124*/ 	.word	index@(_Z27maybe_adam_undo_cuda_kernelIffEvPViPT_S3_S3_PKT0_fffffm10adamMode_tf)
        /*0128*/ 	.word	0x00000019


	//----- nvinfo : EIATTR_FRAME_SIZE
	.align		4
.L_77:
        /*012c*/ 	.byte	0x04, 0x11
        /*012e*/ 	.short	(.L_79 - .L_78)
	.align		4
.L_78:
        /*0130*/ 	.word	index@(_Z27maybe_adam_undo_cuda_kernelIffEvPViPT_S3_S3_PKT0_fffffm10adamMode_tf)
        /*0134*/ 	.word	0x00000000


	//----- nvinfo : EIATTR_REGCOUNT
	.align		4
.L_79:
        /*0138*/ 	.byte	0x04, 0x2f
        /*013a*/ 	.short	(.L_81 - .L_80)
	.align		4
.L_80:
        /*013c*/ 	.word	index@(_Z27maybe_adam_undo_cuda_kernelIfN3c104HalfEEvPViPT_S5_S5_PKT0_fffffm10adamMode_tf)
        /*0140*/ 	.word	0x00000019


	//----- nvinfo : EIATTR_FRAME_SIZE
	.align		4
.L_81:
        /*0144*/ 	.byte	0x04, 0x11
        /*0146*/ 	.short	(.L_83 - .L_82)
	.align		4
.L_82:
        /*0148*/ 	.word	index@(_Z27maybe_adam_undo_cuda_kernelIfN3c104HalfEEvPViPT_S5_S5_PKT0_fffffm10adamMode_tf)
        /*014c*/ 	.word	0x00000000


	//----- nvinfo : EIATTR_REGCOUNT
	.align		4
.L_83:
        /*0150*/ 	.byte	0x04, 0x2f
        /*0152*/ 	.short	(.L_85 - .L_84)
	.align		4
.L_84:
        /*0154*/ 	.word	index@(_Z27maybe_adam_undo_cuda_kernelIddEvPViPT_S3_S3_PKT0_fffffm10adamMode_tf)
        /*0158*/ 	.word	0x0000002d


	//----- nvinfo : EIATTR_FRAME_SIZE
	.align		4
.L_85:
        /*015c*/ 	.byte	0x04, 0x11
        /*015e*/ 	.short	(.L_87 - .L_86)
	.align		4
.L_86:
        /*0160*/ 	.word	index@($__internal_2_$__cuda_sm20_div_rn_f64_full)
        /*0164*/ 	.word	0x00000000


	//----- nvinfo : EIATTR_FRAME_SIZE
	.align		4
.L_87:
        /*0168*/ 	.byte	0x04, 0x11
        /*016a*/ 	.short	(.L_89 - .L_88)
	.align		4
.L_88:
        /*016c*/ 	.word	index@(_Z27maybe_adam_undo_cuda_kernelIddEvPViPT_S3_S3_PKT0_fffffm10adamMode_tf)
        /*0170*/ 	.word	0x00000000


	//----- nvinfo : EIATTR_REGCOUNT
	.align		4
.L_89:
        /*0174*/ 	.byte	0x04, 0x2f
        /*0176*/ 	.short	(.L_91 - .L_90)
	.align		4
.L_90:
        /*0178*/ 	.word	index@(_Z25multi_tensor_apply_kernelI18TensorListMetadataILi5EE11AdamFunctorILi5EffEJfffff10adamMode_tfEEvlPViT_T0_DpT1_)
        /*017c*/ 	.word	0x0000003e


	//----- nvinfo : EIATTR_FRAME_SIZE
	.align		4
.L_91:
        /*0180*/ 	.byte	0x04, 0x11
        /*0182*/ 	.short	(.L_93 - .L_92)
	.align		4
.L_92:
        /*0184*/ 	.word	index@(_Z25multi_tensor_apply_kernelI18TensorListMetadataILi5EE11AdamFunctorILi5EffEJfffff10adamMode_tfEEvlPViT_T0_DpT1_)
        /*0188*/ 	.word	0x00000000


	//----- nvinfo : EIATTR_REGCOUNT
	.align		4
.L_93:
        /*018c*/ 	.byte	0x04, 0x2f
        /*018e*/ 	.short	(.L_95 - .L_94)
	.align		4
.L_94:
        /*0190*/ 	.word	index@(_Z25multi_tensor_apply_kernelI18TensorListMetadataILi5EE11AdamFunctorILi5EfN3c104HalfEEJfffff10adamMode_tfEEvlPViT_T0_DpT1_)
        /*0194*/ 	.word	0x0000003e


	//----- nvinfo : EIATTR_FRAME_SIZE
	.align		4
.L_95:
        /*0198*/ 	.byte	0x04, 0x11
        /*019a*/ 	.short	(.L_97 - .L_96)
	.align		4
.L_96:
        /*019c*/ 	.word	index@(_Z25multi_tensor_apply_kernelI18TensorListMetadataILi5EE11AdamFunctorILi5EfN3c104HalfEEJfffff10adamMode_tfEEvlPViT_T0_DpT1_)
        /*01a0*/ 	.word	0x00000000


	//----- nvinfo : EIATTR_REGCOUNT
	.align		4
.L_97:
        /*01a4*/ 	.byte	0x04, 0x2f
        /*01a6*/ 	.short	(.L_99 - .L_98)
	.align		4
.L_98:
        /*01a8*/ 	.word	index@(_Z25multi_tensor_apply_kernelI18TensorListMetadataILi4EE11AdamFunctorILi4EffEJfffff10adamMode_tfEEvlPViT_T0_DpT1_)
        /*01ac*/ 	.word	0x00000038


	//----- nvinfo : EIATTR_FRAME_SIZE
	.align		4
.L_99:
        /*01b0*/ 	.byte	0x04, 0x11
        /*01b2*/ 	.short	(.L_101 - .L_100)
	.align		4
.L_100:
        /*01b4*/ 	.word	index@(_Z25multi_tensor_apply_kernelI18TensorListMetadataILi4EE11AdamFunctorILi4EffEJfffff10adamMode_tfEEvlPViT_T0_DpT1_)
        /*01b8*/ 	.word	0x00000000


	//----- nvinfo : EIATTR_REGCOUNT
	.align		4
.L_101:
        /*01bc*/ 	.byte	0x04, 0x2f
        /*01be*/ 	.short	(.L_103 - .L_102)
	.align		4
.L_102:
        /*01c0*/ 	.word	index@(_Z25multi_tensor_apply_kernelI18TensorListMetadataILi4EE11AdamFunctorILi4EfN3c104HalfEEJfffff10adamMode_tfEEvlPViT_T0_DpT1_)
        /*01c4*/ 	.word	0x00000038


	//----- nvinfo : EIATTR_FRAME_SIZE
	.align		4
.L_103:
        /*01c8*/ 	.byte	0x04, 0x11
        /*01ca*/ 	.short	(.L_105 - .L_104)
	.align		4
.L_104:
        /*01cc*/ 	.word	index@(_Z25multi_tensor_apply_kernelI18TensorListMetadataILi4EE11AdamFunctorILi4EfN3c104HalfEEJfffff10adamMode_tfEEvlPViT_T0_DpT1_)
        /*01d0*/ 	.word	0x00000000


	//----- nvinfo : EIATTR_REGCOUNT
	.align		4
.L_105:
        /*01d4*/ 	.byte	0x04, 0x2f
        /*01d6*/ 	.short	(.L_107 - .L_106)
	.align		4
.L_106:
        /*01d8*/ 	.word	index@(_Z25multi_tensor_apply_kernelI18TensorListMetadataILi5EE11AdamFunctorILi5EddEJfffff10adamMode_tfEEvlPViT_T0_DpT1_)
        /*01dc*/ 	.word	0x00000064


	//----- nvinfo : EIATTR_FRAME_SIZE
	.align		4
.L_107:
        /*01e0*/ 	.byte	0x04, 0x11
        /*01e2*/ 	.short	(.L_109 - .L_108)
	.align		4
.L_108:
        /*01e4*/ 	.word	index@($__internal_1_$__cuda_sm20_div_rn_f64_full)
        /*01e8*/ 	.word	0x00000000


	//----- nvinfo : EIATTR_FRAME_SIZE
	.align		4
.L_109:
        /*01ec*/ 	.byte	0x04, 0x11
        /*01ee*/ 	.short	(.L_111 - .L_110)
	.align		4
.L_110:
        /*01f0*/ 	.word	index@(_Z25multi_tensor_apply_kernelI18TensorListMetadataILi5EE11AdamFunctorILi5EddEJfffff10adamMode_tfEEvlPViT_T0_DpT1_)
        /*01f4*/ 	.word	0x00000000


	//----- nvinfo : EIATTR_REGCOUNT
	.align		4
.L_111:
        /*01f8*/ 	.byte	0x04, 0x2f
        /*01fa*/ 	.short	(.L_113 - .L_112)
	.align		4
.L_112:
        /*01fc*/ 	.word	index@(_Z25multi_tensor_apply_kernelI18TensorListMetadataILi4EE11AdamFunctorILi4EddEJfffff10adamMode_tfEEvlPViT_T0_DpT1_)
        /*0200*/ 	.word	0x0000005a


	//----- nvinfo : EIATTR_FRAME_SIZE
	.align		4
.L_113:
        /*0204*/ 	.byte	0x04, 0x11
        /*0206*/ 	.short	(.L_115 - .L_114)
	.align		4
.L_114:
        /*0208*/ 	.word	index@($__internal_0_$__cuda_sm20_div_rn_f64_full)
        /*020c*/ 	.word	0x00000000


	//----- nvinfo : EIATTR_FRAME_SIZE
	.align		4
.L_115:
        /*0210*/ 	.byte	0x04, 0x11
        /*0212*/ 	.short	(.L_117 - .L_116)
	.align		4
.L_116:
        /*0214*/ 	.word	index@(_Z25multi_tensor_apply_kernelI18TensorListMetadataILi4EE11AdamFunctorILi4EddEJfffff10adamMode_tfEEvlPViT_T0_DpT1_)
        /*0218*/ 	.word	0x00000000


	//----- nvinfo : EIATTR_REGCOUNT
	.align		4
.L_117:
        /*021c*/ 	.byte	0x04, 0x2f
        /*021e*/ 	.short	(.L_119 - .L_118)
	.align		4
.L_118:
        /*0220*/ 	.word	index@(_Z25multi_tensor_apply_kernelI18TensorListMetadataILi2EE16MaybeCastFunctorILi2EffEJEEvlPViT_T0_DpT1_)
        /*0224*/ 	.word	0x00000020


	//----- nvinfo : EIATTR_FRAME_SIZE
	.align		4
.L_119:
        /*0228*/ 	.byte	0x04, 0x11
        /*022a*/ 	.short	(.L_121 - .L_120)
	.align		4
.L_120:
        /*022c*/ 	.word	index@(_Z25multi_tensor_apply_kernelI18TensorListMetadataILi2EE16MaybeCastFunctorILi2EffEJEEvlPViT_T0_DpT1_)
        /*0230*/ 	.word	0x00000000


	//----- nvinfo : EIATTR_REGCOUNT
	.align		4
.L_121:
        /*0234*/ 	.byte	0x04, 0x2f
        /*0236*/ 	.short	(.L_123 - .L_122)
	.align		4
.L_122:
        /*0238*/ 	.word	index@(_Z25multi_tensor_apply_kernelI18TensorListMetadataILi2EE16MaybeCastFunctorILi2EfN3c104HalfEEJEEvlPViT_T0_DpT1_)
        /*023c*/ 	.word	0x00000020


	//----- nvinfo : EIATTR_FRAME_SIZE
	.align		4
.L_123:
        /*0240*/ 	.byte	0x04, 0x11
        /*0242*/ 	.short	(.L_125 - .L_124)
	.align		4
.L_124:
        /*0244*/ 	.word	index@(_Z25multi_tensor_apply_kernelI18TensorListMetadataILi2EE16MaybeCastFunctorILi2EfN3c104HalfEEJEEvlPViT_T0_DpT1_)
        /*0248*/ 	.word	0x00000000


	//----- nvinfo : EIATTR_REGCOUNT
	.align		4
.L_125:
        /*024c*/ 	.byte	0x04, 0x2f
        /*024e*/ 	.short	(.L_127 - .L_126)
	.align		4
.L_126:
        /*0250*/ 	.word	index@(_Z25multi_tensor_apply_kernelI18TensorListMetadataILi2EE16MaybeCastFunctorILi2EfhEJEEvlPViT_T0_DpT1_)
        /*0254*/ 	.word	0x0000001d


	//----- nvinfo : EIATTR_FRAME_SIZE
	.align		4
.L_127:
        /*0258*/ 	.byte	0x04, 0x11
        /*025a*/ 	.short	(.L_129 - .L_128)
	.align		4
.L_128:
        /*025c*/ 	.word	index@(_Z25multi_tensor_apply_kernelI18TensorListMetadataILi2EE16MaybeCastFunctorILi2EfhEJEEvlPViT_T0_DpT1_)
        /*0260*/ 	.word	0x00000000


	//----- nvinfo : EIATTR_REGCOUNT
	.align		4
.L_129:
        /*0264*/ 	.byte	0x04, 0x2f
        /*0266*/ 	.short	(.L_131 - .L_130)
	.align		4
.L_130:
        /*0268*/ 	.word	index@(_Z25multi_tensor_apply_kernelI18TensorListMetadataILi2EE16MaybeCastFunctorILi2EN3c104HalfEfEJEEvlPViT_T0_DpT1_)
        /*026c*/ 	.word	0x00000020


	//----- nvinfo : EIATTR_FRAME_SIZE
	.align		4
.L_131:
        /*0270*/ 	.byte	0x04, 0x11
        /*0272*/ 	.short	(.L_133 - .L_132)
	.align		4
.L_132:
        /*0274*/ 	.word	index@(_Z25multi_tensor_apply_kernelI18TensorListMetadataILi2EE16MaybeCastFunctorILi2EN3c104HalfEfEJEEvlPViT_T0_DpT1_)
        /*0278*/ 	.word	0x00000000


	//----- nvinfo : EIATTR_REGCOUNT
	.align		4
.L_133:
        /*027c*/ 	.byte	0x04, 0x2f
        /*027e*/ 	.short	(.L_135 - .L_134)
	.align		4
.L_134:
        /*0280*/ 	.word	index@(_Z25multi_tensor_apply_kernelI18TensorListMetadataILi2EE16MaybeCastFunctorILi2EN3c104HalfES4_EJEEvlPViT_T0_DpT1_)
        /*0284*/ 	.word	0x00000020


	//----- nvinfo : EIATTR_FRAME_SIZE
	.align		4
.L_135:
        /*0288*/ 	.byte	0x04, 0x11
        /*028a*/ 	.short	(.L_137 - .L_136)
	.align		4
.L_136:
        /*028c*/ 	.word	index@(_Z25multi_tensor_apply_kernelI18TensorListMetadataILi2EE16MaybeCastFunctorILi2EN3c104HalfES4_EJEEvlPViT_T0_DpT1_)
        /*0290*/ 	.word	0x00000000


	//----- nvinfo : EIATTR_REGCOUNT
	.align		4
.L_137:
        /*0294*/ 	.byte	0x04, 0x2f
        /*0296*/ 	.short	(.L_139 - .L_138)
	.align		4
.L_138:
        /*0298*/ 	.word	index@(_Z25multi_tensor_apply_kernelI18TensorListMetadataILi2EE16MaybeCastFunctorILi2EN3c104HalfEhEJEEvlPViT_T0_DpT1_)
        /*029c*/ 	.word	0x0000001c


	//----- nvinfo : EIATTR_FRAME_SIZE
	.align		4
.L_139:
        /*02a0*/ 	.byte	0x04, 0x11
        /*02a2*/ 	.short	(.L_141 - .L_140)
	.align		4
.L_140:
        /*02a4*/ 	.word	index@(_Z25multi_tensor_apply_kernelI18TensorListMetadataILi2EE16MaybeCastFunctorILi2EN3c104HalfEhEJEEvlPViT_T0_DpT1_)
        /*02a8*/ 	.word	0x00000000


	//----- nvinfo : EIATTR_REGCOUNT
	.align		4
.L_141:
        /*02ac*/ 	.byte	0x04, 0x2f
        /*02ae*/ 	.short	(.L_143 - .L_142)
	.align		4
.L_142:
        /*02b0*/ 	.word	index@(_Z25multi_tensor_apply_kernelI18TensorListMetadataILi2EE16MaybeCastFunctorILi2EhfEJEEvlPViT_T0_DpT1_)
        /*02b4*/ 	.word	0x0000001f


	//----- nvinfo : EIATTR_FRAME_SIZE
	.align		4
.L_143:
        /*02b8*/ 	.byte	0x04, 0x11
        /*02ba*/ 	.short	(.L_145 - .L_144)
	.align		4
.L_144:
        /*02bc*/ 	.word	index@(_Z25multi_tensor_apply_kernelI18TensorListMetadataILi2EE16MaybeCastFunctorILi2EhfEJEEvlPViT_T0_DpT1_)
        /*02c0*/ 	.word	0x00000000


	//----- nvinfo : EIATTR_REGCOUNT
	.align		4
.L_145:
        /*02c4*/ 	.byte	0x04, 0x2f
        /*02c6*/ 	.short	(.L_147 - .L_146)
	.align		4
.L_146:
        /*02c8*/ 	.word	index@(_Z25multi_tensor_apply_kernelI18TensorListMetadataILi2EE16MaybeCastFunctorILi2EhN3c104HalfEEJEEvlPViT_T0_DpT1_)
        /*02cc*/ 	.word	0x0000001f


	//----- nvinfo : EIATTR_FRAME_SIZE
	.align		4
.L_147:
        /*02d0*/ 	.byte	0x04, 0x11
        /*02d2*/ 	.short	(.L_149 - .L_148)
	.align		4
.L_148:
        /*02d4*/ 	.word	index@(_Z25multi_tensor_apply_kernelI18TensorListMetadataILi2EE16MaybeCastFunctorILi2EhN3c104HalfEEJEEvlPViT_T0_DpT1_)
        /*02d8*/ 	.word	0x00000000


	//----- nvinfo : EIATTR_REGCOUNT
	.align		4
.L_149:
        /*02dc*/ 	.byte	0x04, 0x2f
        /*02de*/ 	.short	(.L_151 - .L_150)
	.align		4
.L_150:
        /*02e0*/ 	.word	index@(_Z25multi_tensor_apply_kernelI18TensorListMetadataILi2EE16MaybeCastFunctorILi2EhhEJEEvlPViT_T0_DpT1_)
        /*02e4*/ 	.word	0x00000020


	//----- nvinfo : EIATTR_FRAME_SIZE
	.align		4
.L_151:
        /*02e8*/ 	.byte	0x04, 0x11
        /*02ea*/ 	.short	(.L_153 - .L_152)
	.align		4
.L_152:
        /*02ec*/ 	.word	index@(_Z25multi_tensor_apply_kernelI18TensorListMetadataILi2EE16MaybeCastFunctorILi2EhhEJEEvlPViT_T0_DpT1_)
        /*02f0*/ 	.word	0x00000000


	//----- nvinfo : EIATTR_MIN_STACK_SIZE
	.align		4
.L_153:
        /*02f4*/ 	.byte	0x04, 0x12
        /*02f6*/ 	.short	(.L_155 - .L_154)
	.align		4
.L_154:
        /*02f8*/ 	.word	index@(_Z25multi_tensor_apply_kernelI18TensorListMetadataILi2EE16MaybeCastFunctorILi2EhhEJEEvlPViT_T0_DpT1_)
        /*02fc*/ 	.word	0x00000000


	//----- nvinfo : EIATTR_MIN_STACK_SIZE
	.align		4
.L_155:
        /*0300*/ 	.byte	0x04, 0x12
        /*0302*/ 	.short	(.L_157 - .L_156)
	.align		4
.L_156:
        /*0304*/ 	.word	index@(_Z25multi_tensor_apply_kernelI18TensorListMetadataILi2EE16MaybeCastFunctorILi2EhN3c104HalfEEJEEvlPViT_T0_DpT1_)
        /*0308*/ 	.word	0x00000000


	//----- nvinfo : EIATTR_MIN_STACK_SIZE
	.align		4
.L_157:
        /*030c*/ 	.byte	0x04, 0x12
        /*030e*/ 	.short	(.L_159 - .L_158)
	.align		4
.L_158:
        /*0310*/ 	.word	index@(_Z25multi_tensor_apply_kernelI18TensorListMetadataILi2EE16MaybeCastFunctorILi2EhfEJEEvlPViT_T0_DpT1_)
        /*0314*/ 	.word	0x00000000


	//----- nvinfo : EIATTR_MIN_STACK_SIZE
	.align		4
.L_159:
        /*0318*/ 	.byte	0x04, 0x12
        /*031a*/ 	.short	(.L_161 - .L_160)
	.align		4
.L_160:
        /*031c*/ 	.word	index@(_Z25multi_tensor_apply_kernelI18TensorListMetadataILi2EE16MaybeCastFunctorILi2EN3c104HalfEhEJEEvlPViT_T0_DpT1_)
        /*0320*/ 	.word	0x00000000


	//----- nvinfo : EIATTR_MIN_STACK_SIZE
	.align		4
.L_161:
        /*0324*/ 	.byte	0x04, 0x12
        /*0326*/ 	.short	(.L_163 - .L_162)
	.align		4
.L_162:
        /*0328*/ 	.word	index@(_Z25multi_tensor_apply_kernelI18TensorListMetadataILi2EE16MaybeCastFunctorILi2EN3c104HalfES4_EJEEvlPViT_T0_DpT1_)
        /*032c*/ 	.word	0x00000000


	//----- nvinfo : EIATTR_MIN_STACK_SIZE
	.align		4
.L_163:
        /*0330*/ 	.byte	0x04, 0x12
        /*0332*/ 	.short	(.L_165 - .L_164)
	.align		4
.L_164:
        /*0334*/ 	.word	index@(_Z25multi_tensor_apply_kernelI18TensorListMetadataILi2EE16MaybeCastFunctorILi2EN3c104HalfEfEJEEvlPViT_T0_DpT1_)
        /*0338*/ 	.word	0x00000000


	//----- nvinfo : EIATTR_MIN_STACK_SIZE
	.align		4
.L_165:
        /*033c*/ 	.byte	0x04, 0x12
        /*033e*/ 	.short	(.L_167 - .L_166)
	.align		4
.L_166:
        /*0340*/ 	.word	index@(_Z25multi_tensor_apply_kernelI18TensorListMetadataILi2EE16MaybeCastFunctorILi2EfhEJEEvlPViT_T0_DpT1_)
        /*0344*/ 	.word	0x00000000


	//----- nvinfo : EIATTR_MIN_STACK_SIZE
	.align		4
.L_167:
        /*0348*/ 	.byte	0x04, 0x12
        /*034a*/ 	.short	(.L_169 - .L_168)
	.align		4
.L_168:
        /*034c*/ 	.word	index@(_Z25multi_tensor_apply_kernelI18TensorListMetadataILi2EE16MaybeCastFunctorILi2EfN3c104HalfEEJEEvlPViT_T0_DpT1_)
        /*0350*/ 	.word	0x00000000


	//----- nvinfo : EIATTR_MIN_STACK_SIZE
	.align		4
.L_169:
        /*0354*/ 	.byte	0x04, 0x12
        /*0356*/ 	.short	(.L_171 - .L_170)
	.align		4
.L_170:
        /*0358*/ 	.word	index@(_Z25multi_tensor_apply_kernelI18TensorListMetadataILi2EE16MaybeCastFunctorILi2EffEJEEvlPViT_T0_DpT1_)
        /*035c*/ 	.word	0x00000000


	//----- nvinfo : EIATTR_MIN_STACK_SIZE
	.align		4
.L_171:
        /*0360*/ 	.byte	0x04, 0x12
        /*0362*/ 	.short	(.L_173 - .L_172)
	.align		4
.L_172:
        /*0364*/ 	.word	index@(_Z25multi_tensor_apply_kernelI18TensorListMetadataILi4EE11AdamFunctorILi4EddEJfffff10adamMode_tfEEvlPViT_T0_DpT1_)
        /*0368*/ 	.word	0x00000000


	//----- nvinfo : EIATTR_MIN_STACK_SIZE
	.align		4
.L_173:
        /*036c*/ 	.byte	0x04, 0x12
        /*036e*/ 	.short	(.L_175 - .L_174)
	.align		4
.L_174:
        /*0370*/ 	.word	index@(_Z25multi_tensor_apply_kernelI18TensorListMetadataILi5EE11AdamFunctorILi5EddEJfffff10adamMode_tfEEvlPViT_T0_DpT1_)
        /*0374*/ 	.word	0x00000000


	//----- nvinfo : EIATTR_MIN_STACK_SIZE
	.align		4
.L_175:
        /*0378*/ 	.byte	0x04, 0x12
        /*037a*/ 	.short	(.L_177 - .L_176)
	.align		4
.L_176:
        /*037c*/ 	.word	index@(_Z25multi_tensor_apply_kernelI18TensorListMetadataILi4EE11AdamFunctorILi4EfN3c104HalfEEJfffff10adamMode_tfEEvlPViT_T0_DpT1_)
        /*0380*/ 	.word	0x00000000


	//----- nvinfo : EIATTR_MIN_STACK_SIZE
	.align		4
.L_177:
        /*0384*/ 	.byte	0x04, 0x12
        /*0386*/ 	.short	(.L_179 - .L_178)
	.align		4
.L_178:
        /*0388*/ 	.word	index@(_Z25multi_tensor_apply_kernelI18TensorListMetadataILi4EE11AdamFunctorILi4EffEJfffff10adamMode_tfEEvlPViT_T0_DpT1_)
        /*038c*/ 	.word	0x00000000


	//----- nvinfo : EIATTR_MIN_STACK_SIZE
	.align		4
.L_179:
        /*0390*/ 	.byte	0x04, 0x12
        /*0392*/ 	.short	(.L_181 - .L_180)
	.align		4
.L_180:
        /*0394*/ 	.word	index@(_Z25multi_tensor_apply_kernelI18TensorListMetadataILi5EE11AdamFunctorILi5EfN3c104HalfEEJfffff10adamMode_tfEEvlPViT_T0_DpT1_)
        /*0398*/ 	.word	0x00000000


	//----- nvinfo : EIATTR_MIN_STACK_SIZE
	.align		4
.L_181:
        /*039c*/ 	.byte	0x04, 0x12
        /*039e*/ 	.short	(.L_183 - .L_182)
	.align		4
.L_182:
        /*03a0*/ 	.word	index@(_Z25multi_tensor_apply_kernelI18TensorListMetadataILi5EE11AdamFunctorILi5EffEJfffff10adamMode_tfEEvlPViT_T0_DpT1_)
        /*03a4*/ 	.word	0x00000000


	//----- nvinfo : EIATTR_MIN_STACK_SIZE
	.align		4
.L_183:
        /*03a8*/ 	.byte	0x04, 0x12
        /*03aa*/ 	.short	(.L_185 - .L_184)
	.align		4
.L_184:
        /*03ac*/ 	.word	index@(_Z27maybe_adam_undo_cuda_kernelIddEvPViPT_S3_S3_PKT0_fffffm10adamMode_tf)
        /*03b0*/ 	.word	0x00000000


	//----- nvinfo : EIATTR_MIN_STACK_SIZE
	.align		4
.L_185:
        /*03b4*/ 	.byte	0x04, 0x12
        /*03b6*/ 	.short	(.L_187 - .L_186)
	.align		4
.L_186:
        /*03b8*/ 	.word	index@(_Z27maybe_adam_undo_cuda_kernelIfN3c104HalfEEvPViPT_S5_S5_PKT0_fffffm10adamMode_tf)
        /*03bc*/ 	.word	0x00000000


	//----- nvinfo : EIATTR_MIN_STACK_SIZE
	.align		4
.L_187:
        /*03c0*/ 	.byte	0x04, 0x12
        /*03c2*/ 	.short	(.L_189 - .L_188)
	.align		4
.L_188:
        /*03c4*/ 	.word	index@(_Z27maybe_adam_undo_cuda_kernelIffEvPViPT_S3_S3_PKT0_fffffm10adamMode_tf)
        /*03c8*/ 	.word	0x00000000


	//----- nvinfo : EIATTR_MIN_STACK_SIZE
	.align		4
.L_189:
        /*03cc*/ 	.byte	0x04, 0x12
        /*03ce*/ 	.short	(.L_191 - .L_190)
	.align		4
.L_190:
        /*03d0*/ 	.word	index@(_Z27reversible_adam_cuda_kernelIdddEvPT_PT1_S1_S1_PKT0_fffffm10adamMode_tf)
        /*03d4*/ 	.word	0x00000000


	//----- nvinfo : EIATTR_MIN_STACK_SIZE
	.align		4
.L_191:
        /*03d8*/ 	.byte	0x04, 0x12
        /*03da*/ 	.short	(.L_193 - .L_192)
	.align		4
.L_192:
        /*03dc*/ 	.word	index@(_Z27reversible_adam_cuda_kernelIfN3c104HalfEhEvPT_PT1_S3_S3_PKT0_fffffm10adamMode_tf)
        /*03e0*/ 	.word	0x00000000


	//----- nvinfo : EIATTR_MIN_STACK_SIZE
	.align		4
.L_193:
        /*03e4*/ 	.byte	0x04, 0x12
        /*03e6*/ 	.short	(.L_195 - .L_194)
	.align		4
.L_194:
        /*03e8*/ 	.word	index@(_Z27reversible_adam_cuda_kernelIffhEvPT_PT1_S1_S1_PKT0_fffffm10adamMode_tf)
        /*03ec*/ 	.word	0x00000000


	//----- nvinfo : EIATTR_MIN_STACK_SIZE
	.align		4
.L_195:
        /*03f0*/ 	.byte	0x04, 0x12
        /*03f2*/ 	.short	(.L_197 - .L_196)
	.align		4
.L_196:
        /*03f4*/ 	.word	index@(_Z27reversible_adam_cuda_kernelIfN3c104HalfES1_EvPT_PT1_S3_S3_PKT0_fffffm10adamMode_tf)
        /*03f8*/ 	.word	0x00000000


	//----- nvinfo : EIATTR_MIN_STACK_SIZE
	.align		4
.L_197:
        /*03fc*/ 	.byte	0x04, 0x12
        /*03fe*/ 	.short	(.L_199 - .L_198)
	.align		4
.L_198:
        /*0400*/ 	.word	index@(_Z27reversible_adam_cuda_kernelIfffEvPT_PT1_S1_S1_PKT0_fffffm10adamMode_tf)
        /*0404*/ 	.word	0x00000000


	//----- nvinfo : EIATTR_MIN_STACK_SIZE
	.align		4
.L_199:
        /*0408*/ 	.byte	0x04, 0x12
        /*040a*/ 	.short	(.L_201 - .L_200)
	.align		4
.L_200:
        /*040c*/ 	.word	index@(_Z32strided_check_finite_cuda_kernelIN3c104HalfEEvPViPT_mii)
        /*0410*/ 	.word	0x00000000


	//----- nvinfo : EIATTR_MIN_STACK_SIZE
	.align		4
.L_201:
        /*0414*/ 	.byte	0x04, 0x12
        /*0416*/ 	.short	(.L_203 - .L_202)
	.align		4
.L_202:
        /*0418*/ 	.word	index@(_Z32strided_check_finite_cuda_kernelIfEvPViPT_mii)
        /*041c*/ 	.word	0x00000000


	//----- nvinfo : EIATTR_MIN_STACK_SIZE
	.align		4
.L_203:
        /*0420*/ 	.byte	0x04, 0x12
        /*0422*/ 	.short	(.L_205 - .L_204)
	.align		4
.L_204:
        /*0424*/ 	.word	index@(_Z32strided_check_finite_cuda_kernelIhEvPViPT_mii)
        /*0428*/ 	.word	0x00000000


	//----- nvinfo : EIATTR_MIN_STACK_SIZE
	.align		4
.L_205:
        /*042c*/ 	.byte	0x04, 0x12
        /*042e*/ 	.short	(.L_207 - .L_206)
	.align		4
.L_206:
        /*0430*/ 	.word	index@(_Z16adam_cuda_kernelIddEvPT_PT0_S1_S1_PKS2_fffffm10adamMode_tf)
        /*0434*/ 	.word	0x00000000


	//----- nvinfo : EIATTR_MIN_STACK_SIZE
	.align		4
.L_207:
        /*0438*/ 	.byte	0x04, 0x12
        /*043a*/ 	.short	(.L_209 - .L_208)
	.align		4
.L_208:
        /*043c*/ 	.word	index@(_Z16adam_cuda_kernelIfN3c104HalfEEvPT_PT0_S3_S3_PKS4_fffffm10adamMode_tf)
        /*0440*/ 	.word	0x00000000


	//----- nvinfo : EIATTR_MIN_STACK_SIZE
	.align		4
.L_209:
        /*0444*/ 	.byte	0x04, 0x12
        /*0446*/ 	.short	(.L_211 - .L_210)
	.align		4
.L_210:
        /*0448*/ 	.word	index@(_Z16adam_cuda_kernelIffEvPT_PT0_S1_S1_PKS2_fffffm10adamMode_tf)
        /*044c*/ 	.word	0x00000000
.L_211:


//--------------------- .nv.info._Z25multi_tensor_apply_kernelI18TensorListMetadataILi2EE16MaybeCastFunctorILi2EhhEJEEvlPViT_T0_DpT1_ --------------------------
	.section	.nv.info._Z25multi_tensor_apply_kernelI18TensorListMetadataILi2EE16MaybeCastFunctorILi2EhhEJEEvlPViT_T0_DpT1_,"",@"SHT_CUDA_INFO"
	.sectionflags	@""
	.align	4


	//----- nvinfo : EIATTR_CUDA_API_VERSION
	.align		4
        /*0000*/ 	.byte	0x04, 0x37
        /*0002*/ 	.short	(.L_213 - .L_212)
.L_212:
        /*0004*/ 	.word	0x00000082


	//----- nvinfo : EIATTR_SW2861232_WAR
	.align		4
.L_213:
        /*0008*/ 	.byte	0x01, 0x35
	.zero		2


	//----- nvinfo : EIATTR_PARAM_CBANK
	.align		4
        /*000c*/ 	.byte	0x04, 0x0a
        /*000e*/ 	.short	(.L_215 - .L_214)
	.align		4
.L_214:
        /*0010*/ 	.word	index@(.nv.constant0._Z25multi_tensor_apply_kernelI18TensorListMetadataILi2EE16MaybeCastFunctorILi2EhhEJEEvlPViT_T0_DpT1_)
        /*0014*/ 	.short	0x0160
        /*0016*/ 	.short	0x0c59


	//----- nvinfo : EIATTR_CBANK_PARAM_SIZE
	.align		4
.L_215:
        /*0018*/ 	.byte	0x03, 0x19
        /*001a*/ 	.short	0x0c59


	//----- nvinfo : EIATTR_KPARAM_INFO
	.align		4
        /*001c*/ 	.byte	0x04, 0x17
        /*001e*/ 	.short	(.L_217 - .L_216)
.L_216:
        /*0020*/ 	.word	0x00000000
        /*0024*/ 	.short	0x0003
        /*0026*/ 	.short	0x0c58
        /*0028*/ 	.byte	0x00, 0xf0, 0x05, 0x00


	//----- nvinfo : EIATTR_KPARAM_INFO
	.align		4
.L_217:
        /*002c*/ 	.byte	0x04, 0x17
        /*002e*/ 	.short	(.L_219 - .L_218)
.L_218:
        /*0030*/ 	.word	0x00000000
        /*0034*/ 	.short	0x0002
        /*0036*/ 	.short	0x0010
        /*0038*/ 	.byte	0x00, 0xf0, 0x21, 0x31


	//----- nvinfo : EIATTR_KPARAM_INFO
	.align		4
.L_219:
        /*003c*/ 	.byte	0x04, 0x17
        /*003e*/ 	.short	(.L_221 - .L_220)
.L_220:
        /*0040*/ 	.word	0x00000000
        /*0044*/ 	.short	0x0001
        /*0046*/ 	.short	0x0008
        /*0048*/ 	.byte	0x00, 0xf0, 0x21, 0x00


	//----- nvinfo : EIATTR_KPARAM_INFO
	.align		4
.L_221:
        /*004c*/ 	.byte	0x04, 0x17
        /*004e*/ 	.short	(.L_223 - .L_222)
.L_222:
        /*0050*/ 	.word	0x00000000
        /*0054*/ 	.short	0x0000
        /*0056*/ 	.short	0x0000
        /*0058*/ 	.byte	0x00, 0xf0, 0x21, 0x00


	//----- nvinfo : EIATTR_MAXREG_COUNT
	.align		4
.L_223:
        /*005c*/ 	.byte	0x03, 0x1b
        /*005e*/ 	.short	0x00ff


	//----- nvinfo : EIATTR_MERCURY_ISA_VERSION
	.align		4
        /*0060*/ 	.byte	0x03, 0x5f
        /*0062*/ 	.short	0x0000


	//----- nvinfo : EIATTR_EXIT_INSTR_OFFSETS
	.align		4
        /*0064*/ 	.byte	0x04, 0x1c
        /*0066*/ 	.short	(.L_225 - .L_224)


	//   ....[0]....
.L_224:
        /*0068*/ 	.word	0x00000090


	//   ....[1]....
        /*006c*/ 	.word	0x00000160


	//   ....[2]....
        /*0070*/ 	.word	0x000004c0
.L_225:


//--------------------- .nv.info._Z25multi_tensor_apply_kernelI18TensorListMetadataILi2EE16MaybeCastFunctorILi2EhN3c104HalfEEJEEvlPViT_T0_DpT1_ --------------------------
	.section	.nv.info._Z25multi_tensor_apply_kernelI18TensorListMetadataILi2EE16MaybeCastFunctorILi2EhN3c104HalfEEJEEvlPViT_T0_DpT1_,"",@"SHT_CUDA_INFO"
	.sectionflags	@""
	.align	4


	//----- nvinfo : EIATTR_CUDA_API_VERSION
	.align		4
        /*0000*/ 	.byte	0x04, 0x37
        /*0002*/ 	.short	(.L_227 - .L_226)
.L_226:
        /*0004*/ 	.word	0x00000082


	//----- nvinfo : EIATTR_SW2861232_WAR
	.align		4
.L_227:
        /*0008*/ 	.byte	0x01, 0x35
	.zero		2


	//----- nvinfo : EIATTR_PARAM_CBANK
	.align		4
        /*000c*/ 	.byte	0x04, 0x0a
        /*000e*/ 	.short	(.L_229 - .L_228)
	.align		4
.L_228:
        /*0010*/ 	.word	index@(.nv.constant0._Z25multi_tensor_apply_kernelI18TensorListMetadataILi2EE16MaybeCastFunctorILi2EhN3c104HalfEEJEEvlPViT_T0_DpT1_)
        /*0014*/ 	.short	0x0160
        /*0016*/ 	.short	0x0c59


	//----- nvinfo : EIATTR_CBANK_PARAM_SIZE
	.align		4
.L_229:
        /*0018*/ 	.byte	0x03, 0x19
        /*001a*/ 	.short	0x0c59


	//----- nvinfo : EIATTR_KPARAM_INFO
	.align		4
        /*001c*/ 	.byte	0x04, 0x17
        /*001e*/ 	.short	(.L_231 - .L_230)
.L_230:
        /*0020*/ 	.word	0x00000000
        /*0024*/ 	.short	0x0003
        /*0026*/ 	.short	0x0c58
        /*0028*/ 	.byte	0x00, 0xf0, 0x05, 0x00


	//----- nvinfo : EIATTR_KPARAM_INFO
	.align		4
.L_231:
        /*002c*/ 	.byte	0x04, 0x17
        /*002e*/ 	.short	(.L_233 - .L_232)
.L_232:
        /*0030*/ 	.word	0x00000000
        /*0034*/ 	.short	0x0002
        /*0036*/ 	.short	0x0010
        /*0038*/ 	.byte	0x00, 0xf0, 0x21, 0x31


	//----- nvinfo : EIATTR_KPARAM_INFO
	.align		4
.L_233:
        /*003c*/ 	.byte	0x04, 0x17
        /*003e*/ 	.short	(.L_235 - .L_234)
.L_234:
        /*0040*/ 	.word	0x00000000
        /*0044*/ 	.short	0x0001
        /*0046*/ 	.short	0x0008
        /*0048*/ 	.byte	0x00, 0xf0, 0x21, 0x00


	//----- nvinfo : EIATTR_KPARAM_INFO
	.align		4
.L_235:
        /*004c*/ 	.byte	0x04, 0x17
        /*004e*/ 	.short	(.L_237 - .L_236)
.L_236:
        /*0050*/ 	.word	0x00000000
        /*0054*/ 	.short	0x0000
        /*0056*/ 	.short	0x0000
        /*0058*/ 	.byte	0x00, 0xf0, 0x21, 0x00


	//----- nvinfo : EIATTR_MAXREG_COUNT
	.align		4
.L_237:
        /*005c*/ 	.byte	0x03, 0x1b
        /*005e*/ 	.short	0x00ff


	//----- nvinfo : EIATTR_MERCURY_ISA_VERSION
	.align		4
        /*0060*/ 	.byte	0x03, 0x5f
        /*0062*/ 	.short	0x0000


	//----- nvinfo : EIATTR_EXIT_INSTR_OFFSETS
	.align		4
        /*0064*/ 	.byte	0x04, 0x1c
        /*0066*/ 	.short	(.L_239 - .L_238)


	//   ....[0]....
.L_238:
        /*0068*/ 	.word	0x00000090


	//   ....[1]....
        /*006c*/ 	.word	0x00000160


	//   ....[2]....
        /*0070*/ 	.word	0x00000540
.L_239:


//--------------------- .nv.info._Z25multi_tensor_apply_kernelI18TensorListMetadataILi2EE16MaybeCastFunctorILi2EhfEJEEvlPViT_T0_DpT1_ --------------------------
	.section	.nv.info._Z25multi_tensor_apply_kernelI18TensorListMetadataILi2EE16MaybeCastFunctorILi2EhfEJEEvlPViT_T0_DpT1_,"",@"SHT_CUDA_INFO"
	.sectionflags	@""
	.align	4


	//----- nvinfo : EIATTR_CUDA_API_VERSION
	.align		4
        /*0000*/ 	.byte	0x04, 0x37
        /*0002*/ 	.short	(.L_241 - .L_240)
.L_240:
        /*0004*/ 	.word	0x00000082


	//----- nvinfo : EIATTR_SW2861232_WAR
	.align		4
.L_241:
        /*0008*/ 	.byte	0x01, 0x35
	.zero		2


	//----- nvinfo : EIATTR_PARAM_CBANK
	.align		4
        /*000c*/ 	.byte	0x04, 0x0a
        /*000e*/ 	.short	(.L_243 - .L_242)
	.align		4
.L_242:
        /*0010*/ 	.word	index@(.nv.constant0._Z25multi_tensor_apply_kernelI18TensorListMetadataILi2EE16MaybeCastFunctorILi2EhfEJEEvlPViT_T0_DpT1_)
        /*0014*/ 	.short	0x0160
        /*0016*/ 	.short	0x0c59


	//----- nvinfo : EIATTR_CBANK_PARAM_SIZE
	.align		4
.L_243:
        /*0018*/ 	.byte	0x03, 0x19
        /*001a*/ 	.short	0x0c59


	//----- nvinfo : EIATTR_KPARAM_INFO
	.align		4
        /*001c*/ 	.byte	0x04, 0x17
        /*001e*/ 	.short	(.L_245 - .L_244)
.L_244:
        /*0020*/ 	.word	0x00000000
        /*0024*/ 	.short	0x0003
        /*0026*/ 	.short	0x0c58
        /*0028*/ 	.byte	0x00, 0xf0, 0x05, 0x00


	//----- nvinfo : EIATTR_KPARAM_INFO
	.align		4
.L_245:
        /*002c*/ 	.byte	0x04, 0x17
        /*002e*/ 	.short	(.L_247 - .L_246)
.L_246:
        /*0030*/ 	.word	0x00000000
        /*0034*/ 	.short	0x0002
        /*0036*/ 	.short	0x0010
        /*0038*/ 	.byte	0x00, 0xf0, 0x21, 0x31


	//----- nvinfo : EIATTR_KPARAM_INFO
	.align		4
.L_247:
        /*003c*/ 	.byte	0x04, 0x17
        /*003e*/ 	.short	(.L_249 - .L_248)
.L_248:
        /*0040*/ 	.word	0x00000000
        /*0044*/ 	.short	0x0001
        /*0046*/ 	.short	0x0008
        /*0048*/ 	.byte	0x00, 0xf0, 0x21, 0x00


	//----- nvinfo : EIATTR_KPARAM_INFO
	.align		4
.L_249:
        /*004c*/ 	.byte	0x04, 0x17
        /*004e*/ 	.short	(.L_251 - .L_250)
.L_250:
        /*0050*/ 	.word	0x00000000
        /*0054*/ 	.short	0x0000
        /*0056*/ 	.short	0x0000
        /*0058*/ 	.byte	0x00, 0xf0, 0x21, 0x00


	//----- nvinfo : EIATTR_MAXREG_COUNT
	.align		4
.L_251:
        /*005c*/ 	.byte	0x03, 0x1b
        /*005e*/ 	.short	0x00ff


	//----- nvinfo : EIATTR_MERCURY_ISA_VERSION
	.align		4
        /*0060*/ 	.byte	0x03, 0x5f
        /*0062*/ 	.short	0x0000


	//----- nvinfo : EIATTR_EXIT_INSTR_OFFSETS
	.align		4
        /*0064*/ 	.byte	0x04, 0x1c
        /*0066*/ 	.short	(.L_253 - .L_252)


	//   ....[0]....
.L_252:
        /*0068*/ 	.word	0x00000090


	//   ....[1]....
        /*006c*/ 	.word	0x00000160


	//   ....[2]....
        /*0070*/ 	.word	0x00000580
.L_253:


//--------------------- .nv.info._Z25multi_tensor_apply_kernelI18TensorListMetadataILi2EE16MaybeCastFunctorILi2EN3c104HalfEhEJEEvlPViT_T0_DpT1_ --------------------------
	.section	.nv.info._Z25multi_tensor_apply_kernelI18TensorListMetadataILi2EE16MaybeCastFunctorILi2EN3c104HalfEhEJEEvlPViT_T0_DpT1_,"",@"SHT_CUDA_INFO"
	.sectionflags	@""
	.align	4


	//----- nvinfo : EIATTR_CUDA_API_VERSION
	.align		4
        /*0000*/ 	.byte	0x04, 0x37
        /*0002*/ 	.short	(.L_255 - .L_254)
.L_254:
        /*0004*/ 	.word	0x00000082


	//----- nvinfo : EIATTR_SW2861232_WAR
	.align		4
.L_255:
        /*0008*/ 	.byte	0x01, 0x35
	.zero		2


	//----- nvinfo : EIATTR_PARAM_CBANK
	.align		4
        /*000c*/ 	.byte	0x04, 0x0a
        /*000e*/ 	.short	(.L_257 - .L_256)
	.align		4
.L_256:
        /*0010*/ 	.word	index@(.nv.constant0._Z25multi_tensor_apply_kernelI18TensorListMetadataILi2EE16MaybeCastFunctorILi2EN3c104HalfEhEJEEvlPViT_T0_DpT1_)
        /*0014*/ 	.short	0x0160
        /*0016*/ 	.short	0x0c59


	//----- nvinfo : EIATTR_CBANK_PARAM_SIZE
	.align		4
.L_257:
        /*0018*/ 	.byte	0x03, 0x19
        /*001a*/ 	.short	0x0c59


	//----- nvinfo : EIATTR_KPARAM_INFO
	.align		4
        /*001c*/ 	.byte	0x04, 0x17
        /*001e*/ 	.short	(.L_259 - .L_258)
.L_258:
        /*0020*/ 	.word	0x00000000
        /*0024*/ 	.short	0x0003
        /*0026*/ 	.short	0x0c58
        /*0028*/ 	.byte	0x00, 0xf0, 0x05, 0x00


	//----- nvinfo : EIATTR_KPARAM_INFO
	.align		4
.L_259:
        /*002c*/ 	.byte	0x04, 0x17
        /*002e*/ 	.short	(.L_261 - .L_260)
.L_260:
        /*0030*/ 	.word	0x00000000
        /*0034*/ 	.short	0x0002
        /*0036*/ 	.short	0x0010
        /*0038*/ 	.byte	0x00, 0xf0, 0x21, 0x31


	//----- nvinfo : EIATTR_KPARAM_INFO
	.align		4
.L_261:
        /*003c*/ 	.byte	0x04, 0x17
        /*003e*/ 	.short	(.L_263 - .L_262)
.L_262:
        /*0040*/ 	.word	0x00000000
        /*0044*/ 	.short	0x0001
        /*0046*/ 	.short	0x0008
        /*0048*/ 	.byte	0x00, 0xf0, 0x21, 0x00


	//----- nvinfo : EIATTR_KPARAM_INFO
	.align		4
.L_263:
        /*004c*/ 	.byte	0x04, 0x17
        /*004e*/ 	.short	(.L_265 - .L_264)
.L_264:
        /*0050*/ 	.word	0x00000000
        /*0054*/ 	.short	0x0000
        /*0056*/ 	.short	0x0000
        /*0058*/ 	.byte	0x00, 0xf0, 0x21, 0x00


	//----- nvinfo : EIATTR_MAXREG_COUNT
	.align		4
.L_265:
        /*005c*/ 	.byte	0x03, 0x1b
        /*005e*/ 	.short	0x00ff


	//----- nvinfo : EIATTR_MERCURY_ISA_VERSION
	.align		4
        /*0060*/ 	.byte	0x03, 0x5f
        /*0062*/ 	.short	0x0000


	//----- nvinfo : EIATTR_EXIT_INSTR_OFFSETS
	.align		4
        /*0064*/ 	.byte	0x04, 0x1c
        /*0066*/ 	.short	(.L_267 - .L_266)


	//   ....[0]....
.L_266:
        /*0068*/ 	.word	0x00000090


	//   ....[1]....
        /*006c*/ 	.word	0x00000160


	//   ....[2]....
        /*0070*/ 	.word	0x00000640
.L_267:


//--------------------- .nv.info._Z25multi_tensor_apply_kernelI18TensorListMetadataILi2EE16MaybeCastFunctorILi2EN3c104HalfES4_EJEEvlPViT_T0_DpT1_ --------------------------
	.section	.nv.info._Z25multi_tensor_apply_kernelI18TensorListMetadataILi2EE16MaybeCastFunctorILi2EN3c104HalfES4_EJEEvlPViT_T0_DpT1_,"",@"SHT_CUDA_INFO"
	.sectionflags	@""
	.align	4


	//----- nvinfo : EIATTR_CUDA_API_VERSION
	.align		4
        /*0000*/ 	.byte	0x04, 0x37
        /*0002*/ 	.short	(.L_269 - .L_268)
.L_268:
        /*0004*/ 	.word	0x00000082


	//----- nvinfo : EIATTR_SW2861232_WAR
	.align		4
.L_269:
        /*0008*/ 	.byte	0x01, 0x35
	.zero		2


	//----- nvinfo : EIATTR_PARAM_CBANK
	.align		4
        /*000c*/ 	.byte	0x04, 0x0a
        /*000e*/ 	.short	(.L_271 - .L_270)
	.align		4
.L_270:
        /*0010*/ 	.word	index@(.nv.constant0._Z25multi_tensor_apply_kernelI18TensorListMetadataILi2EE16MaybeCastFunctorILi2EN3c104HalfES4_EJEEvlPViT_T0_DpT1_)
        /*0014*/ 	.short	0x0160
        /*0016*/ 	.short	0x0c59


	//----- nvinfo : EIATTR_CBANK_PARAM_SIZE
	.align		4
.L_271:
        /*0018*/ 	.byte	0x03, 0x19
        /*001a*/ 	.short	0x0c59


	//----- nvinfo : EIATTR_KPARAM_INFO
	.align		4
        /*001c*/ 	.byte	0x04, 0x17
        /*001e*/ 	.short	(.L_273 - .L_272)
.L_272:
        /*0020*/ 	.word	0x00000000
        /*0024*/ 	.short	0x0003
        /*0026*/ 	.short	0x0c58
        /*0028*/ 	.byte	0x00, 0xf0, 0x05, 0x00


	//----- nvinfo : EIATTR_KPARAM_INFO
	.align		4
.L_273:
        /*002c*/ 	.byte	0x04, 0x17
        /*002e*/ 	.short	(.L_275 - .L_274)
.L_274:
        /*0030*/ 	.word	0x00000000
        /*0034*/ 	.short	0x0002
        /*0036*/ 	.short	0x0010
        /*0038*/ 	.byte	0x00, 0xf0, 0x21, 0x31


	//----- nvinfo : EIATTR_KPARAM_INFO
	.align		4
.L_275:
        /*003c*/ 	.byte	0x04, 0x17
        /*003e*/ 	.short	(.L_277 - .L_276)
.L_276:
        /*0040*/ 	.word	0x00000000
        /*0044*/ 	.short	0x0001
        /*0046*/ 	.short	0x0008
        /*0048*/ 	.byte	0x00, 0xf0, 0x21, 0x00


	//----- nvinfo : EIATTR_KPARAM_INFO
	.align		4
.L_277:
        /*004c*/ 	.byte	0x04, 0x17
        /*004e*/ 	.short	(.L_279 - .L_278)
.L_278:
        /*0050*/ 	.word	0x00000000
        /*0054*/ 	.short	0x0000
        /*0056*/ 	.short	0x0000
        /*0058*/ 	.byte	0x00, 0xf0, 0x21, 0x00


	//----- nvinfo : EIATTR_MAXREG_COUNT
	.align		4
.L_279:
        /*005c*/ 	.byte	0x03, 0x1b
        /*005e*/ 	.short	0x00ff


	//----- nvinfo : EIATTR_MERCURY_ISA_VERSION
	.align		4
        /*0060*/ 	.byte	0x03, 0x5f
        /*0062*/ 	.short	0x0000


	//----- nvinfo : EIATTR_EXIT_INSTR_OFFSETS
	.align		4
        /*0064*/ 	.byte	0x04, 0x1c
        /*0066*/ 	.short	(.L_281 - .L_280)


	//   ....[0]....
.L_280:
        /*0068*/ 	.word	0x00000090


	//   ....[1]....
        /*006c*/ 	.word	0x00000160


	//   ....[2]....
        /*0070*/ 	.word	0x00000540
.L_281:


//--------------------- .nv.info._Z25multi_tensor_apply_kernelI18TensorListMetadataILi2EE16MaybeCastFunctorILi2EN3c104HalfEfEJEEvlPViT_T0_DpT1_ --------------------------
	.section	.nv.info._Z25multi_tensor_apply_kernelI18TensorListMetadataILi2EE16MaybeCastFunctorILi2EN3c104HalfEfEJEEvlPViT_T0_DpT1_,"",@"SHT_CUDA_INFO"
	.sectionflags	@""
	.align	4


	//----- nvinfo : EIATTR_CUDA_API_VERSION
	.align		4
        /*0000*/ 	.byte	0x04, 0x37
        /*0002*/ 	.short	(.L_283 - .L_282)
.L_282:
        /*0004*/ 	.word	0x00000082


	//----- nvinfo : EIATTR_SW2861232_WAR
	.align		4
.L_283:
        /*0008*/ 	.byte	0x01, 0x35
	.zero		2


	//----- nvinfo : EIATTR_PARAM_CBANK
	.align		4
        /*000c*/ 	.byte	0x04, 0x0a
        /*000e*/ 	.short	(.L_285 - .L_284)
	.align		4
.L_284:
        /*0010*/ 	.word	index@(.nv.constant0._Z25multi_tensor_apply_kernelI18TensorListMetadataILi2EE16MaybeCastFunctorILi2EN3c104HalfEfEJEEvlPViT_T0_DpT1_)
        /*0014*/ 	.short	0x0160
        /*0016*/ 	.short	0x0c59


	//----- nvinfo : EIATTR_CBANK_PARAM_SIZE
	.align		4
.L_285:
        /*0018*/ 	.byte	0x03, 0x19
        /*001a*/ 	.short	0x0c59


	//----- nvinfo : EIATTR_KPARAM_INFO
	.align		4
        /*001c*/ 	.byte	0x04, 0x17
        /*001e*/ 	.short	(.L_287 - .L_286)
.L_286:
        /*0020*/ 	.word	0x00000000
        /*0024*/ 	.short	0x0003
        /*0026*/ 	.short	0x0c58
        /*0028*/ 	.byte	0x00, 0xf0, 0x05, 0x00


	//----- nvinfo : EIATTR_KPARAM_INFO
	.align		4
.L_287:
        /*002c*/ 	.byte	0x04, 0x17
        /*002e*/ 	.short	(.L_289 - .L_288)
.L_288:
        /*0030*/ 	.word	0x00000000
        /*0034*/ 	.short	0x0002
        /*0036*/ 	.short	0x0010
        /*0038*/ 	.byte	0x00, 0xf0, 0x21, 0x31


	//----- nvinfo : EIATTR_KPARAM_INFO
	.align		4
.L_289:
        /*003c*/ 	.byte	0x04, 0x17
        /*003e*/ 	.short	(.L_291 - .L_290)
.L_290:
        /*0040*/ 	.word	0x00000000
        /*0044*/ 	.short	0x0001
        /*0046*/ 	.short	0x0008
        /*0048*/ 	.byte	0x00, 0xf0, 0x21, 0x00


	//----- nvinfo : EIATTR_KPARAM_INFO
	.align		4
.L_291:
        /*004c*/ 	.byte	0x04, 0x17
        /*004e*/ 	.short	(.L_293 - .L_292)
.L_292:
        /*0050*/ 	.word	0x00000000
        /*0054*/ 	.short	0x0000
        /*0056*/ 	.short	0x0000
        /*0058*/ 	.byte	0x00, 0xf0, 0x21, 0x00


	//----- nvinfo : EIATTR_MAXREG_COUNT
	.align		4
.L_293:
        /*005c*/ 	.byte	0x03, 0x1b
        /*005e*/ 	.short	0x00ff


	//----- nvinfo : EIATTR_MERCURY_ISA_VERSION
	.align		4
        /*0060*/ 	.byte	0x03, 0x5f
        /*0062*/ 	.short	0x0000


	//----- nvinfo : EIATTR_EXIT_INSTR_OFFSETS
	.align		4
        /*0064*/ 	.byte	0x04, 0x1c
        /*0066*/ 	.short	(.L_295 - .L_294)


	//   ....[0]....
.L_294:
        /*0068*/ 	.word	0x00000090


	//   ....[1]....
        /*006c*/ 	.word	0x00000160


	//   ....[2]....
        /*0070*/ 	.word	0x00000580
.L_295:


//--------------------- .nv.info._Z25multi_tensor_apply_kernelI18TensorListMetadataILi2EE16MaybeCastFunctorILi2EfhEJEEvlPViT_T0_DpT1_ --------------------------
	.section	.nv.info._Z25multi_tensor_apply_kernelI18TensorListMetadataILi2EE16MaybeCastFunctorILi2EfhEJEEvlPViT_T0_DpT1_,"",@"SHT_CUDA_INFO"
	.sectionflags	@""
	.align	4


	//----- nvinfo : EIATTR_CUDA_API_VERSION
	.align		4
        /*0000*/ 	.byte	0x04, 0x37
        /*0002*/ 	.short	(.L_297 - .L_296)
.L_296:
        /*0004*/ 	.word	0x00000082


	//----- nvinfo : EIATTR_SW2861232_WAR
	.align		4
.L_297:
        /*0008*/ 	.byte	0x01, 0x35
	.zero		2


	//----- nvinfo : EIATTR_PARAM_CBANK
	.align		4
        /*000c*/ 	.byte	0x04, 0x0a
        /*000e*/ 	.short	(.L_299 - .L_298)
	.align		4
.L_298:
        /*0010*/ 	.word	index@(.nv.constant0._Z25multi_tensor_apply_kernelI18TensorListMetadataILi2EE16MaybeCastFunctorILi2EfhEJEEvlPViT_T0_DpT1_)
        /*0014*/ 	.short	0x0160
        /*0016*/ 	.short	0x0c59


	//----- nvinfo : EIATTR_CBANK_PARAM_SIZE
	.align		4
.L_299:
        /*0018*/ 	.byte	0x03, 0x19
        /*001a*/ 	.short	0x0c59


	//----- nvinfo : EIATTR_KPARAM_INFO
	.align		4
        /*001c*/ 	.byte	0x04, 0x17
        /*001e*/ 	.short	(.L_301 - .L_300)
.L_300:
        /*0020*/ 	.word	0x00000000
        /*0024*/ 	.short	0x0003
        /*0026*/ 	.short	0x0c58
        /*0028*/ 	.byte	0x00, 0xf0, 0x05, 0x00


	//----- nvinfo : EIATTR_KPARAM_INFO
	.align		4
.L_301:
        /*002c*/ 	.byte	0x04, 0x17
        /*002e*/ 	.short	(.L_303 - .L_302)
.L_302:
        /*0030*/ 	.word	0x00000000
        /*0034*/ 	.short	0x0002
        /*0036*/ 	.short	0x0010
        /*0038*/ 	.byte	0x00, 0xf0, 0x21, 0x31


	//----- nvinfo : EIATTR_KPARAM_INFO
	.align		4
.L_303:
        /*003c*/ 	.byte	0x04, 0x17
        /*003e*/ 	.short	(.L_305 - .L_304)
.L_304:
        /*0040*/ 	.word	0x00000000
        /*0044*/ 	.short	0x0001
        /*0046*/ 	.short	0x0008
        /*0048*/ 	.byte	0x00, 0xf0, 0x21, 0x00


	//----- nvinfo : EIATTR_KPARAM_INFO
	.align		4
.L_305:
        /*004c*/ 	.byte	0x04, 0x17
        /*004e*/ 	.short	(.L_307 - .L_306)
.L_306:
        /*0050*/ 	.word	0x00000000
        /*0054*/ 	.short	0x0000
        /*0056*/ 	.short	0x0000
        /*0058*/ 	.byte	0x00, 0xf0, 0x21, 0x00


	//----- nvinfo : EIATTR_MAXREG_COUNT
	.align		4
.L_307:
        /*005c*/ 	.byte	0x03, 0x1b
        /*005e*/ 	.short	0x00ff


	//----- nvinfo : EIATTR_MERCURY_ISA_VERSION
	.align		4
        /*0060*/ 	.byte	0x03, 0x5f
        /*0062*/ 	.short	0x0000


	//----- nvinfo : EIATTR_EXIT_INSTR_OFFSETS
	.align		4
        /*0064*/ 	.byte	0x04, 0x1c
        /*0066*/ 	.short	(.L_309 - .L_308)


	//   ....[0]....
.L_308:
        /*0068*/ 	.word	0x00000090


	//   ....[1]....
        /*006c*/ 	.word	0x00000160


	//   ....[2]....
        /*0070*/ 	.word	0x00000600
.L_309:


//--------------------- .nv.info._Z25multi_tensor_apply_kernelI18TensorListMetadataILi2EE16MaybeCastFunctorILi2EfN3c104HalfEEJEEvlPViT_T0_DpT1_ --------------------------
	.section	.nv.info._Z25multi_tensor_apply_kernelI18TensorListMetadataILi2EE16MaybeCastFunctorILi2EfN3c104HalfEEJEEvlPViT_T0_DpT1_,"",@"SHT_CUDA_INFO"
	.sectionflags	@""
	.align	4


	//----- nvinfo : EIATTR_CUDA_API_VERSION
	.align		4
        /*0000*/ 	.byte	0x04, 0x37
        /*0002*/ 	.short	(.L_311 - .L_310)
.L_310:
        /*0004*/ 	.word	0x00000082


	//----- nvinfo : EIATTR_SW2861232_WAR
	.align		4
.L_311:
        /*0008*/ 	.byte	0x01, 0x35
	.zero		2


	//----- nvinfo : EIATTR_PARAM_CBANK
	.align		4
        /*000c*/ 	.byte	0x04, 0x0a
        /*000e*/ 	.short	(.L_313 - .L_312)
	.align		4
.L_312:
        /*0010*/ 	.word	index@(.nv.constant0._Z25multi_tensor_apply_kernelI18TensorListMetadataILi2EE16MaybeCastFunctorILi2EfN3c104HalfEEJEEvlPViT_T0_DpT1_)
        /*0014*/ 	.short	0x0160
        /*0016*/ 	.short	0x0c59


	//----- nvinfo : EIATTR_CBANK_PARAM_SIZE
	.align		4
.L_313:
        /*0018*/ 	.byte	0x03, 0x19
        /*001a*/ 	.short	0x0c59


	//----- nvinfo : EIATTR_KPARAM_INFO
	.align		4
        /*001c*/ 	.byte	0x04, 0x17
        /*001e*/ 	.short	(.L_315 - .L_314)
.L_314:
        /*0020*/ 	.word	0x00000000
        /*0024*/ 	.short	0x0003
        /*0026*/ 	.short	0x0c58
        /*0028*/ 	.byte	0x00, 0xf0, 0x05, 0x00


	//----- nvinfo : EIATTR_KPARAM_INFO
	.align		4
.L_315:
        /*002c*/ 	.byte	0x04, 0x17
        /*002e*/ 	.short	(.L_317 - .L_316)
.L_316:
        /*0030*/ 	.word	0x00000000
        /*0034*/ 	.short	0x0002
        /*0036*/ 	.short	0x0010
        /*0038*/ 	.byte	0x00, 0xf0, 0x21, 0x31


	//----- nvinfo : EIATTR_KPARAM_INFO
	.align		4
.L_317:
        /*003c*/ 	.byte	0x04, 0x17
        /*003e*/ 	.short	(.L_319 - .L_318)
.L_318:
        /*0040*/ 	.word	0x00000000
        /*0044*/ 	.short	0x0001
        /*0046*/ 	.short	0x0008
        /*0048*/ 	.byte	0x00, 0xf0, 0x21, 0x00


	//----- nvinfo : EIATTR_KPARAM_INFO
	.align		4
.L_319:
        /*004c*/ 	.byte	0x04, 0x17
        /*004e*/ 	.short	(.L_321 - .L_320)
.L_320:
        /*0050*/ 	.word	0x00000000
        /*0054*/ 	.short	0x0000
        /*0056*/ 	.short	0x0000
        /*0058*/ 	.byte	0x00, 0xf0, 0x21, 0x00


	//----- nvinfo : EIATTR_MAXREG_COUNT
	.align		4
.L_321:
        /*005c*/ 	.byte	0x03, 0x1b
        /*005e*/ 	.short	0x00ff


	//----- nvinfo : EIATTR_MERCURY_ISA_VERSION
	.align		4
        /*0060*/ 	.byte	0x03, 0x5f
        /*0062*/ 	.short	0x0000


	//----- nvinfo : EIATTR_EXIT_INSTR_OFFSETS
	.align		4
        /*0064*/ 	.byte	0x04, 0x1c
        /*0066*/ 	.short	(.L_323 - .L_322)


	//   ....[0]....
.L_322:
        /*0068*/ 	.word	0x00000090


	//   ....[1]....
        /*006c*/ 	.word	0x00000160


	//   ....[2]....
        /*0070*/ 	.word	0x00000580
.L_323:


//--------------------- .nv.info._Z25multi_tensor_apply_kernelI18TensorListMetadataILi2EE16MaybeCastFunctorILi2EffEJEEvlPViT_T0_DpT1_ --------------------------
	.section	.nv.info._Z25multi_tensor_apply_kernelI18TensorListMetadataILi2EE16MaybeCastFunctorILi2EffEJEEvlPViT_T0_DpT1_,"",@"SHT_CUDA_INFO"
	.sectionflags	@""
	.align	4


	//----- nvinfo : EIATTR_CUDA_API_VERSION
	.align		4
        /*0000*/ 	.byte	0x04, 0x37
        /*0002*/ 	.short	(.L_325 - .L_324)
.L_324:
        /*0004*/ 	.word	0x00000082


	//----- nvinfo : EIATTR_SW2861232_WAR
	.align		4
.L_325:
        /*0008*/ 	.byte	0x01, 0x35
	.zero		2


	//----- nvinfo : EIATTR_PARAM_CBANK
	.align		4
        /*000c*/ 	.byte	0x04, 0x0a
        /*000e*/ 	.short	(.L_327 - .L_326)
	.align		4
.L_326:
        /*0010*/ 	.word	index@(.nv.constant0._Z25multi_tensor_apply_kernelI18TensorListMetadataILi2EE16MaybeCastFunctorILi2EffEJEEvlPViT_T0_DpT1_)
        /*0014*/ 	.short	0x0160
        /*0016*/ 	.short	0x0c59


	//----- nvinfo : EIATTR_CBANK_PARAM_SIZE
	.align		4
.L_327:
        /*0018*/ 	.byte	0x03, 0x19
        /*001a*/ 	.short	0x0c59


	//----- nvinfo : EIATTR_KPARAM_INFO
	.align		4
        /*001c*/ 	.byte	0x04, 0x17
        /*001e*/ 	.short	(.L_329 - .L_328)
.L_328:
        /*0020*/ 	.word	0x00000000
        /*0024*/ 	.short	0x0003
        /*0026*/ 	.short	0x0c58
        /*0028*/ 	.byte	0x00, 0xf0, 0x05, 0x00


	//----- nvinfo : EIATTR_KPARAM_INFO
	.align		4
.L_329:
        /*002c*/ 	.byte	0x04, 0x17
        /*002e*/ 	.short	(.L_331 - .L_330)
.L_330:
        /*0030*/ 	.word	0x00000000
        /*0034*/ 	.short	0x0002
        /*0036*/ 	.short	0x0010
        /*0038*/ 	.byte	0x00, 0xf0, 0x21, 0x31


	//----- nvinfo : EIATTR_KPARAM_INFO
	.align		4
.L_331:
        /*003c*/ 	.byte	0x04, 0x17
        /*003e*/ 	.short	(.L_333 - .L_332)
.L_332:
        /*0040*/ 	.word	0x00000000
        /*0044*/ 	.short	0x0001
        /*0046*/ 	.short	0x0008
        /*0048*/ 	.byte	0x00, 0xf0, 0x21, 0x00


	//----- nvinfo : EIATTR_KPARAM_INFO
	.align		4
.L_333:
        /*004c*/ 	.byte	0x04, 0x17
        /*004e*/ 	.short	(.L_335 - .L_334)
.L_334:
        /*0050*/ 	.word	0x00000000
        /*0054*/ 	.short	0x0000
        /*0056*/ 	.short	0x0000
        /*0058*/ 	.byte	0x00, 0xf0, 0x21, 0x00


	//----- nvinfo : EIATTR_MAXREG_COUNT
	.align		4
.L_335:
        /*005c*/ 	.byte	0x03, 0x1b
        /*005e*/ 	.short	0x00ff


	//----- nvinfo : EIATTR_MERCURY_ISA_VERSION
	.align		4
        /*0060*/ 	.byte	0x03, 0x5f
        /*0062*/ 	.short	0x0000


	//----- nvinfo : EIATTR_EXIT_INSTR_OFFSETS
	.align		4
        /*0064*/ 	.byte	0x04, 0x1c
        /*0066*/ 	.short	(.L_337 - .L_336)


	//   ....[0]....
.L_336:
        /*0068*/ 	.word	0x00000090


	//   ....[1]....
        /*006c*/ 	.word	0x00000160


	//   ....[2]....
        /*0070*/ 	.word	0x00000530
.L_337:


//--------------------- .nv.info._Z25multi_tensor_apply_kernelI18TensorListMetadataILi4EE11AdamFunctorILi4EddEJfffff10adamMode_tfEEvlPViT_T0_DpT1_ --------------------------
	.section	.nv.info._Z25multi_tensor_apply_kernelI18TensorListMetadataILi4EE11AdamFunctorILi4EddEJfffff10adamMode_tfEEvlPViT_T0_DpT1_,"",@"SHT_CUDA_INFO"
	.sectionflags	@""
	.align	4


	//----- nvinfo : EIATTR_CUDA_API_VERSION
	.align		4
        /*0000*/ 	.byte	0x04, 0x37
        /*0002*/ 	.short	(.L_339 - .L_338)
.L_338:
        /*0004*/ 	.word	0x00000082


	//----- nvinfo : EIATTR_SW2861232_WAR
	.align		4
.L_339:
        /*0008*/ 	.byte	0x01, 0x35
	.zero		2


	//----- nvinfo : EIATTR_PARAM_CBANK
	.align		4
        /*000c*/ 	.byte	0x04, 0x0a
        /*000e*/ 	.short	(.L_341 - .L_340)
	.align		4
.L_340:
        /*0010*/ 	.word	index@(.nv.constant0._Z25multi_tensor_apply_kernelI18TensorListMetadataILi4EE11AdamFunctorILi4EddEJfffff10adamMode_tfEEvlPViT_T0_DpT1_)
        /*0014*/ 	.short	0x0160
        /*0016*/ 	.short	0x0c18


	//----- nvinfo : EIATTR_CBANK_PARAM_SIZE
	.align		4
.L_341:
        /*0018*/ 	.byte	0x03, 0x19
        /*001a*/ 	.short	0x0c18


	//----- nvinfo : EIATTR_KPARAM_INFO
	.align		4
        /*001c*/ 	.byte	0x04, 0x17
        /*001e*/ 	.short	(.L_343 - .L_342)
.L_342:
        /*0020*/ 	.word	0x00000000
        /*0024*/ 	.short	0x000a
        /*0026*/ 	.short	0x0c14
        /*0028*/ 	.byte	0x00, 0xf0, 0x11, 0x00


	//----- nvinfo : EIATTR_KPARAM_INFO
	.align		4
.L_343:
        /*002c*/ 	.byte	0x04, 0x17
        /*002e*/ 	.short	(.L_345 - .L_344)
.L_344:
        /*0030*/ 	.word	0x00000000
        /*0034*/ 	.short	0x0009
        /*0036*/ 	.short	0x0c10
        /*0038*/ 	.byte	0x00, 0xf0, 0x11, 0x00


	//----- nvinfo : EIATTR_KPARAM_INFO
	.align		4
.L_345:
        /*003c*/ 	.byte	0x04, 0x17
        /*003e*/ 	.short	(.L_347 - .L_346)
.L_346:
        /*0040*/ 	.word	0x00000000
        /*0044*/ 	.short	0x0008
        /*0046*/ 	.short	0x0c0c
        /*0048*/ 	.byte	0x00, 0xf0, 0x11, 0x00


	//----- nvinfo : EIATTR_KPARAM_INFO
	.align		4
.L_347:
        /*004c*/ 	.byte	0x04, 0x17
        /*004e*/ 	.short	(.L_349 - .L_348)
.L_348:
        /*0050*/ 	.word	0x00000000
        /*0054*/ 	.short	0x0007
        /*0056*/ 	.short	0x0c08
        /*0058*/ 	.byte	0x00, 0xf0, 0x11, 0x00


	//----- nvinfo : EIATTR_KPARAM_INFO
	.align		4
.L_349:
        /*005c*/ 	.byte	0x04, 0x17
        /*005e*/ 	.short	(.L_351 - .L_350)
.L_350:
        /*0060*/ 	.word	0x00000000
        /*0064*/ 	.short	0x0006
        /*0066*/ 	.short	0x0c04
        /*0068*/ 	.byte	0x00, 0xf0, 0x11, 0x00


	//----- nvinfo : EIATTR_KPARAM_INFO
	.align		4
.L_351:
        /*006c*/ 	.byte	0x04, 0x17
        /*006e*/ 	.short	(.L_353 - .L_352)
.L_352:
        /*0070*/ 	.word	0x00000000
        /*0074*/ 	.short	0x0005
        /*0076*/ 	.short	0x0c00
        /*0078*/ 	.byte	0x00, 0xf0, 0x11, 0x00


	//----- nvinfo : EIATTR_KPARAM_INFO
	.align		4
.L_353:
        /*007c*/ 	.byte	0x04, 0x17
        /*007e*/ 	.short	(.L_355 - .L_354)
.L_354:
        /*0080*/ 	.word	0x00000000
        /*0084*/ 	.short	0x0004
        /*0086*/ 	.short	0x0bfc
        /*0088*/ 	.byte	0x00, 0xf0, 0x11, 0x00


	//----- nvinfo : EIATTR_KPARAM_INFO
	.align		4
.L_355:
        /*008c*/ 	.byte	0x04, 0x17
        /*008e*/ 	.short	(.L_357 - .L_356)
.L_356:
        /*0090*/ 	.word	0x00000000
        /*0094*/ 	.short	0x0003
        /*0096*/ 	.short	0x0bf8
        /*0098*/ 	.byte	0x00, 0xf0, 0x05, 0x00


	//----- nvinfo : EIATTR_KPARAM_INFO
	.align		4
.L_357:
        /*009c*/ 	.byte	0x04, 0x17
        /*009e*/ 	.short	(.L_359 - .L_358)
.L_358:
        /*00a0*/ 	.word	0x00000000
        /*00a4*/ 	.short	0x0002
        /*00a6*/ 	.short	0x0010
        /*00a8*/ 	.byte	0x00, 0xf0, 0xa1, 0x2f


	//----- nvinfo : EIATTR_KPARAM_INFO
	.align		4
.L_359:
        /*00ac*/ 	.byte	0x04, 0x17
        /*00ae*/ 	.short	(.L_361 - .L_360)
.L_360:
        /*00b0*/ 	.word	0x00000000
        /*00b4*/ 	.short	0x0001
        /*00b6*/ 	.short	0x0008
        /*00b8*/ 	.byte	0x00, 0xf0, 0x21, 0x00


	//----- nvinfo : EIATTR_KPARAM_INFO
	.align		4
.L_361:
        /*00bc*/ 	.byte	0x04, 0x17
        /*00be*/ 	.short	(.L_363 - .L_362)
.L_362:
        /*00c0*/ 	.word	0x00000000
        /*00c4*/ 	.short	0x0000
        /*00c6*/ 	.short	0x0000
        /*00c8*/ 	.byte	0x00, 0xf0, 0x21, 0x00


	//----- nvinfo : EIATTR_MAXREG_COUNT
	.align		4
.L_363:
        /*00cc*/ 	.byte	0x03, 0x1b
        /*00ce*/ 	.short	0x00ff


	//----- nvinfo : EIATTR_MERCURY_ISA_VERSION
	.align		4
        /*00d0*/ 	.byte	0x03, 0x5f
        /*00d2*/ 	.short	0x0000


	//----- nvinfo : EIATTR_EXIT_INSTR_OFFSETS
	.align		4
        /*00d4*/ 	.byte	0x04, 0x1c
        /*00d6*/ 	.short	(.L_365 - .L_364)


	//   ....[0]....
.L_364:
        /*00d8*/ 	.word	0x00000270


	//   ....[1]....
        /*00dc*/ 	.word	0x00002c40


	//   ....[2]....
        /*00e0*/ 	.word	0x00002c90


	//   ....[3]....
        /*00e4*/ 	.word	0x00003f20


	//   ....[4]....
        /*00e8*/ 	.word	0x000050c0


	//----- nvinfo : EIATTR_CRS_STACK_SIZE
	.align		4
.L_365:
        /*00ec*/ 	.byte	0x04, 0x1e
        /*00ee*/ 	.short	(.L_367 - .L_366)
.L_366:
        /*00f0*/ 	.word	0x00000000
.L_367:


//--------------------- .nv.info._Z25multi_tensor_apply_kernelI18TensorListMetadataILi5EE11AdamFunctorILi5EddEJfffff10adamMode_tfEEvlPViT_T0_DpT1_ --------------------------
	.section	.nv.info._Z25multi_tensor_apply_kernelI18TensorListMetadataILi5EE11AdamFunctorILi5EddEJfffff10adamMode_tfEEvlPViT_T0_DpT1_,"",@"SHT_CUDA_INFO"
	.sectionflags	@""
	.align	4


	//----- nvinfo : EIATTR_CUDA_API_VERSION
	.align		4
        /*0000*/ 	.byte	0x04, 0x37
        /*0002*/ 	.short	(.L_369 - .L_368)
.L_368:
        /*0004*/ 	.word	0x00000082


	//----- nvinfo : EIATTR_SW2861232_WAR
	.align		4
.L_369:
        /*0008*/ 	.byte	0x01, 0x35
	.zero		2


	//----- nvinfo : EIATTR_PARAM_CBANK
	.align		4
        /*000c*/ 	.byte	0x04, 0x0a
        /*000e*/ 	.short	(.L_371 - .L_370)
	.align		4
.L_370:
        /*0010*/ 	.word	index@(.nv.constant0._Z25multi_tensor_apply_kernelI18TensorListMetadataILi5EE11AdamFunctorILi5EddEJfffff10adamMode_tfEEvlPViT_T0_DpT1_)
        /*0014*/ 	.short	0x0160
        /*0016*/ 	.short	0x0c18


	//----- nvinfo : EIATTR_CBANK_PARAM_SIZE
	.align		4
.L_371:
        /*0018*/ 	.byte	0x03, 0x19
        /*001a*/ 	.short	0x0c18


	//----- nvinfo : EIATTR_KPARAM_INFO
	.align		4
        /*001c*/ 	.byte	0x04, 0x17
        /*001e*/ 	.short	(.L_373 - .L_372)
.L_372:
        /*0020*/ 	.word	0x00000000
        /*0024*/ 	.short	0x000a
        /*0026*/ 	.short	0x0c14
        /*0028*/ 	.byte	0x00, 0xf0, 0x11, 0x00


	//----- nvinfo : EIATTR_KPARAM_INFO
	.align		4
.L_373:
        /*002c*/ 	.byte	0x04, 0x17
        /*002e*/ 	.short	(.L_375 - .L_374)
.L_374:
        /*0030*/ 	.word	0x00000000
        /*0034*/ 	.short	0x0009
        /*0036*/ 	.short	0x0c10
        /*0038*/ 	.byte	0x00, 0xf0, 0x11, 0x00


	//----- nvinfo : EIATTR_KPARAM_INFO
	.align		4
.L_375:
        /*003c*/ 	.byte	0x04, 0x17
        /*003e*/ 	.short	(.L_377 - .L_376)
.L_376:
        /*0040*/ 	.word	0x00000000
        /*0044*/ 	.short	0x0008
        /*0046*/ 	.short	0x0c0c
        /*0048*/ 	.byte	0x00, 0xf0, 0x11, 0x00


	//----- nvinfo : EIATTR_KPARAM_INFO
	.align		4
.L_377:
        /*004c*/ 	.byte	0x04, 0x17
        /*004e*/ 	.short	(.L_379 - .L_378)
.L_378:
        /*0050*/ 	.word	0x00000000
        /*0054*/ 	.short	0x0007
        /*0056*/ 	.short	0x0c08
        /*0058*/ 	.byte	0x00, 0xf0, 0x11, 0x00


	//----- nvinfo : EIATTR_KPARAM_INFO
	.align		4
.L_379:
        /*005c*/ 	.byte	0x04, 0x17
        /*005e*/ 	.short	(.L_381 - .L_380)
.L_380:
        /*0060*/ 	.word	0x00000000
        /*0064*/ 	.short	0x0006
        /*0066*/ 	.short	0x0c04
        /*0068*/ 	.byte	0x00, 0xf0, 0x11, 0x00


	//----- nvinfo : EIATTR_KPARAM_INFO
	.align		4
.L_381:
        /*006c*/ 	.byte	0x04, 0x17
        /*006e*/ 	.short	(.L_383 - .L_382)
.L_382:
        /*0070*/ 	.word	0x00000000
        /*0074*/ 	.short	0x0005
        /*0076*/ 	.short	0x0c00
        /*0078*/ 	.byte	0x00, 0xf0, 0x11, 0x00


	//----- nvinfo : EIATTR_KPARAM_INFO
	.align		4
.L_383:
        /*007c*/ 	.byte	0x04, 0x17
        /*007e*/ 	.short	(.L_385 - .L_384)
.L_384:
        /*0080*/ 	.word	0x00000000
        /*0084*/ 	.short	0x0004
        /*0086*/ 	.short	0x0bfc
        /*0088*/ 	.byte	0x00, 0xf0, 0x11, 0x00


	//----- nvinfo : EIATTR_KPARAM_INFO
	.align		4
.L_385:
        /*008c*/ 	.byte	0x04, 0x17
        /*008e*/ 	.short	(.L_387 - .L_386)
.L_386:
        /*0090*/ 	.word	0x00000000
        /*0094*/ 	.short	0x0003
        /*0096*/ 	.short	0x0bf8
        /*0098*/ 	.byte	0x00, 0xf0, 0x05, 0x00


	//----- nvinfo : EIATTR_KPARAM_INFO
	.align		4
.L_387:
        /*009c*/ 	.byte	0x04, 0x17
        /*009e*/ 	.short	(.L_389 - .L_388)
.L_388:
        /*00a0*/ 	.word	0x00000000
        /*00a4*/ 	.short	0x0002
        /*00a6*/ 	.short	0x0010
        /*00a8*/ 	.byte	0x00, 0xf0, 0xa1, 0x2f


	//----- nvinfo : EIATTR_KPARAM_INFO
	.align		4
.L_389:
        /*00ac*/ 	.byte	0x04, 0x17
        /*00ae*/ 	.short	(.L_391 - .L_390)
.L_390:
        /*00b0*/ 	.word	0x00000000
        /*00b4*/ 	.short	0x0001
        /*00b6*/ 	.short	0x0008
        /*00b8*/ 	.byte	0x00, 0xf0, 0x21, 0x00


	//----- nvinfo : EIATTR_KPARAM_INFO
	.align		4
.L_391:
        /*00bc*/ 	.byte	0x04, 0x17
        /*00be*/ 	.short	(.L_393 - .L_392)
.L_392:
        /*00c0*/ 	.word	0x00000000
        /*00c4*/ 	.short	0x0000
        /*00c6*/ 	.short	0x0000
        /*00c8*/ 	.byte	0x00, 0xf0, 0x21, 0x00


	//----- nvinfo : EIATTR_MAXREG_COUNT
	.align		4
.L_393:
        /*00cc*/ 	.byte	0x03, 0x1b
        /*00ce*/ 	.short	0x00ff


	//----- nvinfo : EIATTR_MERCURY_ISA_VERSION
	.align		4
        /*00d0*/ 	.byte	0x03, 0x5f
        /*00d2*/ 	.short	0x0000


	//----- nvinfo : EIATTR_EXIT_INSTR_OFFSETS
	.align		4
        /*00d4*/ 	.byte	0x04, 0x1c
        /*00d6*/ 	.short	(.L_395 - .L_394)


	//   ....[0]....
.L_394:
        /*00d8*/ 	.word	0x000002a0


	//   ....[1]....
        /*00dc*/ 	.word	0x00002d00


	//   ....[2]....
        /*00e0*/ 	.word	0x00002d50


	//   ....[3]....
        /*00e4*/ 	.word	0x00003ff0


	//   ....[4]....
        /*00e8*/ 	.word	0x000051a0


	//----- nvinfo : EIATTR_CRS_STACK_SIZE
	.align		4
.L_395:
        /*00ec*/ 	.byte	0x04, 0x1e
        /*00ee*/ 	.short	(.L_397 - .L_396)
.L_396:
        /*00f0*/ 	.word	0x00000000
.L_397:


//--------------------- .nv.info._Z25multi_tensor_apply_kernelI18TensorListMetadataILi4EE11AdamFunctorILi4EfN3c104HalfEEJfffff10adamMode_tfEEvlPViT_T0_DpT1_ --------------------------
	.section	.nv.info._Z25multi_tensor_apply_kernelI18TensorListMetadataILi4EE11AdamFunctorILi4EfN3c104HalfEEJfffff10adamMode_tfEEvlPViT_T0_DpT1_,"",@"SHT_CUDA_INFO"
	.sectionflags	@""
	.align	4


	//----- nvinfo : EIATTR_CUDA_API_VERSION
	.align		4
        /*0000*/ 	.byte	0x04, 0x37
        /*0002*/ 	.short	(.L_399 - .L_398)
.L_398:
        /*0004*/ 	.word	0x00000082


	//----- nvinfo : EIATTR_SW2861232_WAR
	.align		4
.L_399:
        /*0008*/ 	.byte	0x01, 0x35
	.zero		2


	//----- nvinfo : EIATTR_PARAM_CBANK
	.align		4
        /*000c*/ 	.byte	0x04, 0x0a
        /*000e*/ 	.short	(.L_401 - .L_400)
	.align		4
.L_400:
        /*0010*/ 	.word	index@(.nv.constant0._Z25multi_tensor_apply_kernelI18TensorListMetadataILi4EE11AdamFunctorILi4EfN3c104HalfEEJfffff10adamMode_tfEEvlPViT_T0_DpT1_)
        /*0014*/ 	.short	0x0160
        /*0016*/ 	.short	0x0c18


	//----- nvinfo : EIATTR_CBANK_PARAM_SIZE
	.align		4
.L_401:
        /*0018*/ 	.byte	0x03, 0x19
        /*001a*/ 	.short	0x0c18


	//----- nvinfo : EIATTR_KPARAM_INFO
	.align		4
        /*001c*/ 	.byte	0x04, 0x17
        /*001e*/ 	.short	(.L_403 - .L_402)
.L_402:
        /*0020*/ 	.word	0x00000000
        /*0024*/ 	.short	0x000a
        /*0026*/ 	.short	0x0c14
        /*0028*/ 	.byte	0x00, 0xf0, 0x11, 0x00


	//----- nvinfo : EIATTR_KPARAM_INFO
	.align		4
.L_403:
        /*002c*/ 	.byte	0x04, 0x17
        /*002e*/ 	.short	(.L_405 - .L_404)
.L_404:
        /*0030*/ 	.word	0x00000000
        /*0034*/ 	.short	0x0009
        /*0036*/ 	.short	0x0c10
        /*0038*/ 	.byte	0x00, 0xf0, 0x11, 0x00


	//----- nvinfo : EIATTR_KPARAM_INFO
	.align		4
.L_405:
        /*003c*/ 	.byte	0x04, 0x17
        /*003e*/ 	.short	(.L_407 - .L_406)
.L_406:
        /*0040*/ 	.word	0x00000000
        /*0044*/ 	.short	0x0008
        /*0046*/ 	.short	0x0c0c
        /*0048*/ 	.byte	0x00, 0xf0, 0x11, 0x00


	//----- nvinfo : EIATTR_KPARAM_INFO
	.align		4
.L_407:
        /*004c*/ 	.byte	0x04, 0x17
        /*004e*/ 	.short	(.L_409 - .L_408)
.L_408:
        /*0050*/ 	.word	0x00000000
        /*0054*/ 	.short	0x0007
        /*0056*/ 	.short	0x0c08
        /*0058*/ 	.byte	0x00, 0xf0, 0x11, 0x00


	//----- nvinfo : EIATTR_KPARAM_INFO
	.align		4
.L_409:
        /*005c*/ 	.byte	0x04, 0x17
        /*005e*/ 	.short	(.L_411 - .L_410)
.L_410:
        /*0060*/ 	.word	0x00000000
        /*0064*/ 	.short	0x0006
        /*0066*/ 	.short	0x0c04
        /*0068*/ 	.byte	0x00, 0xf0, 0x11, 0x00


	//----- nvinfo : EIATTR_KPARAM_INFO
	.align		4
.L_411:
        /*006c*/ 	.byte	0x04, 0x17
        /*006e*/ 	.short	(.L_413 - .L_412)
.L_412:
        /*0070*/ 	.word	0x00000000
        /*0074*/ 	.short	0x0005
        /*0076*/ 	.short	0x0c00
        /*0078*/ 	.byte	0x00, 0xf0, 0x11, 0x00


	//----- nvinfo : EIATTR_KPARAM_INFO
	.align		4
.L_413:
        /*007c*/ 	.byte	0x04, 0x17
        /*007e*/ 	.short	(.L_415 - .L_414)
.L_414:
        /*0080*/ 	.word	0x00000000
        /*0084*/ 	.short	0x0004
        /*0086*/ 	.short	0x0bfc
        /*0088*/ 	.byte	0x00, 0xf0, 0x11, 0x00


	//----- nvinfo : EIATTR_KPARAM_INFO
	.align		4
.L_415:
        /*008c*/ 	.byte	0x04, 0x17
        /*008e*/ 	.short	(.L_417 - .L_416)
.L_416:
        /*0090*/ 	.word	0x00000000
        /*0094*/ 	.short	0x0003
        /*0096*/ 	.short	0x0bf8
        /*0098*/ 	.byte	0x00, 0xf0, 0x05, 0x00


	//----- nvinfo : EIATTR_KPARAM_INFO
	.align		4
.L_417:
        /*009c*/ 	.byte	0x04, 0x17
        /*009e*/ 	.short	(.L_419 - .L_418)
.L_418:
        /*00a0*/ 	.word	0x00000000
        /*00a4*/ 	.short	0x0002
        /*00a6*/ 	.short	0x0010
        /*00a8*/ 	.byte	0x00, 0xf0, 0xa1, 0x2f


	//----- nvinfo : EIATTR_KPARAM_INFO
	.align		4
.L_419:
        /*00ac*/ 	.byte	0x04, 0x17
        /*00ae*/ 	.short	(.L_421 - .L_420)
.L_420:
        /*00b0*/ 	.word	0x00000000
        /*00b4*/ 	.short	0x0001
        /*00b6*/ 	.short	0x0008
        /*00b8*/ 	.byte	0x00, 0xf0, 0x21, 0x00


	//----- nvinfo : EIATTR_KPARAM_INFO
	.align		4
.L_421:
        /*00bc*/ 	.byte	0x04, 0x17
        /*00be*/ 	.short	(.L_423 - .L_422)
.L_422:
        /*00c0*/ 	.word	0x00000000
        /*00c4*/ 	.short	0x0000
        /*00c6*/ 	.short	0x0000
        /*00c8*/ 	.byte	0x00, 0xf0, 0x21, 0x00


	//----- nvinfo : EIATTR_MAXREG_COUNT
	.align		4
.L_423:
        /*00cc*/ 	.byte	0x03, 0x1b
        /*00ce*/ 	.short	0x00ff


	//----- nvinfo : EIATTR_MERCURY_ISA_VERSION
	.align		4
        /*00d0*/ 	.byte	0x03, 0x5f
        /*00d2*/ 	.short	0x0000


	//----- nvinfo : EIATTR_EXIT_INSTR_OFFSETS
	.align		4
        /*00d4*/ 	.byte	0x04, 0x1c
        /*00d6*/ 	.short	(.L_425 - .L_424)


	//   ....[0]....
.L_424:
        /*00d8*/ 	.word	0x00000210


	//   ....[1]....
        /*00dc*/ 	.word	0x00000ae0


	//   ....[2]....
        /*00e0*/ 	.word	0x00001350


	//   ....[3]....
        /*00e4*/ 	.word	0x000013a0


	//   ....[4]....
        /*00e8*/ 	.word	0x00001870


	//   ....[5]....
        /*00ec*/ 	.word	0x00001cf0


	//----- nvinfo : EIATTR_CRS_STACK_SIZE
	.align		4
.L_425:
        /*00f0*/ 	.byte	0x04, 0x1e
        /*00f2*/ 	.short	(.L_427 - .L_426)
.L_426:
        /*00f4*/ 	.word	0x00000000
.L_427:


//--------------------- .nv.info._Z25multi_tensor_apply_kernelI18TensorListMetadataILi4EE11AdamFunctorILi4EffEJfffff10adamMode_tfEEvlPViT_T0_DpT1_ --------------------------
	.section	.nv.info._Z25multi_tensor_apply_kernelI18TensorListMetadataILi4EE11AdamFunctorILi4EffEJfffff10adamMode_tfEEvlPViT_T0_DpT1_,"",@"SHT_CUDA_INFO"
	.sectionflags	@""
	.align	4


	//----- nvinfo : EIATTR_CUDA_API_VERSION
	.align		4
        /*0000*/ 	.byte	0x04, 0x37
        /*0002*/ 	.short	(.L_429 - .L_428)
.L_428:
        /*0004*/ 	.word	0x00000082


	//----- nvinfo : EIATTR_SW2861232_WAR
	.align		4
.L_429:
        /*0008*/ 	.byte	0x01, 0x35
	.zero		2


	//----- nvinfo : EIATTR_PARAM_CBANK
	.align		4
        /*000c*/ 	.byte	0x04, 0x0a
        /*000e*/ 	.short	(.L_431 - .L_430)
	.align		4
.L_430:
        /*0010*/ 	.word	index@(.nv.constant0._Z25multi_tensor_apply_kernelI18TensorListMetadataILi4EE11AdamFunctorILi4EffEJfffff10adamMode_tfEEvlPViT_T0_DpT1_)
        /*0014*/ 	.short	0x0160
        /*0016*/ 	.short	0x0c18


	//----- nvinfo : EIATTR_CBANK_PARAM_SIZE
	.align		4
.L_431:
        /*0018*/ 	.byte	0x03, 0x19
        /*001a*/ 	.short	0x0c18


	//----- nvinfo : EIATTR_KPARAM_INFO
	.align		4
        /*001c*/ 	.byte	0x04, 0x17
        /*001e*/ 	.short	(.L_433 - .L_432)
.L_432:
        /*0020*/ 	.word	0x00000000
        /*0024*/ 	.short	0x000a
        /*0026*/ 	.short	0x0c14
        /*0028*/ 	.byte	0x00, 0xf0, 0x11, 0x00


	//----- nvinfo : EIATTR_KPARAM_INFO
	.align		4
.L_433:
        /*002c*/ 	.byte	0x04, 0x17
        /*002e*/ 	.short	(.L_435 - .L_434)
.L_434:
        /*0030*/ 	.word	0x00000000
        /*0034*/ 	.short	0x0009
        /*0036*/ 	.short	0x0c10
        /*0038*/ 	.byte	0x00, 0xf0, 0x11, 0x00


	//----- nvinfo : EIATTR_KPARAM_INFO
	.align		4
.L_435:
        /*003c*/ 	.byte	0x04, 0x17
        /*003e*/ 	.short	(.L_437 - .L_436)
.L_436:
        /*0040*/ 	.word	0x00000000
        /*0044*/ 	.short	0x0008
        /*0046*/ 	.short	0x0c0c
        /*0048*/ 	.byte	0x00, 0xf0, 0x11, 0x00


	//----- nvinfo : EIATTR_KPARAM_INFO
	.align		4
.L_437:
        /*004c*/ 	.byte	0x04, 0x17
        /*004e*/ 	.short	(.L_439 - .L_438)
.L_438:
        /*0050*/ 	.word	0x00000000
        /*0054*/ 	.short	0x0007
        /*0056*/ 	.short	0x0c08
        /*0058*/ 	.byte	0x00, 0xf0, 0x11, 0x00


	//----- nvinfo : EIATTR_KPARAM_INFO
	.align		4
.L_439:
        /*005c*/ 	.byte	0x04, 0x17
        /*005e*/ 	.short	(.L_441 - .L_440)
.L_440:
        /*0060*/ 	.word	0x00000000
        /*0064*/ 	.short	0x0006
        /*0066*/ 	.short	0x0c04
        /*0068*/ 	.byte	0x00, 0xf0, 0x11, 0x00


	//----- nvinfo : EIATTR_KPARAM_INFO
	.align		4
.L_441:
        /*006c*/ 	.byte	0x04, 0x17
        /*006e*/ 	.short	(.L_443 - .L_442)
.L_442:
        /*0070*/ 	.word	0x00000000
        /*0074*/ 	.short	0x0005
        /*0076*/ 	.short	0x0c00
        /*0078*/ 	.byte	0x00, 0xf0, 0x11, 0x00


	//----- nvinfo : EIATTR_KPARAM_INFO
	.align		4
.L_443:
        /*007c*/ 	.byte	0x04, 0x17
        /*007e*/ 	.short	(.L_445 - .L_444)
.L_444:
        /*0080*/ 	.word	0x00000000
        /*0084*/ 	.short	0x0004
        /*0086*/ 	.short	0x0bfc
        /*0088*/ 	.byte	0x00, 0xf0, 0x11, 0x00


	//----- nvinfo : EIATTR_KPARAM_INFO
	.align		4
.L_445:
        /*008c*/ 	.byte	0x04, 0x17
        /*008e*/ 	.short	(.L_447 - .L_446)
.L_446:
        /*0090*/ 	.word	0x00000000
        /*0094*/ 	.short	0x0003
        /*0096*/ 	.short	0x0bf8
        /*0098*/ 	.byte	0x00, 0xf0, 0x05, 0x00


	//----- nvinfo : EIATTR_KPARAM_INFO
	.align		4
.L_447:
        /*009c*/ 	.byte	0x04, 0x17
        /*009e*/ 	.short	(.L_449 - .L_448)
.L_448:
        /*00a0*/ 	.word	0x00000000
        /*00a4*/ 	.short	0x0002
        /*00a6*/ 	.short	0x0010
        /*00a8*/ 	.byte	0x00, 0xf0, 0xa1, 0x2f


	//----- nvinfo : EIATTR_KPARAM_INFO
	.align		4
.L_449:
        /*00ac*/ 	.byte	0x04, 0x17
        /*00ae*/ 	.short	(.L_451 - .L_450)
.L_450:
        /*00b0*/ 	.word	0x00000000
        /*00b4*/ 	.short	0x0001
        /*00b6*/ 	.short	0x0008
        /*00b8*/ 	.byte	0x00, 0xf0, 0x21, 0x00


	//----- nvinfo : EIATTR_KPARAM_INFO
	.align		4
.L_451:
        /*00bc*/ 	.byte	0x04, 0x17
        /*00be*/ 	.short	(.L_453 - .L_452)
.L_452:
        /*00c0*/ 	.word	0x00000000
        /*00c4*/ 	.short	0x0000
        /*00c6*/ 	.short	0x0000
        /*00c8*/ 	.byte	0x00, 0xf0, 0x21, 0x00


	//----- nvinfo : EIATTR_MAXREG_COUNT
	.align		4
.L_453:
        /*00cc*/ 	.byte	0x03, 0x1b
        /*00ce*/ 	.short	0x00ff


	//----- nvinfo : EIATTR_MERCURY_ISA_VERSION
	.align		4
        /*00d0*/ 	.byte	0x03, 0x5f
        /*00d2*/ 	.short	0x0000


	//----- nvinfo : EIATTR_EXIT_INSTR_OFFSETS
	.align		4
        /*00d4*/ 	.byte	0x04, 0x1c
        /*00d6*/ 	.short	(.L_455 - .L_454)


	//   ....[0]....
.L_454:
        /*00d8*/ 	.word	0x00000210


	//   ....[1]....
        /*00dc*/ 	.word	0x00000a90


	//   ....[2]....
        /*00e0*/ 	.word	0x000012c0


	//   ....[3]....
        /*00e4*/ 	.word	0x00001310


	//   ....[4]....
        /*00e8*/ 	.word	0x00001780


	//   ....[5]....
        /*00ec*/ 	.word	0x00001ba0


	//----- nvinfo : EIATTR_CRS_STACK_SIZE
	.align		4
.L_455:
        /*00f0*/ 	.byte	0x04, 0x1e
        /*00f2*/ 	.short	(.L_457 - .L_456)
.L_456:
        /*00f4*/ 	.word	0x00000000
.L_457:


//--------------------- .nv.info._Z25multi_tensor_apply_kernelI18TensorListMetadataILi5EE11AdamFunctorILi5EfN3c104HalfEEJfffff10adamMode_tfEEvlPViT_T0_DpT1_ --------------------------
	.section	.nv.info._Z25multi_tensor_apply_kernelI18TensorListMetadataILi5EE11AdamFunctorILi5EfN3c104HalfEEJfffff10adamMode_tfEEvlPViT_T0_DpT1_,"",@"SHT_CUDA_INFO"
	.sectionflags	@""
	.align	4


	//----- nvinfo : EIATTR_CUDA_API_VERSION
	.align		4
        /*0000*/ 	.byte	0x04, 0x37
        /*0002*/ 	.short	(.L_459 - .L_458)
.L_458:
        /*0004*/ 	.word	0x00000082


	//----- nvinfo : EIATTR_SW2861232_WAR
	.align		4
.L_459:
        /*0008*/ 	.byte	0x01, 0x35
	.zero		2


	//----- nvinfo : EIATTR_PARAM_CBANK
	.align		4
        /*000c*/ 	.byte	0x04, 0x0a
        /*000e*/ 	.short	(.L_461 - .L_460)
	.align		4
.L_460:
        /*0010*/ 	.word	index@(.nv.constant0._Z25multi_tensor_apply_kernelI18TensorListMetadataILi5EE11AdamFunctorILi5EfN3c104HalfEEJfffff10adamMode_tfEEvlPViT_T0_DpT1_)
        /*0014*/ 	.short	0x0160
        /*0016*/ 	.short	0x0c18


	//----- nvinfo : EIATTR_CBANK_PARAM_SIZE
	.align		4
.L_461:
        /*0018*/ 	.byte	0x03, 0x19
        /*001a*/ 	.short	0x0c18


	//----- nvinfo : EIATTR_KPARAM_INFO
	.align		4
        /*001c*/ 	.byte	0x04, 0x17
        /*001e*/ 	.short	(.L_463 - .L_462)
.L_462:
        /*0020*/ 	.word	0x00000000
        /*0024*/ 	.short	0x000a
        /*0026*/ 	.short	0x0c14
        /*0028*/ 	.byte	0x00, 0xf0, 0x11, 0x00


	//----- nvinfo : EIATTR_KPARAM_INFO
	.align		4
.L_463:
        /*002c*/ 	.byte	0x04, 0x17
        /*002e*/ 	.short	(.L_465 - .L_464)
.L_464:
        /*0030*/ 	.word	0x00000000
        /*0034*/ 	.short	0x0009
        /*0036*/ 	.short	0x0c10
        /*0038*/ 	.byte	0x00, 0xf0, 0x11, 0x00


	//----- nvinfo : EIATTR_KPARAM_INFO
	.align		4
.L_465:
        /*003c*/ 	.byte	0x04, 0x17
        /*003e*/ 	.short	(.L_467 - .L_466)
.L_466:
        /*0040*/ 	.word	0x00000000
        /*0044*/ 	.short	0x0008
        /*0046*/ 	.short	0x0c0c
        /*0048*/ 	.byte	0x00, 0xf0, 0x11, 0x00


	//----- nvinfo : EIATTR_KPARAM_INFO
	.align		4
.L_467:
        /*004c*/ 	.byte	0x04, 0x17
        /*004e*/ 	.short	(.L_469 - .L_468)
.L_468:
        /*0050*/ 	.word	0x00000000
        /*0054*/ 	.short	0x0007
        /*0056*/ 	.short	0x0c08
        /*0058*/ 	.byte	0x00, 0xf0, 0x11, 0x00


	//----- nvinfo : EIATTR_KPARAM_INFO
	.align		4
.L_469:
        /*005c*/ 	.byte	0x04, 0x17
        /*005e*/ 	.short	(.L_471 - .L_470)
.L_470:
        /*0060*/ 	.word	0x00000000
        /*0064*/ 	.short	0x0006
        /*0066*/ 	.short	0x0c04
        /*0068*/ 	.byte	0x00, 0xf0, 0x11, 0x00


	//----- nvinfo : EIATTR_KPARAM_INFO
	.align		4
.L_471:
        /*006c*/ 	.byte	0x04, 0x17
        /*006e*/ 	.short	(.L_473 - .L_472)
.L_472:
        /*0070*/ 	.word	0x00000000
        /*0074*/ 	.short	0x0005
        /*0076*/ 	.short	0x0c00
        /*0078*/ 	.byte	0x00, 0xf0, 0x11, 0x00


	//----- nvinfo : EIATTR_KPARAM_INFO
	.align		4
.L_473:
        /*007c*/ 	.byte	0x04, 0x17
        /*007e*/ 	.short	(.L_475 - .L_474)
.L_474:
        /*0080*/ 	.word	0x00000000
        /*0084*/ 	.short	0x0004
        /*0086*/ 	.short	0x0bfc
        /*0088*/ 	.byte	0x00, 0xf0, 0x11, 0x00


	//----- nvinfo : EIATTR_KPARAM_INFO
	.align		4
.L_475:
        /*008c*/ 	.byte	0x04, 0x17
        /*008e*/ 	.short	(.L_477 - .L_476)
.L_476:
        /*0090*/ 	.word	0x00000000
        /*0094*/ 	.short	0x0003
        /*0096*/ 	.short	0x0bf8
        /*0098*/ 	.byte	0x00, 0xf0, 0x05, 0x00


	//----- nvinfo : EIATTR_KPARAM_INFO
	.align		4
.L_477:
        /*009c*/ 	.byte	0x04, 0x17
        /*009e*/ 	.short	(.L_479 - .L_478)
.L_478:
        /*00a0*/ 	.word	0x00000000
        /*00a4*/ 	.short	0x0002
        /*00a6*/ 	.short	0x0010
        /*00a8*/ 	.byte	0x00, 0xf0, 0xa1, 0x2f


	//----- nvinfo : EIATTR_KPARAM_INFO
	.align		4
.L_479:
        /*00ac*/ 	.byte	0x04, 0x17
        /*00ae*/ 	.short	(.L_481 - .L_480)
.L_480:
        /*00b0*/ 	.word	0x00000000
        /*00b4*/ 	.short	0x0001
        /*00b6*/ 	.short	0x0008
        /*00b8*/ 	.byte	0x00, 0xf0, 0x21, 0x00


	//----- nvinfo : EIATTR_KPARAM_INFO
	.align		4
.L_481:
        /*00bc*/ 	.byte	0x04, 0x17
        /*00be*/ 	.short	(.L_483 - .L_482)
.L_482:
        /*00c0*/ 	.word	0x00000000
        /*00c4*/ 	.short	0x0000
        /*00c6*/ 	.short	0x0000
        /*00c8*/ 	.byte	0x00, 0xf0, 0x21, 0x00


	//----- nvinfo : EIATTR_MAXREG_COUNT
	.align		4
.L_483:
        /*00cc*/ 	.byte	0x03, 0x1b
        /*00ce*/ 	.short	0x00ff


	//----- nvinfo : EIATTR_MERCURY_ISA_VERSION
	.align		4
        /*00d0*/ 	.byte	0x03, 0x5f
        /*00d2*/ 	.short	0x0000


	//----- nvinfo : EIATTR_EXIT_INSTR_OFFSETS
	.align		4
        /*00d4*/ 	.byte	0x04, 0x1c
        /*00d6*/ 	.short	(.L_485 - .L_484)


	//   ....[0]....
.L_484:
        /*00d8*/ 	.word	0x00000240


	//   ....[1]....
        /*00dc*/ 	.word	0x00000d30


	//   ....[2]....
        /*00e0*/ 	.word	0x000017d0


	//   ....[3]....
        /*00e4*/ 	.word	0x00001820


	//   ....[4]....
        /*00e8*/ 	.word	0x00001d90


	//   ....[5]....
        /*00ec*/ 	.word	0x000022b0


	//----- nvinfo : EIATTR_CRS_STACK_SIZE
	.align		4
.L_485:
        /*00f0*/ 	.byte	0x04, 0x1e
        /*00f2*/ 	.short	(.L_487 - .L_486)
.L_486:
        /*00f4*/ 	.word	0x00000000
.L_487:


//--------------------- .nv.info._Z25multi_tensor_apply_kernelI18TensorListMetadataILi5EE11AdamFunctorILi5EffEJfffff10adamMode_tfEEvlPViT_T0_DpT1_ --------------------------
	.section	.nv.info._Z25multi_tensor_apply_kernelI18TensorListMetadataILi5EE11AdamFunctorILi5EffEJfffff10adamMode_tfEEvlPViT_T0_DpT1_,"",@"SHT_CUDA_INFO"
	.sectionflags	@""
	.align	4


	//----- nvinfo : EIATTR_CUDA_API_VERSION
	.align		4
        /*0000*/ 	.byte	0x04, 0x37
        /*0002*/ 	.short	(.L_489 - .L_488)
.L_488:
        /*0004*/ 	.word	0x00000082


	//----- nvinfo : EIATTR_SW2861232_WAR
	.align		4
.L_489:
        /*0008*/ 	.byte	0x01, 0x35
	.zero		2


	//----- nvinfo : EIATTR_PARAM_CBANK
	.align		4
        /*000c*/ 	.byte	0x04, 0x0a
        /*000e*/ 	.short	(.L_491 - .L_490)
	.align		4
.L_490:
        /*0010*/ 	.word	index@(.nv.constant0._Z25multi_tensor_apply_kernelI18TensorListMetadataILi5EE11AdamFunctorILi5EffEJfffff10adamMode_tfEEvlPViT_T0_DpT1_)
        /*0014*/ 	.short	0x0160
        /*0016*/ 	.short	0x0c18


	//----- nvinfo : EIATTR_CBANK_PARAM_SIZE
	.align		4
.L_491:
        /*0018*/ 	.byte	0x03, 0x19
        /*001a*/ 	.short	0x0c18


	//----- nvinfo : EIATTR_KPARAM_INFO
	.align		4
        /*001c*/ 	.byte	0x04, 0x17
        /*001e*/ 	.short	(.L_493 - .L_492)
.L_492:
        /*0020*/ 	.word	0x00000000
        /*0024*/ 	.short	0x000a
        /*0026*/ 	.short	0x0c14
        /*0028*/ 	.byte	0x00, 0xf0, 0x11, 0x00


	//----- nvinfo : EIATTR_KPARAM_INFO
	.align		4
.L_493:
        /*002c*/ 	.byte	0x04, 0x17
        /*002e*/ 	.short	(.L_495 - .L_494)
.L_494:
        /*0030*/ 	.word	0x00000000
        /*0034*/ 	.short	0x0009
        /*0036*/ 	.short	0x0c10
        /*0038*/ 	.byte	0x00, 0xf0, 0x11, 0x00


	//----- nvinfo : EIATTR_KPARAM_INFO
	.align		4
.L_495:
        /*003c*/ 	.byte	0x04, 0x17
        /*003e*/ 	.short	(.L_497 - .L_496)
.L_496:
        /*0040*/ 	.word	0x00000000
        /*0044*/ 	.short	0x0008
        /*0046*/ 	.short	0x0c0c
        /*0048*/ 	.byte	0x00, 0xf0, 0x11, 0x00


	//----- nvinfo : EIATTR_KPARAM_INFO
	.align		4
.L_497:
        /*004c*/ 	.byte	0x04, 0x17
        /*004e*/ 	.short	(.L_499 - .L_498)
.L_498:
        /*0050*/ 	.word	0x00000000
        /*0054*/ 	.short	0x0007
        /*0056*/ 	.short	0x0c08
        /*0058*/ 	.byte	0x00, 0xf0, 0x11, 0x00


	//----- nvinfo : EIATTR_KPARAM_INFO
	.align		4
.L_499:
        /*005c*/ 	.byte	0x04, 0x17
        /*005e*/ 	.short	(.L_501 - .L_500)
.L_500:
        /*0060*/ 	.word	0x00000000
        /*0064*/ 	.short	0x0006
        /*0066*/ 	.short	0x0c04
        /*0068*/ 	.byte	0x00, 0xf0, 0x11, 0x00


	//----- nvinfo : EIATTR_KPARAM_INFO
	.align		4
.L_501:
        /*006c*/ 	.byte	0x04, 0x17
        /*006e*/ 	.short	(.L_503 - .L_502)
.L_502:
        /*0070*/ 	.word	0x00000000
        /*0074*/ 	.short	0x0005
        /*0076*/ 	.short	0x0c00
        /*0078*/ 	.byte	0x00, 0xf0, 0x11, 0x00


	//----- nvinfo : EIATTR_KPARAM_INFO
	.align		4
.L_503:
        /*007c*/ 	.byte	0x04, 0x17
        /*007e*/ 	.short	(.L_505 - .L_504)
.L_504:
        /*0080*/ 	.word	0x00000000
        /*0084*/ 	.short	0x0004
        /*0086*/ 	.short	0x0bfc
        /*0088*/ 	.byte	0x00, 0xf0, 0x11, 0x00


	//----- nvinfo : EIATTR_KPARAM_INFO
	.align		4
.L_505:
        /*008c*/ 	.byte	0x04, 0x17
        /*008e*/ 	.short	(.L_507 - .L_506)
.L_506:
        /*0090*/ 	.word	0x00000000
        /*0094*/ 	.short	0x0003
        /*0096*/ 	.short	0x0bf8
        /*0098*/ 	.byte	0x00, 0xf0, 0x05, 0x00


	//----- nvinfo : EIATTR_KPARAM_INFO
	.align		4
.L_507:
        /*009c*/ 	.byte	0x04, 0x17
        /*009e*/ 	.short	(.L_509 - .L_508)
.L_508:
        /*00a0*/ 	.word	0x00000000
        /*00a4*/ 	.short	0x0002
        /*00a6*/ 	.short	0x0010
        /*00a8*/ 	.byte	0x00, 0xf0, 0xa1, 0x2f


	//----- nvinfo : EIATTR_KPARAM_INFO
	.align		4
.L_509:
        /*00ac*/ 	.byte	0x04, 0x17
        /*00ae*/ 	.short	(.L_511 - .L_510)
.L_510:
        /*00b0*/ 	.word	0x00000000
        /*00b4*/ 	.short	0x0001
        /*00b6*/ 	.short	0x0008
        /*00b8*/ 	.byte	0x00, 0xf0, 0x21, 0x00


	//----- nvinfo : EIATTR_KPARAM_INFO
	.align		4
.L_511:
        /*00bc*/ 	.byte	0x04, 0x17
        /*00be*/ 	.short	(.L_513 - .L_512)
.L_512:
        /*00c0*/ 	.word	0x00000000
        /*00c4*/ 	.short	0x0000
        /*00c6*/ 	.short	0x0000
        /*00c8*/ 	.byte	0x00, 0xf0, 0x21, 0x00


	//----- nvinfo : EIATTR_MAXREG_COUNT
	.align		4
.L_513:
        /*00cc*/ 	.byte	0x03, 0x1b
        /*00ce*/ 	.short	0x00ff


	//----- nvinfo : EIATTR_MERCURY_ISA_VERSION
	.align		4
        /*00d0*/ 	.byte	0x03, 0x5f
        /*00d2*/ 	.short	0x0000


	//----- nvinfo : EIATTR_EXIT_INSTR_OFFSETS
	.align		4
        /*00d4*/ 	.byte	0x04, 0x1c
        /*00d6*/ 	.short	(.L_515 - .L_514)


	//   ....[0]....
.L_514:
        /*00d8*/ 	.word	0x00000240


	//   ....[1]....
        /*00dc*/ 	.word	0x00000cc0


	//   ....[2]....
        /*00e0*/ 	.word	0x000016f0


	//   ....[3]....
        /*00e4*/ 	.word	0x00001740


	//   ....[4]....
        /*00e8*/ 	.word	0x00001bd0


	//   ....[5]....
        /*00ec*/ 	.word	0x00002010


	//----- nvinfo : EIATTR_CRS_STACK_SIZE
	.align		4
.L_515:
        /*00f0*/ 	.byte	0x04, 0x1e
        /*00f2*/ 	.short	(.L_517 - .L_516)
.L_516:
        /*00f4*/ 	.word	0x00000000
.L_517:


//--------------------- .nv.info._Z27maybe_adam_undo_cuda_kernelIddEvPViPT_S3_S3_PKT0_fffffm10adamMode_tf --------------------------
	.section	.nv.info._Z27maybe_adam_undo_cuda_kernelIddEvPViPT_S3_S3_PKT0_fffffm10adamMode_tf,"",@"SHT_CUDA_INFO"
	.sectionflags	@""
	.align	4


	//----- nvinfo : EIATTR_CUDA_API_VERSION
	.align		4
        /*0000*/ 	.byte	0x04, 0x37
        /*0002*/ 	.short	(.L_519 - .L_518)
.L_518:
        /*0004*/ 	.word	0x00000082


	//----- nvinfo : EIATTR_SW2861232_WAR
	.align		4
.L_519:
        /*0008*/ 	.byte	0x01, 0x35
	.zero		2


	//----- nvinfo : EIATTR_PARAM_CBANK
	.align		4
        /*000c*/ 	.byte	0x04, 0x0a
        /*000e*/ 	.short	(.L_521 - .L_520)
	.align		4
.L_520:
        /*0010*/ 	.word	index@(.nv.constant0._Z27maybe_adam_undo_cuda_kernelIddEvPViPT_S3_S3_PKT0_fffffm10adamMode_tf)
        /*0014*/ 	.short	0x0160
        /*0016*/ 	.short	0x0050


	//----- nvinfo : EIATTR_CBANK_PARAM_SIZE
	.align		4
.L_521:
        /*0018*/ 	.byte	0x03, 0x19
        /*001a*/ 	.short	0x0050


	//----- nvinfo : EIATTR_KPARAM_INFO
	.align		4
        /*001c*/ 	.byte	0x04, 0x17
        /*001e*/ 	.short	(.L_523 - .L_522)
.L_522:
        /*0020*/ 	.word	0x00000000
        /*0024*/ 	.short	0x000c
        /*0026*/ 	.short	0x004c
        /*0028*/ 	.byte	0x00, 0xf0, 0x11, 0x00


	//----- nvinfo : EIATTR_KPARAM_INFO
	.align		4
.L_523:
        /*002c*/ 	.byte	0x04, 0x17
        /*002e*/ 	.short	(.L_525 - .L_524)
.L_524:
        /*0030*/ 	.word	0x00000000
        /*0034*/ 	.short	0x000b
        /*0036*/ 	.short	0x0048
        /*0038*/ 	.byte	0x00, 0xf0, 0x11, 0x00


	//----- nvinfo : EIATTR_KPARAM_INFO
	.align		4
.L_525:
        /*003c*/ 	.byte	0x04, 0x17
        /*003e*/ 	.short	(.L_527 - .L_526)
.L_526:
        /*0040*/ 	.word	0x00000000
        /*0044*/ 	.short	0x000a
        /*0046*/ 	.short	0x0040
        /*0048*/ 	.byte	0x00, 0xf0, 0x21, 0x00


	//----- nvinfo : EIATTR_KPARAM_INFO
	.align		4
.L_527:
        /*004c*/ 	.byte	0x04, 0x17
        /*004e*/ 	.short	(.L_529 - .L_528)
.L_528:
        /*0050*/ 	.word	0x00000000
        /*0054*/ 	.short	0x0009
        /*0056*/ 	.short	0x0038
        /*0058*/ 	.byte	0x00, 0xf0, 0x11, 0x00


	//----- nvinfo : EIATTR_KPARAM_INFO
	.align		4
.L_529:
        /*005c*/ 	.byte	0x04, 0x17
        /*005e*/ 	.short	(.L_531 - .L_530)
.L_530:
        /*0060*/ 	.word	0x00000000
        /*0064*/ 	.short	0x0008
        /*0066*/ 	.short	0x0034
        /*0068*/ 	.byte	0x00, 0xf0, 0x11, 0x00


	//----- nvinfo : EIATTR_KPARAM_INFO
	.align		4
.L_531:
        /*006c*/ 	.byte	0x04, 0x17
        /*006e*/ 	.short	(.L_533 - .L_532)
.L_532:
        /*0070*/ 	.word	0x00000000
        /*0074*/ 	.short	0x0007
        /*0076*/ 	.short	0x0030
        /*0078*/ 	.byte	0x00, 0xf0, 0x11, 0x00


	//----- nvinfo : EIATTR_KPARAM_INFO
	.align		4
.L_533:
        /*007c*/ 	.byte	0x04, 0x17
        /*007e*/ 	.short	(.L_535 - .L_534)
.L_534:
        /*0080*/ 	.word	0x00000000
        /*0084*/ 	.short	0x0006
        /*0086*/ 	.short	0x002c
        /*0088*/ 	.byte	0x00, 0xf0, 0x11, 0x00


	//----- nvinfo : EIATTR_KPARAM_INFO
	.align		4
.L_535:
        /*008c*/ 	.byte	0x04, 0x17
        /*008e*/ 	.short	(.L_537 - .L_536)
.L_536:
        /*0090*/ 	.word	0x00000000
        /*0094*/ 	.short	0x0005
        /*0096*/ 	.short	0x0028
        /*0098*/ 	.byte	0x00, 0xf0, 0x11, 0x00


	//----- nvinfo : EIATTR_KPARAM_INFO
	.align		4
.L_537:
        /*009c*/ 	.byte	0x04, 0x17
        /*009e*/ 	.short	(.L_539 - .L_538)
.L_538:
        /*00a0*/ 	.word	0x00000000
        /*00a4*/ 	.short	0x0004
        /*00a6*/ 	.short	0x0020
        /*00a8*/ 	.byte	0x00, 0xf0, 0x21, 0x00


	//----- nvinfo : EIATTR_KPARAM_INFO
	.align		4
.L_539:
        /*00ac*/ 	.byte	0x04, 0x17
        /*00ae*/ 	.short	(.L_541 - .L_540)
.L_540:
        /*00b0*/ 	.word	0x00000000
        /*00b4*/ 	.short	0x0003
        /*00b6*/ 	.short	0x0018
        /*00b8*/ 	.byte	0x00, 0xf0, 0x21, 0x00


	//----- nvinfo : EIATTR_KPARAM_INFO
	.align		4
.L_541:
        /*00bc*/ 	.byte	0x04, 0x17
        /*00be*/ 	.short	(.L_543 - .L_542)
.L_542:
        /*00c0*/ 	.word	0x00000000
        /*00c4*/ 	.short	0x0002
        /*00c6*/ 	.short	0x0010
        /*00c8*/ 	.byte	0x00, 0xf0, 0x21, 0x00


	//----- nvinfo : EIATTR_KPARAM_INFO
	.align		4
.L_543:
        /*00cc*/ 	.byte	0x04, 0x17
        /*00ce*/ 	.short	(.L_545 - .L_544)
.L_544:
        /*00d0*/ 	.word	0x00000000
        /*00d4*/ 	.short	0x0001
        /*00d6*/ 	.short	0x0008
        /*00d8*/ 	.byte	0x00, 0xf0, 0x21, 0x00


	//----- nvinfo : EIATTR_KPARAM_INFO
	.align		4
.L_545:
        /*00dc*/ 	.byte	0x04, 0x17
        /*00de*/ 	.short	(.L_547 - .L_546)
.L_546:
        /*00e0*/ 	.word	0x00000000
        /*00e4*/ 	.short	0x0000
        /*00e6*/ 	.short	0x0000
        /*00e8*/ 	.byte	0x00, 0xf0, 0x21, 0x00


	//----- nvinfo : EIATTR_MAXREG_COUNT
	.align		4
.L_547:
        /*00ec*/ 	.byte	0x03, 0x1b
        /*00ee*/ 	.short	0x00ff


	//----- nvinfo : EIATTR_MERCURY_ISA_VERSION
	.align		4
        /*00f0*/ 	.byte	0x03, 0x5f
        /*00f2*/ 	.short	0x0000


	//----- nvinfo : EIATTR_EXIT_INSTR_OFFSETS
	.align		4
        /*00f4*/ 	.byte	0x04, 0x1c
        /*00f6*/ 	.short	(.L_549 - .L_548)


	//   ....[0]....
.L_548:
        /*00f8*/ 	.word	0x00000090


	//   ....[1]....
        /*00fc*/ 	.word	0x000000c0


	//   ....[2]....
        /*0100*/ 	.word	0x00001780


	//----- nvinfo : EIATTR_CRS_STACK_SIZE
	.align		4
.L_549:
        /*0104*/ 	.byte	0x04, 0x1e
        /*0106*/ 	.short	(.L_551 - .L_550)
.L_550:
        /*0108*/ 	.word	0x00000000
.L_551:


//--------------------- .nv.info._Z27maybe_adam_undo_cuda_kernelIfN3c104HalfEEvPViPT_S5_S5_PKT0_fffffm10adamMode_tf --------------------------
	.section	.nv.info._Z27maybe_adam_undo_cuda_kernelIfN3c104HalfEEvPViPT_S5_S5_PKT0_fffffm10adamMode_tf,"",@"SHT_CUDA_INFO"
	.sectionflags	@""
	.align	4


	//----- nvinfo : EIATTR_CUDA_API_VERSION
	.align		4
        /*0000*/ 	.byte	0x04, 0x37
        /*0002*/ 	.short	(.L_553 - .L_552)
.L_552:
        /*0004*/ 	.word	0x00000082


	//----- nvinfo : EIATTR_SW2861232_WAR
	.align		4
.L_553:
        /*0008*/ 	.byte	0x01, 0x35
	.zero		2


	//----- nvinfo : EIATTR_PARAM_CBANK
	.align		4
        /*000c*/ 	.byte	0x04, 0x0a
        /*000e*/ 	.short	(.L_555 - .L_554)
	.align		4
.L_554:
        /*0010*/ 	.word	index@(.nv.constant0._Z27maybe_adam_undo_cuda_kernelIfN3c104HalfEEvPViPT_S5_S5_PKT0_fffffm10adamMode_tf)
        /*0014*/ 	.short	0x0160
        /*0016*/ 	.short	0x0050


	//----- nvinfo : EIATTR_CBANK_PARAM_SIZE
	.align		4
.L_555:
        /*0018*/ 	.byte	0x03, 0x19
        /*001a*/ 	.short	0x0050


	//----- nvinfo : EIATTR_KPARAM_INFO
	.align		4
        /*001c*/ 	.byte	0x04, 0x17
        /*001e*/ 	.short	(.L_557 - .L_556)
.L_556:
        /*0020*/ 	.word	0x00000000
        /*0024*/ 	.short	0x000c
        /*0026*/ 	.short	0x004c
        /*0028*/ 	.byte	0x00, 0xf0, 0x11, 0x00


	//----- nvinfo : EIATTR_KPARAM_INFO
	.align		4
.L_557:
        /*002c*/ 	.byte	0x04, 0x17
        /*002e*/ 	.short	(.L_559 - .L_558)
.L_558:
        /*0030*/ 	.word	0x00000000
        /*0034*/ 	.short	0x000b
        /*0036*/ 	.short	0x0048
        /*0038*/ 	.byte	0x00, 0xf0, 0x11, 0x00


	//----- nvinfo : EIATTR_KPARAM_INFO
	.align		4
.L_559:
        /*003c*/ 	.byte	0x04, 0x17
        /*003e*/ 	.short	(.L_561 - .L_560)
.L_560:
        /*0040*/ 	.word	0x00000000
        /*0044*/ 	.short	0x000a
        /*0046*/ 	.short	0x0040
        /*0048*/ 	.byte	0x00, 0xf0, 0x21, 0x00


	//----- nvinfo : EIATTR_KPARAM_INFO
	.align		4
.L_561:
        /*004c*/ 	.byte	0x04, 0x17
        /*004e*/ 	.short	(.L_563 - .L_562)
.L_562:
        /*0050*/ 	.word	0x00000000
        /*0054*/ 	.short	0x0009
        /*0056*/ 	.short	0x0038
        /*0058*/ 	.byte	0x00, 0xf0, 0x11, 0x00


	//----- nvinfo : EIATTR_KPARAM_INFO
	.align		4
.L_563:
        /*005c*/ 	.byte	0x04, 0x17
        /*005e*/ 	.short	(.L_565 - .L_564)
.L_564:
        /*0060*/ 	.word	0x00000000
        /*0064*/ 	.short	0x0008
        /*0066*/ 	.short	0x0034
        /*0068*/ 	.byte	0x00, 0xf0, 0x11, 0x00


	//----- nvinfo : EIATTR_KPARAM_INFO
	.align		4
.L_565:
        /*006c*/ 	.byte	0x04, 0x17
        /*006e*/ 	.short	(.L_567 - .L_566)
.L_566:
        /*0070*/ 	.word	0x00000000
        /*0074*/ 	.short	0x0007
        /*0076*/ 	.short	0x0030
        /*0078*/ 	.byte	0x00, 0xf0, 0x11, 0x00


	//----- nvinfo : EIATTR_KPARAM_INFO
	.align		4
.L_567:
        /*007c*/ 	.byte	0x04, 0x17
        /*007e*/ 	.short	(.L_569 - .L_568)
.L_568:
        /*0080*/ 	.word	0x00000000
        /*0084*/ 	.short	0x0006
        /*0086*/ 	.short	0x002c
        /*0088*/ 	.byte	0x00, 0xf0, 0x11, 0x00


	//----- nvinfo : EIATTR_KPARAM_INFO
	.align		4
.L_569:
        /*008c*/ 	.byte	0x04, 0x17
        /*008e*/ 	.short	(.L_571 - .L_570)
.L_570:
        /*0090*/ 	.word	0x00000000
        /*0094*/ 	.short	0x0005
        /*0096*/ 	.short	0x0028
        /*0098*/ 	.byte	0x00, 0xf0, 0x11, 0x00


	//----- nvinfo : EIATTR_KPARAM_INFO
	.align		4
.L_571:
        /*009c*/ 	.byte	0x04, 0x17
        /*009e*/ 	.short	(.L_573 - .L_572)
.L_572:
        /*00a0*/ 	.word	0x00000000
        /*00a4*/ 	.short	0x0004
        /*00a6*/ 	.short	0x0020
        /*00a8*/ 	.byte	0x00, 0xf0, 0x21, 0x00


	//----- nvinfo : EIATTR_KPARAM_INFO
	.align		4
.L_573:
        /*00ac*/ 	.byte	0x04, 0x17
        /*00ae*/ 	.short	(.L_575 - .L_574)
.L_574:
        /*00b0*/ 	.word	0x00000000
        /*00b4*/ 	.short	0x0003
        /*00b6*/ 	.short	0x0018
        /*00b8*/ 	.byte	0x00, 0xf0, 0x21, 0x00


	//----- nvinfo : EIATTR_KPARAM_INFO
	.align		4
.L_575:
        /*00bc*/ 	.byte	0x04, 0x17
        /*00be*/ 	.short	(.L_577 - .L_576)
.L_576:
        /*00c0*/ 	.word	0x00000000
        /*00c4*/ 	.short	0x0002
        /*00c6*/ 	.short	0x0010
        /*00c8*/ 	.byte	0x00, 0xf0, 0x21, 0x00


	//----- nvinfo : EIATTR_KPARAM_INFO
	.align		4
.L_577:
        /*00cc*/ 	.byte	0x04, 0x17
        /*00ce*/ 	.short	(.L_579 - .L_578)
.L_578:
        /*00d0*/ 	.word	0x00000000
        /*00d4*/ 	.short	0x0001
        /*00d6*/ 	.short	0x0008
        /*00d8*/ 	.byte	0x00, 0xf0, 0x21, 0x00


	//----- nvinfo : EIATTR_KPARAM_INFO
	.align		4
.L_579:
        /*00dc*/ 	.byte	0x04, 0x17
        /*00de*/ 	.short	(.L_581 - .L_580)
.L_580:
        /*00e0*/ 	.word	0x00000000
        /*00e4*/ 	.short	0x0000
        /*00e6*/ 	.short	0x0000
        /*00e8*/ 	.byte	0x00, 0xf0, 0x21, 0x00


	//----- nvinfo : EIATTR_MAXREG_COUNT
	.align		4
.L_581:
        /*00ec*/ 	.byte	0x03, 0x1b
        /*00ee*/ 	.short	0x00ff


	//----- nvinfo : EIATTR_MERCURY_ISA_VERSION
	.align		4
        /*00f0*/ 	.byte	0x03, 0x5f
        /*00f2*/ 	.short	0x0000


	//----- nvinfo : EIATTR_EXIT_INSTR_OFFSETS
	.align		4
        /*00f4*/ 	.byte	0x04, 0x1c
        /*00f6*/ 	.short	(.L_583 - .L_582)


	//   ....[0]....
.L_582:
        /*00f8*/ 	.word	0x00000090


	//   ....[1]....
        /*00fc*/ 	.word	0x000000c0


	//   ....[2]....
        /*0100*/ 	.word	0x00000520


	//   ....[3]....
        /*0104*/ 	.word	0x00000860


	//----- nvinfo : EIATTR_CRS_STACK_SIZE
	.align		4
.L_583:
        /*0108*/ 	.byte	0x04, 0x1e
        /*010a*/ 	.short	(.L_585 - .L_584)
.L_584:
        /*010c*/ 	.word	0x00000000
.L_585:


//--------------------- .nv.info._Z27maybe_adam_undo_cuda_kernelIffEvPViPT_S3_S3_PKT0_fffffm10adamMode_tf --------------------------
	.section	.nv.info._Z27maybe_adam_undo_cuda_kernelIffEvPViPT_S3_S3_PKT0_fffffm10adamMode_tf,"",@"SHT_CUDA_INFO"
	.sectionflags	@""
	.align	4


	//----- nvinfo : EIATTR_CUDA_API_VERSION
	.align		4
        /*0000*/ 	.byte	0x04, 0x37
        /*0002*/ 	.short	(.L_587 - .L_586)
.L_586:
        /*0004*/ 	.word	0x00000082


	//----- nvinfo : EIATTR_SW2861232_WAR
	.align		4
.L_587:
        /*0008*/ 	.byte	0x01, 0x35
	.zero		2


	//----- nvinfo : EIATTR_PARAM_CBANK
	.align		4
        /*000c*/ 	.byte	0x04, 0x0a
        /*000e*/ 	.short	(.L_589 - .L_588)
	.align		4
.L_588:
        /*0010*/ 	.word	index@(.nv.constant0._Z27maybe_adam_undo_cuda_kernelIffEvPViPT_S3_S3_PKT0_fffffm10adamMode_tf)
        /*0014*/ 	.short	0x0160
        /*0016*/ 	.short	0x0050


	//----- nvinfo : EIATTR_CBANK_PARAM_SIZE
	.align		4
.L_589:
        /*0018*/ 	.byte	0x03, 0x19
        /*001a*/ 	.short	0x0050


	//----- nvinfo : EIATTR_KPARAM_INFO
	.align		4
        /*001c*/ 	.byte	0x04, 0x17
        /*001e*/ 	.short	(.L_591 - .L_590)
.L_590:
        /*0020*/ 	.word	0x00000000
        /*0024*/ 	.short	0x000c
        /*0026*/ 	.short	0x004c
        /*0028*/ 	.byte	0x00, 0xf0, 0x11, 0x00


	//----- nvinfo : EIATTR_KPARAM_INFO
	.align		4
.L_591:
        /*002c*/ 	.byte	0x04, 0x17
        /*002e*/ 	.short	(.L_593 - .L_592)
.L_592:
        /*0030*/ 	.word	0x00000000
        /*0034*/ 	.short	0x000b
        /*0036*/ 	.short	0x0048
        /*0038*/ 	.byte	0x00, 0xf0, 0x11, 0x00


	//----- nvinfo : EIATTR_KPARAM_INFO
	.align		4
.L_593:
        /*003c*/ 	.byte	0x04, 0x17
        /*003e*/ 	.short	(.L_595 - .L_594)
.L_594:
        /*0040*/ 	.word	0x00000000
        /*0044*/ 	.short	0x000a
        /*0046*/ 	.short	0x0040
        /*0048*/ 	.byte	0x00, 0xf0, 0x21, 0x00


	//----- nvinfo : EIATTR_KPARAM_INFO
	.align		4
.L_595:
        /*004c*/ 	.byte	0x04, 0x17
        /*004e*/ 	.short	(.L_597 - .L_596)
.L_596:
        /*0050*/ 	.word	0x00000000
        /*0054*/ 	.short	0x0009
        /*0056*/ 	.short	0x0038
        /*0058*/ 	.byte	0x00, 0xf0, 0x11, 0x00


	//----- nvinfo : EIATTR_KPARAM_INFO
	.align		4
.L_597:
        /*005c*/ 	.byte	0x04, 0x17
        /*005e*/ 	.short	(.L_599 - .L_598)
.L_598:
        /*0060*/ 	.word	0x00000000
        /*0064*/ 	.short	0x0008
        /*0066*/ 	.short	0x0034
        /*0068*/ 	.byte	0x00, 0xf0, 0x11, 0x00


	//----- nvinfo : EIATTR_KPARAM_INFO
	.align		4
.L_599:
        /*006c*/ 	.byte	0x04, 0x17
        /*006e*/ 	.short	(.L_601 - .L_600)
.L_600:
        /*0070*/ 	.word	0x00000000
        /*0074*/ 	.short	0x0007
        /*0076*/ 	.short	0x0030
        /*0078*/ 	.byte	0x00, 0xf0, 0x11, 0x00


	//----- nvinfo : EIATTR_KPARAM_INFO
	.align		4
.L_601:
        /*007c*/ 	.byte	0x04, 0x17
        /*007e*/ 	.short	(.L_603 - .L_602)
.L_602:
        /*0080*/ 	.word	0x00000000
        /*0084*/ 	.short	0x0006
        /*0086*/ 	.short	0x002c
        /*0088*/ 	.byte	0x00, 0xf0, 0x11, 0x00


	//----- nvinfo : EIATTR_KPARAM_INFO
	.align		4
.L_603:
        /*008c*/ 	.byte	0x04, 0x17
        /*008e*/ 	.short	(.L_605 - .L_604)
.L_604:
        /*0090*/ 	.word	0x00000000
        /*0094*/ 	.short	0x0005
        /*0096*/ 	.short	0x0028
        /*0098*/ 	.byte	0x00, 0xf0, 0x11, 0x00


	//----- nvinfo : EIATTR_KPARAM_INFO
	.align		4
.L_605:
        /*009c*/ 	.byte	0x04, 0x17
        /*009e*/ 	.short	(.L_607 - .L_606)
.L_606:
        /*00a0*/ 	.word	0x00000000
        /*00a4*/ 	.short	0x0004
        /*00a6*/ 	.short	0x0020
        /*00a8*/ 	.byte	0x00, 0xf0, 0x21, 0x00


	//----- nvinfo : EIATTR_KPARAM_INFO
	.align		4
.L_607:
        /*00ac*/ 	.byte	0x04, 0x17
        /*00ae*/ 	.short	(.L_609 - .L_608)
.L_608:
        /*00b0*/ 	.word	0x00000000
        /*00b4*/ 	.short	0x0003
        /*00b6*/ 	.short	0x0018
        /*00b8*/ 	.byte	0x00, 0xf0, 0x21, 0x00


	//----- nvinfo : EIATTR_KPARAM_INFO
	.align		4
.L_609:
        /*00bc*/ 	.byte	0x04, 0x17
        /*00be*/ 	.short	(.L_611 - .L_610)
.L_610:
        /*00c0*/ 	.word	0x00000000
        /*00c4*/ 	.short	0x0002
        /*00c6*/ 	.short	0x0010
        /*00c8*/ 	.byte	0x00, 0xf0, 0x21, 0x00


	//----- nvinfo : EIATTR_KPARAM_INFO
	.align		4
.L_611:
        /*00cc*/ 	.byte	0x04, 0x17
        /*00ce*/ 	.short	(.L_613 - .L_612)
.L_612:
        /*00d0*/ 	.word	0x00000000
        /*00d4*/ 	.short	0x0001
        /*00d6*/ 	.short	0x0008
        /*00d8*/ 	.byte	0x00, 0xf0, 0x21, 0x00


	//----- nvinfo : EIATTR_KPARAM_INFO
	.align		4
.L_613:
        /*00dc*/ 	.byte	0x04, 0x17
        /*00de*/ 	.short	(.L_615 - .L_614)
.L_614:
        /*00e0*/ 	.word	0x00000000
        /*00e4*/ 	.short	0x0000
        /*00e6*/ 	.short	0x0000
        /*00e8*/ 	.byte	0x00, 0xf0, 0x21, 0x00


	//----- nvinfo : EIATTR_MAXREG_COUNT
	.align		4
.L_615:
        /*00ec*/ 	.byte	0x03, 0x1b
        /*00ee*/ 	.short	0x00ff


	//----- nvinfo : EIATTR_MERCURY_ISA_VERSION
	.align		4
        /*00f0*/ 	.byte	0x03, 0x5f
        /*00f2*/ 	.short	0x0000


	//----- nvinfo : EIATTR_EXIT_INSTR_OFFSETS
	.align		4
        /*00f4*/ 	.byte	0x04, 0x1c
        /*00f6*/ 	.short	(.L_617 - .L_616)


	//   ....[0]....
.L_616:
        /*00f8*/ 	.word	0x00000090


	//   ....[1]....
        /*00fc*/ 	.word	0x000000c0


	//   ....[2]....
        /*0100*/ 	.word	0x00000500


	//   ....[3]....
        /*0104*/ 	.word	0x00000820


	//----- nvinfo : EIATTR_CRS_STACK_SIZE
	.align		4
.L_617:
        /*0108*/ 	.byte	0x04, 0x1e
        /*010a*/ 	.short	(.L_619 - .L_618)
.L_618:
        /*010c*/ 	.word	0x00000000
.L_619:


//--------------------- .nv.info._Z27reversible_adam_cuda_kernelIdddEvPT_PT1_S1_S1_PKT0_fffffm10adamMode_tf --------------------------
	.section	.nv.info._Z27reversible_adam_cuda_kernelIdddEvPT_PT1_S1_S1_PKT0_fffffm10adamMode_tf,"",@"SHT_CUDA_INFO"
	.sectionflags	@""
	.align	4


	//----- nvinfo : EIATTR_CUDA_API_VERSION
	.align		4
        /*0000*/ 	.byte	0x04, 0x37
        /*0002*/ 	.short	(.L_621 - .L_620)
.L_620:
        /*0004*/ 	.word	0x00000082


	//----- nvinfo : EIATTR_SW2861232_WAR
	.align		4
.L_621:
        /*0008*/ 	.byte	0x01, 0x35
	.zero		2


	//----- nvinfo : EIATTR_PARAM_CBANK
	.align		4
        /*000c*/ 	.byte	0x04, 0x0a
        /*000e*/ 	.short	(.L_623 - .L_622)
	.align		4
.L_622:
        /*0010*/ 	.word	index@(.nv.constant0._Z27reversible_adam_cuda_kernelIdddEvPT_PT1_S1_S1_PKT0_fffffm10adamMode_tf)
        /*0014*/ 	.short	0x0160
        /*0016*/ 	.short	0x0050


	//----- nvinfo : EIATTR_CBANK_PARAM_SIZE
	.align		4
.L_623:
        /*0018*/ 	.byte	0x03, 0x19
        /*001a*/ 	.short	0x0050


	//----- nvinfo : EIATTR_KPARAM_INFO
	.align		4
        /*001c*/ 	.byte	0x04, 0x17
        /*001e*/ 	.short	(.L_625 - .L_624)
.L_624:
        /*0020*/ 	.word	0x00000000
        /*0024*/ 	.short	0x000c
        /*0026*/ 	.short	0x004c
        /*0028*/ 	.byte	0x00, 0xf0, 0x11, 0x00


	//----- nvinfo : EIATTR_KPARAM_INFO
	.align		4
.L_625:
        /*002c*/ 	.byte	0x04, 0x17
        /*002e*/ 	.short	(.L_627 - .L_626)
.L_626:
        /*0030*/ 	.word	0x00000000
        /*0034*/ 	.short	0x000b
        /*0036*/ 	.short	0x0048
        /*0038*/ 	.byte	0x00, 0xf0, 0x11, 0x00


	//----- nvinfo : EIATTR_KPARAM_INFO
	.align		4
.L_627:
        /*003c*/ 	.byte	0x04, 0x17
        /*003e*/ 	.short	(.L_629 - .L_628)
.L_628:
        /*0040*/ 	.word	0x00000000
        /*0044*/ 	.short	0x000a
        /*0046*/ 	.short	0x0040
        /*0048*/ 	.byte	0x00, 0xf0, 0x21, 0x00


	//----- nvinfo : EIATTR_KPARAM_INFO
	.align		4
.L_629:
        /*004c*/ 	.byte	0x04, 0x17
        /*004e*/ 	.short	(.L_631 - .L_630)
.L_630:
        /*0050*/ 	.word	0x00000000
        /*0054*/ 	.short	0x0009
        /*0056*/ 	.short	0x0038
        /*0058*/ 	.byte	0x00, 0xf0, 0x11, 0x00


	//----- nvinfo : EIATTR_KPARAM_INFO
	.align		4
.L_631:
        /*005c*/ 	.byte	0x04, 0x17
        /*005e*/ 	.short	(.L_633 - .L_632)
.L_632:
        /*0060*/ 	.word	0x00000000
        /*0064*/ 	.short	0x0008
        /*0066*/ 	.short	0x0034
        /*0068*/ 	.byte	0x00, 0xf0, 0x11, 0x00


	//----- nvinfo : EIATTR_KPARAM_INFO
	.align		4
.L_633:
        /*006c*/ 	.byte	0x04, 0x17
        /*006e*/ 	.short	(.L_635 - .L_634)
.L_634:
        /*0070*/ 	.word	0x00000000
        /*0074*/ 	.short	0x0007
        /*0076*/ 	.short	0x0030
        /*0078*/ 	.byte	0x00, 0xf0, 0x11, 0x00


	//----- nvinfo : EIATTR_KPARAM_INFO
	.align		4
.L_635:
        /*007c*/ 	.byte	0x04, 0x17
        /*007e*/ 	.short	(.L_637 - .L_636)
.L_636:
        /*0080*/ 	.word	0x00000000
        /*0084*/ 	.short	0x0006
        /*0086*/ 	.short	0x002c
        /*0088*/ 	.byte	0x00, 0xf0, 0x11, 0x00


	//----- nvinfo : EIATTR_KPARAM_INFO
	.align		4
.L_637:
        /*008c*/ 	.byte	0x04, 0x17
        /*008e*/ 	.short	(.L_639 - .L_638)
.L_638:
        /*0090*/ 	.word	0x00000000
        /*0094*/ 	.short	0x0005
        /*0096*/ 	.short	0x0028
        /*0098*/ 	.byte	0x00, 0xf0, 0x11, 0x00


	//----- nvinfo : EIATTR_KPARAM_INFO
	.align		4
.L_639:
        /*009c*/ 	.byte	0x04, 0x17
        /*009e*/ 	.short	(.L_641 - .L_640)
.L_640:
        /*00a0*/ 	.word	0x00000000
        /*00a4*/ 	.short	0x0004
        /*00a6*/ 	.short	0x0020
        /*00a8*/ 	.byte	0x00, 0xf0, 0x21, 0x00


	//----- nvinfo : EIATTR_KPARAM_INFO
	.align		4
.L_641:
        /*00ac*/ 	.byte	0x04, 0x17
        /*00ae*/ 	.short	(.L_643 - .L_642)
.L_642:
        /*00b0*/ 	.word	0x00000000
        /*00b4*/ 	.short	0x0003
        /*00b6*/ 	.short	0x0018
        /*00b8*/ 	.byte	0x00, 0xf0, 0x21, 0x00


	//----- nvinfo : EIATTR_KPARAM_INFO
	.align		4
.L_643:
        /*00bc*/ 	.byte	0x04, 0x17
        /*00be*/ 	.short	(.L_645 - .L_644)
.L_644:
        /*00c0*/ 	.word	0x00000000
        /*00c4*/ 	.short	0x0002
        /*00c6*/ 	.short	0x0010
        /*00c8*/ 	.byte	0x00, 0xf0, 0x21, 0x00


	//----- nvinfo : EIATTR_KPARAM_INFO
	.align		4
.L_645:
        /*00cc*/ 	.byte	0x04, 0x17
        /*00ce*/ 	.short	(.L_647 - .L_646)
.L_646:
        /*00d0*/ 	.word	0x00000000
        /*00d4*/ 	.short	0x0001
        /*00d6*/ 	.short	0x0008
        /*00d8*/ 	.byte	0x00, 0xf0, 0x21, 0x00


	//----- nvinfo : EIATTR_KPARAM_INFO
	.align		4
.L_647:
        /*00dc*/ 	.byte	0x04, 0x17
        /*00de*/ 	.short	(.L_649 - .L_648)
.L_648:
        /*00e0*/ 	.word	0x00000000
        /*00e4*/ 	.short	0x0000
        /*00e6*/ 	.short	0x0000
        /*00e8*/ 	.byte	0x00, 0xf0, 0x21, 0x00


	//----- nvinfo : EIATTR_MAXREG_COUNT
	.align		4
.L_649:
        /*00ec*/ 	.byte	0x03, 0x1b
        /*00ee*/ 	.short	0x00ff


	//----- nvinfo : EIATTR_NUM_BARRIERS
	.align		4
        /*00f0*/ 	.byte	0x02, 0x4c
        /*00f2*/ 	.byte	0x01
	.zero		1


	//----- nvinfo : EIATTR_MERCURY_ISA_VERSION
	.align		4
        /*00f4*/ 	.byte	0x03, 0x5f
        /*00f6*/ 	.short	0x0000


	//----- nvinfo : EIATTR_EXIT_INSTR_OFFSETS
	.align		4
        /*00f8*/ 	.byte	0x04, 0x1c
        /*00fa*/ 	.short	(.L_651 - .L_650)


	//   ....[0]....
.L_650:
        /*00fc*/ 	.word	0x00002e40


	//   ....[1]....
        /*0100*/ 	.word	0x00002e70


	//   ....[2]....
        /*0104*/ 	.word	0x00002ed0


	//----- nvinfo : EIATTR_CRS_STACK_SIZE
	.align		4
.L_651:
        /*0108*/ 	.byte	0x04, 0x1e
        /*010a*/ 	.short	(.L_653 - .L_652)
.L_652:
        /*010c*/ 	.word	0x00000000
.L_653:


//--------------------- .nv.info._Z27reversible_adam_cuda_kernelIfN3c104HalfEhEvPT_PT1_S3_S3_PKT0_fffffm10adamMode_tf --------------------------
	.section	.nv.info._Z27reversible_adam_cuda_kernelIfN3c104HalfEhEvPT_PT1_S3_S3_PKT0_fffffm10adamMode_tf,"",@"SHT_CUDA_INFO"
	.sectionflags	@""
	.align	4


	//----- nvinfo : EIATTR_CUDA_API_VERSION
	.align		4
        /*0000*/ 	.byte	0x04, 0x37
        /*0002*/ 	.short	(.L_655 - .L_654)
.L_654:
        /*0004*/ 	.word	0x00000082


	//----- nvinfo : EIATTR_SW2861232_WAR
	.align		4
.L_655:
        /*0008*/ 	.byte	0x01, 0x35
	.zero		2


	//----- nvinfo : EIATTR_PARAM_CBANK
	.align		4
        /*000c*/ 	.byte	0x04, 0x0a
        /*000e*/ 	.short	(.L_657 - .L_656)
	.align		4
.L_656:
        /*0010*/ 	.word	index@(.nv.constant0._Z27reversible_adam_cuda_kernelIfN3c104HalfEhEvPT_PT1_S3_S3_PKT0_fffffm10adamMode_tf)
        /*0014*/ 	.short	0x0160
        /*0016*/ 	.short	0x0050


	//----- nvinfo : EIATTR_CBANK_PARAM_SIZE
	.align		4
.L_657:
        /*0018*/ 	.byte	0x03, 0x19
        /*001a*/ 	.short	0x0050


	//----- nvinfo : EIATTR_KPARAM_INFO
	.align		4
        /*001c*/ 	.byte	0x04, 0x17
        /*001e*/ 	.short	(.L_659 - .L_658)
.L_658:
        /*0020*/ 	.word	0x00000000
        /*0024*/ 	.short	0x000c
        /*0026*/ 	.short	0x004c
        /*0028*/ 	.byte	0x00, 0xf0, 0x11, 0x00


	//----- nvinfo : EIATTR_KPARAM_INFO
	.align		4
.L_659:
        /*002c*/ 	.byte	0x04, 0x17
        /*002e*/ 	.short	(.L_661 - .L_660)
.L_660:
        /*0030*/ 	.word	0x00000000
        /*0034*/ 	.short	0x000b
        /*0036*/ 	.short	0x0048
        /*0038*/ 	.byte	0x00, 0xf0, 0x11, 0x00


	//----- nvinfo : EIATTR_KPARAM_INFO
	.align		4
.L_661:
        /*003c*/ 	.byte	0x04, 0x17
        /*003e*/ 	.short	(.L_663 - .L_662)
.L_662:
        /*0040*/ 	.word	0x00000000
        /*0044*/ 	.short	0x000a
        /*0046*/ 	.short	0x0040
        /*0048*/ 	.byte	0x00, 0xf0, 0x21, 0x00


	//----- nvinfo : EIATTR_KPARAM_INFO
	.align		4
.L_663:
        /*004c*/ 	.byte	0x04, 0x17
        /*004e*/ 	.short	(.L_665 - .L_664)
.L_664:
        /*0050*/ 	.word	0x00000000
        /*0054*/ 	.short	0x0009
        /*0056*/ 	.short	0x0038
        /*0058*/ 	.byte	0x00, 0xf0, 0x11, 0x00


	//----- nvinfo : EIATTR_KPARAM_INFO
	.align		4
.L_665:
        /*005c*/ 	.byte	0x04, 0x17
        /*005e*/ 	.short	(.L_667 - .L_666)
.L_666:
        /*0060*/ 	.word	0x00000000
        /*0064*/ 	.short	0x0008
        /*0066*/ 	.short	0x0034
        /*0068*/ 	.byte	0x00, 0xf0, 0x11, 0x00


	//----- nvinfo : EIATTR_KPARAM_INFO
	.align		4
.L_667:
        /*006c*/ 	.byte	0x04, 0x17
        /*006e*/ 	.short	(.L_669 - .L_668)
.L_668:
        /*0070*/ 	.word	0x00000000
        /*0074*/ 	.short	0x0007
        /*0076*/ 	.short	0x0030
        /*0078*/ 	.byte	0x00, 0xf0, 0x11, 0x00


	//----- nvinfo : EIATTR_KPARAM_INFO
	.align		4
.L_669:
        /*007c*/ 	.byte	0x04, 0x17
        /*007e*/ 	.short	(.L_671 - .L_670)
.L_670:
        /*0080*/ 	.word	0x00000000
        /*0084*/ 	.short	0x0006
        /*0086*/ 	.short	0x002c
        /*0088*/ 	.byte	0x00, 0xf0, 0x11, 0x00


	//----- nvinfo : EIATTR_KPARAM_INFO
	.align		4
.L_671:
        /*008c*/ 	.byte	0x04, 0x17
        /*008e*/ 	.short	(.L_673 - .L_672)
.L_672:
        /*0090*/ 	.word	0x00000000
        /*0094*/ 	.short	0x0005
        /*0096*/ 	.short	0x0028
        /*0098*/ 	.byte	0x00, 0xf0, 0x11, 0x00


	//----- nvinfo : EIATTR_KPARAM_INFO
	.align		4
.L_673:
        /*009c*/ 	.byte	0x04, 0x17
        /*009e*/ 	.short	(.L_675 - .L_674)
.L_674:
        /*00a0*/ 	.word	0x00000000
        /*00a4*/ 	.short	0x0004
        /*00a6*/ 	.short	0x0020
        /*00a8*/ 	.byte	0x00, 0xf0, 0x21, 0x00


	//----- nvinfo : EIATTR_KPARAM_INFO
	.align		4
.L_675:
        /*00ac*/ 	.byte	0x04, 0x17
        /*00ae*/ 	.short	(.L_677 - .L_676)
.L_676:
        /*00b0*/ 	.word	0x00000000
        /*00b4*/ 	.short	0x0003
        /*00b6*/ 	.short	0x0018
        /*00b8*/ 	.byte	0x00, 0xf0, 0x21, 0x00


	//----- nvinfo : EIATTR_KPARAM_INFO
	.align		4
.L_677:
        /*00bc*/ 	.byte	0x04, 0x17
        /*00be*/ 	.short	(.L_679 - .L_678)
.L_678:
        /*00c0*/ 	.word	0x00000000
        /*00c4*/ 	.short	0x0002
        /*00c6*/ 	.short	0x0010
        /*00c8*/ 	.byte	0x00, 0xf0, 0x21, 0x00


	//----- nvinfo : EIATTR_KPARAM_INFO
	.align		4
.L_679:
        /*00cc*/ 	.byte	0x04, 0x17
        /*00ce*/ 	.short	(.L_681 - .L_680)
.L_680:
        /*00d0*/ 	.word	0x00000000
        /*00d4*/ 	.short	0x0001
        /*00d6*/ 	.short	0x0008
        /*00d8*/ 	.byte	0x00, 0xf0, 0x21, 0x00


	//----- nvinfo : EIATTR_KPARAM_INFO
	.align		4
.L_681:
        /*00dc*/ 	.byte	0x04, 0x17
        /*00de*/ 	.short	(.L_683 - .L_682)
.L_682:
        /*00e0*/ 	.word	0x00000000
        /*00e4*/ 	.short	0x0000
        /*00e6*/ 	.short	0x0000
        /*00e8*/ 	.byte	0x00, 0xf0, 0x21, 0x00


	//----- nvinfo : EIATTR_MAXREG_COUNT
	.align		4
.L_683:
        /*00ec*/ 	.byte	0x03, 0x1b
        /*00ee*/ 	.short	0x00ff


	//----- nvinfo : EIATTR_NUM_BARRIERS
	.align		4
        /*00f0*/ 	.byte	0x02, 0x4c
        /*00f2*/ 	.byte	0x01
	.zero		1


	//----- nvinfo : EIATTR_MERCURY_ISA_VERSION
	.align		4
        /*00f4*/ 	.byte	0x03, 0x5f
        /*00f6*/ 	.short	0x0000


	//----- nvinfo : EIATTR_EXIT_INSTR_OFFSETS
	.align		4
        /*00f8*/ 	.byte	0x04, 0x1c
        /*00fa*/ 	.short	(.L_685 - .L_684)


	//   ....[0]....
.L_684:
        /*00fc*/ 	.word	0x00001470


	//   ....[1]....
        /*0100*/ 	.word	0x000014a0


	//   ....[2]....
        /*0104*/ 	.word	0x000014f0


	//----- nvinfo : EIATTR_CRS_STACK_SIZE
	.align		4
.L_685:
        /*0108*/ 	.byte	0x04, 0x1e
        /*010a*/ 	.short	(.L_687 - .L_686)
.L_686:
        /*010c*/ 	.word	0x00000000
.L_687:


//--------------------- .nv.info._Z27reversible_adam_cuda_kernelIffhEvPT_PT1_S1_S1_PKT0_fffffm10adamMode_tf --------------------------
	.section	.nv.info._Z27reversible_adam_cuda_kernelIffhEvPT_PT1_S1_S1_PKT0_fffffm10adamMode_tf,"",@"SHT_CUDA_INFO"
	.sectionflags	@""
	.align	4


	//----- nvinfo : EIATTR_CUDA_API_VERSION
	.align		4
        /*0000*/ 	.byte	0x04, 0x37
        /*0002*/ 	.short	(.L_689 - .L_688)
.L_688:
        /*0004*/ 	.word	0x00000082


	//----- nvinfo : EIATTR_SW2861232_WAR
	.align		4
.L_689:
        /*0008*/ 	.byte	0x01, 0x35
	.zero		2


	//----- nvinfo : EIATTR_PARAM_CBANK
	.align		4
        /*000c*/ 	.byte	0x04, 0x0a
        /*000e*/ 	.short	(.L_691 - .L_690)
	.align		4
.L_690:
        /*0010*/ 	.word	index@(.nv.constant0._Z27reversible_adam_cuda_kernelIffhEvPT_PT1_S1_S1_PKT0_fffffm10adamMode_tf)
        /*0014*/ 	.short	0x0160
        /*0016*/ 	.short	0x0050


	//----- nvinfo : EIATTR_CBANK_PARAM_SIZE
	.align		4
.L_691:
        /*0018*/ 	.byte	0x03, 0x19
        /*001a*/ 	.short	0x0050


	//----- nvinfo : EIATTR_KPARAM_INFO
	.align		4
        /*001c*/ 	.byte	0x04, 0x17
        /*001e*/ 	.short	(.L_693 - .L_692)
.L_692:
        /*0020*/ 	.word	0x00000000
        /*0024*/ 	.short	0x000c
        /*0026*/ 	.short	0x004c
        /*0028*/ 	.byte	0x00, 0xf0, 0x11, 0x00


	//----- nvinfo : EIATTR_KPARAM_INFO
	.align		4
.L_693:
        /*002c*/ 	.byte	0x04, 0x17
        /*002e*/ 	.short	(.L_695 - .L_694)
.L_694:
        /*0030*/ 	.word	0x00000000
        /*0034*/ 	.short	0x000b
        /*0036*/ 	.short	0x0048
        /*0038*/ 	.byte	0x00, 0xf0, 0x11, 0x00


	//----- nvinfo : EIATTR_KPARAM_INFO
	.align		4
.L_695:
        /*003c*/ 	.byte	0x04, 0x17
        /*003e*/ 	.short	(.L_697 - .L_696)
.L_696:
        /*0040*/ 	.word	0x00000000
        /*0044*/ 	.short	0x000a
        /*0046*/ 	.short	0x0040
        /*0048*/ 	.byte	0x00, 0xf0, 0x21, 0x00


	//----- nvinfo : EIATTR_KPARAM_INFO
	.align		4
.L_697:
        /*004c*/ 	.byte	0x04, 0x17
        /*004e*/ 	.short	(.L_699 - .L_698)
.L_698:
        /*0050*/ 	.word	0x00000000
        /*0054*/ 	.short	0x0009
        /*0056*/ 	.short	0x0038
        /*0058*/ 	.byte	0x00, 0xf0, 0x11, 0x00


	//----- nvinfo : EIATTR_KPARAM_INFO
	.align		4
.L_699:
        /*005c*/ 	.byte	0x04, 0x17
        /*005e*/ 	.short	(.L_701 - .L_700)
.L_700:
        /*0060*/ 	.word	0x00000000
        /*0064*/ 	.short	0x0008
        /*0066*/ 	.short	0x0034
        /*0068*/ 	.byte	0x00, 0xf0, 0x11, 0x00


	//----- nvinfo : EIATTR_KPARAM_INFO
	.align		4
.L_701:
        /*006c*/ 	.byte	0x04, 0x17
        /*006e*/ 	.short	(.L_703 - .L_702)
.L_702:
        /*0070*/ 	.word	0x00000000
        /*0074*/ 	.short	0x0007
        /*0076*/ 	.short	0x0030
        /*0078*/ 	.byte	0x00, 0xf0, 0x11, 0x00


	//----- nvinfo : EIATTR_KPARAM_INFO
	.align		4
.L_703:
        /*007c*/ 	.byte	0x04, 0x17
        /*007e*/ 	.short	(.L_705 - .L_704)
.L_704:
        /*0080*/ 	.word	0x00000000
        /*0084*/ 	.short	0x0006
        /*0086*/ 	.short	0x002c
        /*0088*/ 	.byte	0x00, 0xf0, 0x11, 0x00


	//----- nvinfo : EIATTR_KPARAM_INFO
	.align		4
.L_705:
        /*008c*/ 	.byte	0x04, 0x17
        /*008e*/ 	.short	(.L_707 - .L_706)
.L_706:
        /*0090*/ 	.word	0x00000000
        /*0094*/ 	.short	0x0005
        /*0096*/ 	.short	0x0028
        /*0098*/ 	.byte	0x00, 0xf0, 0x11, 0x00


	//----- nvinfo : EIATTR_KPARAM_INFO
	.align		4
.L_707:
        /*009c*/ 	.byte	0x04, 0x17
        /*009e*/ 	.short	(.L_709 - .L_708)
.L_708:
        /*00a0*/ 	.word	0x00000000
        /*00a4*/ 	.short	0x0004
        /*00a6*/ 	.short	0x0020
        /*00a8*/ 	.byte	0x00, 0xf0, 0x21, 0x00


	//----- nvinfo : EIATTR_KPARAM_INFO
	.align		4
.L_709:
        /*00ac*/ 	.byte	0x04, 0x17
        /*00ae*/ 	.short	(.L_711 - .L_710)
.L_710:
        /*00b0*/ 	.word	0x00000000
        /*00b4*/ 	.short	0x0003
        /*00b6*/ 	.short	0x0018
        /*00b8*/ 	.byte	0x00, 0xf0, 0x21, 0x00


	//----- nvinfo : EIATTR_KPARAM_INFO
	.align		4
.L_711:
        /*00bc*/ 	.byte	0x04, 0x17
        /*00be*/ 	.short	(.L_713 - .L_712)
.L_712:
        /*00c0*/ 	.word	0x00000000
        /*00c4*/ 	.short	0x0002
        /*00c6*/ 	.short	0x0010
        /*00c8*/ 	.byte	0x00, 0xf0, 0x21, 0x00


	//----- nvinfo : EIATTR_KPARAM_INFO
	.align		4
.L_713:
        /*00cc*/ 	.byte	0x04, 0x17
        /*00ce*/ 	.short	(.L_715 - .L_714)
.L_714:
        /*00d0*/ 	.word	0x00000000
        /*00d4*/ 	.short	0x0001
        /*00d6*/ 	.short	0x0008
        /*00d8*/ 	.byte	0x00, 0xf0, 0x21, 0x00


	//----- nvinfo : EIATTR_KPARAM_INFO
	.align		4
.L_715:
        /*00dc*/ 	.byte	0x04, 0x17
        /*00de*/ 	.short	(.L_717 - .L_716)
.L_716:
        /*00e0*/ 	.word	0x00000000
        /*00e4*/ 	.short	0x0000
        /*00e6*/ 	.short	0x0000
        /*00e8*/ 	.byte	0x00, 0xf0, 0x21, 0x00


	//----- nvinfo : EIATTR_MAXREG_COUNT
	.align		4
.L_717:
        /*00ec*/ 	.byte	0x03, 0x1b
        /*00ee*/ 	.short	0x00ff


	//----- nvinfo : EIATTR_NUM_BARRIERS
	.align		4
        /*00f0*/ 	.byte	0x02, 0x4c
        /*00f2*/ 	.byte	0x01
	.zero		1


	//----- nvinfo : EIATTR_MERCURY_ISA_VERSION
	.align		4
        /*00f4*/ 	.byte	0x03, 0x5f
        /*00f6*/ 	.short	0x0000


	//----- nvinfo : EIATTR_EXIT_INSTR_OFFSETS
	.align		4
        /*00f8*/ 	.byte	0x04, 0x1c
        /*00fa*/ 	.short	(.L_719 - .L_718)


	//   ....[0]....
.L_718:
        /*00fc*/ 	.word	0x00001410


	//   ....[1]....
        /*0100*/ 	.word	0x00001440


	//   ....[2]....
        /*0104*/ 	.word	0x00001490


	//----- nvinfo : EIATTR_CRS_STACK_SIZE
	.align		4
.L_719:
        /*0108*/ 	.byte	0x04, 0x1e
        /*010a*/ 	.short	(.L_721 - .L_720)
.L_720:
        /*010c*/ 	.word	0x00000000
.L_721:


//--------------------- .nv.info._Z27reversible_adam_cuda_kernelIfN3c104HalfES1_EvPT_PT1_S3_S3_PKT0_fffffm10adamMode_tf --------------------------
	.section	.nv.info._Z27reversible_adam_cuda_kernelIfN3c104HalfES1_EvPT_PT1_S3_S3_PKT0_fffffm10adamMode_tf,"",@"SHT_CUDA_INFO"
	.sectionflags	@""
	.align	4


	//----- nvinfo : EIATTR_CUDA_API_VERSION
	.align		4
        /*0000*/ 	.byte	0x04, 0x37
        /*0002*/ 	.short	(.L_723 - .L_722)
.L_722:
        /*0004*/ 	.word	0x00000082


	//----- nvinfo : EIATTR_SW2861232_WAR
	.align		4
.L_723:
        /*0008*/ 	.byte	0x01, 0x35
	.zero		2


	//----- nvinfo : EIATTR_PARAM_CBANK
	.align		4
        /*000c*/ 	.byte	0x04, 0x0a
        /*000e*/ 	.short	(.L_725 - .L_724)
	.align		4
.L_724:
        /*0010*/ 	.word	index@(.nv.constant0._Z27reversible_adam_cuda_kernelIfN3c104HalfES1_EvPT_PT1_S3_S3_PKT0_fffffm10adamMode_tf)
        /*0014*/ 	.short	0x0160
        /*0016*/ 	.short	0x0050


	//----- nvinfo : EIATTR_CBANK_PARAM_SIZE
	.align		4
.L_725:
        /*0018*/ 	.byte	0x03, 0x19
        /*001a*/ 	.short	0x0050


	//----- nvinfo : EIATTR_KPARAM_INFO
	.align		4
        /*001c*/ 	.byte	0x04, 0x17
        /*001e*/ 	.short	(.L_727 - .L_726)
.L_726:
        /*0020*/ 	.word	0x00000000
        /*0024*/ 	.short	0x000c
        /*0026*/ 	.short	0x004c
        /*0028*/ 	.byte	0x00, 0xf0, 0x11, 0x00


	//----- nvinfo : EIATTR_KPARAM_INFO
	.align		4
.L_727:
        /*002c*/ 	.byte	0x04, 0x17
        /*002e*/ 	.short	(.L_729 - .L_728)
.L_728:
        /*0030*/ 	.word	0x00000000
        /*0034*/ 	.short	0x000b
        /*0036*/ 	.short	0x0048
        /*0038*/ 	.byte	0x00, 0xf0, 0x11, 0x00


	//----- nvinfo : EIATTR_KPARAM_INFO
	.align		4
.L_729:
        /*003c*/ 	.byte	0x04, 0x17
        /*003e*/ 	.short	(.L_731 - .L_730)
.L_730:
        /*0040*/ 	.word	0x00000000
        /*0044*/ 	.short	0x000a
        /*0046*/ 	.short	0x0040
        /*0048*/ 	.byte	0x00, 0xf0, 0x21, 0x00


	//----- nvinfo : EIATTR_KPARAM_INFO
	.align		4
.L_731:
        /*004c*/ 	.byte	0x04, 0x17
        /*004e*/ 	.short	(.L_733 - .L_732)
.L_732:
        /*0050*/ 	.word	0x00000000
        /*0054*/ 	.short	0x0009
        /*0056*/ 	.short	0x0038
        /*0058*/ 	.byte	0x00, 0xf0, 0x11, 0x00


	//----- nvinfo : EIATTR_KPARAM_INFO
	.align		4
.L_733:
        /*005c*/ 	.byte	0x04, 0x17
        /*005e*/ 	.short	(.L_735 - .L_734)
.L_734:
        /*0060*/ 	.word	0x00000000
        /*0064*/ 	.short	0x0008
        /*0066*/ 	.short	0x0034
        /*0068*/ 	.byte	0x00, 0xf0, 0x11, 0x00


	//----- nvinfo : EIATTR_KPARAM_INFO
	.align		4
.L_735:
        /*006c*/ 	.byte	0x04, 0x17
        /*006e*/ 	.short	(.L_737 - .L_736)
.L_736:
        /*0070*/ 	.word	0x00000000
        /*0074*/ 	.short	0x0007
        /*0076*/ 	.short	0x0030
        /*0078*/ 	.byte	0x00, 0xf0, 0x11, 0x00


	//----- nvinfo : EIATTR_KPARAM_INFO
	.align		4
.L_737:
        /*007c*/ 	.byte	0x04, 0x17
        /*007e*/ 	.short	(.L_739 - .L_738)
.L_738:
        /*0080*/ 	.word	0x00000000
        /*0084*/ 	.short	0x0006
        /*0086*/ 	.short	0x002c
        /*0088*/ 	.byte	0x00, 0xf0, 0x11, 0x00


	//----- nvinfo : EIATTR_KPARAM_INFO
	.align		4
.L_739:
        /*008c*/ 	.byte	0x04, 0x17
        /*008e*/ 	.short	(.L_741 - .L_740)
.L_740:
        /*0090*/ 	.word	0x00000000
        /*0094*/ 	.short	0x0005
        /*0096*/ 	.short	0x0028
        /*0098*/ 	.byte	0x00, 0xf0, 0x11, 0x00


	//----- nvinfo : EIATTR_KPARAM_INFO
	.align		4
.L_741:
        /*009c*/ 	.byte	0x04, 0x17
        /*009e*/ 	.short	(.L_743 - .L_742)
.L_742:
        /*00a0*/ 	.word	0x00000000
        /*00a4*/ 	.short	0x0004
        /*00a6*/ 	.short	0x0020
        /*00a8*/ 	.byte	0x00, 0xf0, 0x21, 0x00


	//----- nvinfo : EIATTR_KPARAM_INFO
	.align		4
.L_743:
        /*00ac*/ 	.byte	0x04, 0x17
        /*00ae*/ 	.short	(.L_745 - .L_744)
.L_744:
        /*00b0*/ 	.word	0x00000000
        /*00b4*/ 	.short	0x0003
        /*00b6*/ 	.short	0x0018
        /*00b8*/ 	.byte	0x00, 0xf0, 0x21, 0x00


	//----- nvinfo : EIATTR_KPARAM_INFO
	.align		4
.L_745:
        /*00bc*/ 	.byte	0x04, 0x17
        /*00be*/ 	.short	(.L_747 - .L_746)
.L_746:
        /*00c0*/ 	.word	0x00000000
        /*00c4*/ 	.short	0x0002
        /*00c6*/ 	.short	0x0010
        /*00c8*/ 	.byte	0x00, 0xf0, 0x21, 0x00


	//----- nvinfo : EIATTR_KPARAM_INFO
	.align		4
.L_747:
        /*00cc*/ 	.byte	0x04, 0x17
        /*00ce*/ 	.short	(.L_749 - .L_748)
.L_748:
        /*00d0*/ 	.word	0x00000000
        /*00d4*/ 	.short	0x0001
        /*00d6*/ 	.short	0x0008
        /*00d8*/ 	.byte	0x00, 0xf0, 0x21, 0x00


	//----- nvinfo : EIATTR_KPARAM_INFO
	.align		4
.L_749:
        /*00dc*/ 	.byte	0x04, 0x17
        /*00de*/ 	.short	(.L_751 - .L_750)
.L_750:
        /*00e0*/ 	.word	0x00000000
        /*00e4*/ 	.short	0x0000
        /*00e6*/ 	.short	0x0000
        /*00e8*/ 	.byte	0x00, 0xf0, 0x21, 0x00


	//----- nvinfo : EIATTR_MAXREG_COUNT
	.align		4
.L_751:
        /*00ec*/ 	.byte	0x03, 0x1b
        /*00ee*/ 	.short	0x00ff


	//----- nvinfo : EIATTR_NUM_BARRIERS
	.align		4
        /*00f0*/ 	.byte	0x02, 0x4c
        /*00f2*/ 	.byte	0x01
	.zero		1


	//----- nvinfo : EIATTR_MERCURY_ISA_VERSION
	.align		4
        /*00f4*/ 	.byte	0x03, 0x5f
        /*00f6*/ 	.short	0x0000


	//----- nvinfo : EIATTR_EXIT_INSTR_OFFSETS
	.align		4
        /*00f8*/ 	.byte	0x04, 0x1c
        /*00fa*/ 	.short	(.L_753 - .L_752)


	//   ....[0]....
.L_752:
        /*00fc*/ 	.word	0x000012d0


	//   ....[1]....
        /*0100*/ 	.word	0x00001300


	//   ....[2]....
        /*0104*/ 	.word	0x00001350


	//----- nvinfo : EIATTR_CRS_STACK_SIZE
	.align		4
.L_753:
        /*0108*/ 	.byte	0x04, 0x1e
        /*010a*/ 	.short	(.L_755 - .L_754)
.L_754:
        /*010c*/ 	.word	0x00000000
.L_755:


//--------------------- .nv.info._Z27reversible_adam_cuda_kernelIfffEvPT_PT1_S1_S1_PKT0_fffffm10adamMode_tf --------------------------
	.section	.nv.info._Z27reversible_adam_cuda_kernelIfffEvPT_PT1_S1_S1_PKT0_fffffm10adamMode_tf,"",@"SHT_CUDA_INFO"
	.sectionflags	@""
	.align	4


	//----- nvinfo : EIATTR_CUDA_API_VERSION
	.align		4
        /*0000*/ 	.byte	0x04, 0x37
        /*0002*/ 	.short	(.L_757 - .L_756)
.L_756:
        /*0004*/ 	.word	0x00000082


	//----- nvinfo : EIATTR_SW2861232_WAR
	.align		4
.L_757:
        /*0008*/ 	.byte	0x01, 0x35
	.zero		2


	//----- nvinfo : EIATTR_PARAM_CBANK
	.align		4
        /*000c*/ 	.byte	0x04, 0x0a
        /*000e*/ 	.short	(.L_759 - .L_758)
	.align		4
.L_758:
        /*0010*/ 	.word	index@(.nv.constant0._Z27reversible_adam_cuda_kernelIfffEvPT_PT1_S1_S1_PKT0_fffffm10adamMode_tf)
        /*0014*/ 	.short	0x0160
        /*0016*/ 	.short	0x0050


	//----- nvinfo : EIATTR_CBANK_PARAM_SIZE
	.align		4
.L_759:
        /*0018*/ 	.byte	0x03, 0x19
        /*001a*/ 	.short	0x0050


	//----- nvinfo : EIATTR_KPARAM_INFO
	.align		4
        /*001c*/ 	.byte	0x04, 0x17
        /*001e*/ 	.short	(.L_761 - .L_760)
.L_760:
        /*0020*/ 	.word	0x00000000
        /*0024*/ 	.short	0x000c
        /*0026*/ 	.short	0x004c
        /*0028*/ 	.byte	0x00, 0xf0, 0x11, 0x00


	//----- nvinfo : EIATTR_KPARAM_INFO
	.align		4
.L_761:
        /*002c*/ 	.byte	0x04, 0x17
        /*002e*/ 	.short	(.L_763 - .L_762)
.L_762:
        /*0030*/ 	.word	0x00000000
        /*0034*/ 	.short	0x000b
        /*0036*/ 	.short	0x0048
        /*0038*/ 	.byte	0x00, 0xf0, 0x11, 0x00


	//----- nvinfo : EIATTR_KPARAM_INFO
	.align		4
.L_763:
        /*003c*/ 	.byte	0x04, 0x17
        /*003e*/ 	.short	(.L_765 - .L_764)
.L_764:
        /*0040*/ 	.word	0x00000000
        /*0044*/ 	.short	0x000a
        /*0046*/ 	.short	0x0040
        /*0048*/ 	.byte	0x00, 0xf0, 0x21, 0x00


	//----- nvinfo : EIATTR_KPARAM_INFO
	.align		4
.L_765:
        /*004c*/ 	.byte	0x04, 0x17
        /*004e*/ 	.short	(.L_767 - .L_766)
.L_766:
        /*0050*/ 	.word	0x00000000
        /*0054*/ 	.short	0x0009
        /*0056*/ 	.short	0x0038
        /*0058*/ 	.byte	0x00, 0xf0, 0x11, 0x00


	//----- nvinfo : EIATTR_KPARAM_INFO
	.align		4
.L_767:
        /*005c*/ 	.byte	0x04, 0x17
        /*005e*/ 	.short	(.L_769 - .L_768)
.L_768:
        /*0060*/ 	.word	0x00000000
        /*0064*/ 	.short	0x0008
        /*0066*/ 	.short	0x0034
        /*0068*/ 	.byte	0x00, 0xf0, 0x11, 0x00


	//----- nvinfo : EIATTR_KPARAM_INFO
	.align		4
.L_769:
        /*006c*/ 	.byte	0x04, 0x17
        /*006e*/ 	.short	(.L_771 - .L_770)
.L_770:
        /*0070*/ 	.word	0x00000000
        /*0074*/ 	.short	0x0007
        /*0076*/ 	.short	0x0030
        /*0078*/ 	.byte	0x00, 0xf0, 0x11, 0x00


	//----- nvinfo : EIATTR_KPARAM_INFO
	.align		4
.L_771:
        /*007c*/ 	.byte	0x04, 0x17
        /*007e*/ 	.short	(.L_773 - .L_772)
.L_772:
        /*0080*/ 	.word	0x00000000
        /*0084*/ 	.short	0x0006
        /*0086*/ 	.short	0x002c
        /*0088*/ 	.byte	0x00, 0xf0, 0x11, 0x00


	//----- nvinfo : EIATTR_KPARAM_INFO
	.align		4
.L_773:
        /*008c*/ 	.byte	0x04, 0x17
        /*008e*/ 	.short	(.L_775 - .L_774)
.L_774:
        /*0090*/ 	.word	0x00000000
        /*0094*/ 	.short	0x0005
        /*0096*/ 	.short	0x0028
        /*0098*/ 	.byte	0x00, 0xf0, 0x11, 0x00


	//----- nvinfo : EIATTR_KPARAM_INFO
	.align		4
.L_775:
        /*009c*/ 	.byte	0x04, 0x17
        /*009e*/ 	.short	(.L_777 - .L_776)
.L_776:
        /*00a0*/ 	.word	0x00000000
        /*00a4*/ 	.short	0x0004
        /*00a6*/ 	.short	0x0020
        /*00a8*/ 	.byte	0x00, 0xf0, 0x21, 0x00


	//----- nvinfo : EIATTR_KPARAM_INFO
	.align		4
.L_777:
        /*00ac*/ 	.byte	0x04, 0x17
        /*00ae*/ 	.short	(.L_779 - .L_778)
.L_778:
        /*00b0*/ 	.word	0x00000000
        /*00b4*/ 	.short	0x0003
        /*00b6*/ 	.short	0x0018
        /*00b8*/ 	.byte	0x00, 0xf0, 0x21, 0x00


	//----- nvinfo : EIATTR_KPARAM_INFO
	.align		4
.L_779:
        /*00bc*/ 	.byte	0x04, 0x17
        /*00be*/ 	.short	(.L_781 - .L_780)
.L_780:
        /*00c0*/ 	.word	0x00000000
        /*00c4*/ 	.short	0x0002
        /*00c6*/ 	.short	0x0010
        /*00c8*/ 	.byte	0x00, 0xf0, 0x21, 0x00


	//----- nvinfo : EIATTR_KPARAM_INFO
	.align		4
.L_781:
        /*00cc*/ 	.byte	0x04, 0x17
        /*00ce*/ 	.short	(.L_783 - .L_782)
.L_782:
        /*00d0*/ 	.word	0x00000000
        /*00d4*/ 	.short	0x0001
        /*00d6*/ 	.short	0x0008
        /*00d8*/ 	.byte	0x00, 0xf0, 0x21, 0x00


	//----- nvinfo : EIATTR_KPARAM_INFO
	.align		4
.L_783:
        /*00dc*/ 	.byte	0x04, 0x17
        /*00de*/ 	.short	(.L_785 - .L_784)
.L_784:
        /*00e0*/ 	.word	0x00000000
        /*00e4*/ 	.short	0x0000
        /*00e6*/ 	.short	0x0000
        /*00e8*/ 	.byte	0x00, 0xf0, 0x21, 0x00


	//----- nvinfo : EIATTR_MAXREG_COUNT
	.align		4
.L_785:
        /*00ec*/ 	.byte	0x03, 0x1b
        /*00ee*/ 	.short	0x00ff


	//----- nvinfo : EIATTR_NUM_BARRIERS
	.align		4
        /*00f0*/ 	.byte	0x02, 0x4c
        /*00f2*/ 	.byte	0x01
	.zero		1


	//----- nvinfo : EIATTR_MERCURY_ISA_VERSION
	.align		4
        /*00f4*/ 	.byte	0x03, 0x5f
        /*00f6*/ 	.short	0x0000


	//----- nvinfo : EIATTR_EXIT_INSTR_OFFSETS
	.align		4
        /*00f8*/ 	.byte	0x04, 0x1c
        /*00fa*/ 	.short	(.L_787 - .L_786)


	//   ....[0]....
.L_786:
        /*00fc*/ 	.word	0x00001260


	//   ....[1]....
        /*0100*/ 	.word	0x00001290


	//   ....[2]....
        /*0104*/ 	.word	0x000012e0


	//----- nvinfo : EIATTR_CRS_STACK_SIZE
	.align		4
.L_787:
        /*0108*/ 	.byte	0x04, 0x1e
        /*010a*/ 	.short	(.L_789 - .L_788)
.L_788:
        /*010c*/ 	.word	0x00000000
.L_789:


//--------------------- .nv.info._Z32strided_check_finite_cuda_kernelIN3c104HalfEEvPViPT_mii --------------------------
	.section	.nv.info._Z32strided_check_finite_cuda_kernelIN3c104HalfEEvPViPT_mii,"",@"SHT_CUDA_INFO"
	.sectionflags	@""
	.align	4


	//----- nvinfo : EIATTR_CUDA_API_VERSION
	.align		4
        /*0000*/ 	.byte	0x04, 0x37
        /*0002*/ 	.short	(.L_791 - .L_790)
.L_790:
        /*0004*/ 	.word	0x00000082


	//----- nvinfo : EIATTR_SW2861232_WAR
	.align		4
.L_791:
        /*0008*/ 	.byte	0x01, 0x35
	.zero		2


	//----- nvinfo : EIATTR_PARAM_CBANK
	.align		4
        /*000c*/ 	.byte	0x04, 0x0a
        /*000e*/ 	.short	(.L_793 - .L_792)
	.align		4
.L_792:
        /*0010*/ 	.word	index@(.nv.constant0._Z32strided_check_finite_cuda_kernelIN3c104HalfEEvPViPT_mii)
        /*0014*/ 	.short	0x0160
        /*0016*/ 	.short	0x0020


	//----- nvinfo : EIATTR_CBANK_PARAM_SIZE
	.align		4
.L_793:
        /*0018*/ 	.byte	0x03, 0x19
        /*001a*/ 	.short	0x0020


	//----- nvinfo : EIATTR_KPARAM_INFO
	.align		4
        /*001c*/ 	.byte	0x04, 0x17
        /*001e*/ 	.short	(.L_795 - .L_794)
.L_794:
        /*0020*/ 	.word	0x00000000
        /*0024*/ 	.short	0x0004
        /*0026*/ 	.short	0x001c
        /*0028*/ 	.byte	0x00, 0xf0, 0x11, 0x00


	//----- nvinfo : EIATTR_KPARAM_INFO
	.align		4
.L_795:
        /*002c*/ 	.byte	0x04, 0x17
        /*002e*/ 	.short	(.L_797 - .L_796)
.L_796:
        /*0030*/ 	.word	0x00000000
        /*0034*/ 	.short	0x0003
        /*0036*/ 	.short	0x0018
        /*0038*/ 	.byte	0x00, 0xf0, 0x11, 0x00


	//----- nvinfo : EIATTR_KPARAM_INFO
	.align		4
.L_797:
        /*003c*/ 	.byte	0x04, 0x17
        /*003e*/ 	.short	(.L_799 - .L_798)
.L_798:
        /*0040*/ 	.word	0x00000000
        /*0044*/ 	.short	0x0002
        /*0046*/ 	.short	0x0010
        /*0048*/ 	.byte	0x00, 0xf0, 0x21, 0x00


	//----- nvinfo : EIATTR_KPARAM_INFO
	.align		4
.L_799:
        /*004c*/ 	.byte	0x04, 0x17
        /*004e*/ 	.short	(.L_801 - .L_800)
.L_800:
        /*0050*/ 	.word	0x00000000
        /*0054*/ 	.short	0x0001
        /*0056*/ 	.short	0x0008
        /*0058*/ 	.byte	0x00, 0xf0, 0x21, 0x00


	//----- nvinfo : EIATTR_KPARAM_INFO
	.align		4
.L_801:
        /*005c*/ 	.byte	0x04, 0x17
        /*005e*/ 	.short	(.L_803 - .L_802)
.L_802:
        /*0060*/ 	.word	0x00000000
        /*0064*/ 	.short	0x0000
        /*0066*/ 	.short	0x0000
        /*0068*/ 	.byte	0x00, 0xf0, 0x21, 0x00


	//----- nvinfo : EIATTR_MAXREG_COUNT
	.align		4
.L_803:
        /*006c*/ 	.byte	0x03, 0x1b
        /*006e*/ 	.short	0x00ff


	//----- nvinfo : EIATTR_NUM_BARRIERS
	.align		4
        /*0070*/ 	.byte	0x02, 0x4c
        /*0072*/ 	.byte	0x01
	.zero		1


	//----- nvinfo : EIATTR_MERCURY_ISA_VERSION
	.align		4
        /*0074*/ 	.byte	0x03, 0x5f
        /*0076*/ 	.short	0x0000


	//----- nvinfo : EIATTR_EXIT_INSTR_OFFSETS
	.align		4
        /*0078*/ 	.byte	0x04, 0x1c
        /*007a*/ 	.short	(.L_805 - .L_804)


	//   ....[0]....
.L_804:
        /*007c*/ 	.word	0x000001b0


	//   ....[1]....
        /*0080*/ 	.word	0x000002b0


	//----- nvinfo : EIATTR_CRS_STACK_SIZE
	.align		4
.L_805:
        /*0084*/ 	.byte	0x04, 0x1e
        /*0086*/ 	.short	(.L_807 - .L_806)
.L_806:
        /*0088*/ 	.word	0x00000000
.L_807:


//--------------------- .nv.info._Z32strided_check_finite_cuda_kernelIfEvPViPT_mii --------------------------
	.section	.nv.info._Z32strided_check_finite_cuda_kernelIfEvPViPT_mii,"",@"SHT_CUDA_INFO"
	.sectionflags	@""
	.align	4


	//----- nvinfo : EIATTR_CUDA_API_VERSION
	.align		4
        /*0000*/ 	.byte	0x04, 0x37
        /*0002*/ 	.short	(.L_809 - .L_808)
.L_808:
        /*0004*/ 	.word	0x00000082


	//----- nvinfo : EIATTR_SW2861232_WAR
	.align		4
.L_809:
        /*0008*/ 	.byte	0x01, 0x35
	.zero		2


	//----- nvinfo : EIATTR_PARAM_CBANK
	.align		4
        /*000c*/ 	.byte	0x04, 0x0a
        /*000e*/ 	.short	(.L_811 - .L_810)
	.align		4
.L_810:
        /*0010*/ 	.word	index@(.nv.constant0._Z32strided_check_finite_cuda_kernelIfEvPViPT_mii)
        /*0014*/ 	.short	0x0160
        /*0016*/ 	.short	0x0020


	//----- nvinfo : EIATTR_CBANK_PARAM_SIZE
	.align		4
.L_811:
        /*0018*/ 	.byte	0x03, 0x19
        /*001a*/ 	.short	0x0020


	//----- nvinfo : EIATTR_KPARAM_INFO
	.align		4
        /*001c*/ 	.byte	0x04, 0x17
        /*001e*/ 	.short	(.L_813 - .L_812)
.L_812:
        /*0020*/ 	.word	0x00000000
        /*0024*/ 	.short	0x0004
        /*0026*/ 	.short	0x001c
        /*0028*/ 	.byte	0x00, 0xf0, 0x11, 0x00


	//----- nvinfo : EIATTR_KPARAM_INFO
	.align		4
.L_813:
        /*002c*/ 	.byte	0x04, 0x17
        /*002e*/ 	.short	(.L_815 - .L_814)
.L_814:
        /*0030*/ 	.word	0x00000000
        /*0034*/ 	.short	0x0003
        /*0036*/ 	.short	0x0018
        /*0038*/ 	.byte	0x00, 0xf0, 0x11, 0x00


	//----- nvinfo : EIATTR_KPARAM_INFO
	.align		4
.L_815:
        /*003c*/ 	.byte	0x04, 0x17
        /*003e*/ 	.short	(.L_817 - .L_816)
.L_816:
        /*0040*/ 	.word	0x00000000
        /*0044*/ 	.short	0x0002
        /*0046*/ 	.short	0x0010
        /*0048*/ 	.byte	0x00, 0xf0, 0x21, 0x00


	//----- nvinfo : EIATTR_KPARAM_INFO
	.align		4
.L_817:
        /*004c*/ 	.byte	0x04, 0x17
        /*004e*/ 	.short	(.L_819 - .L_818)
.L_818:
        /*0050*/ 	.word	0x00000000
        /*0054*/ 	.short	0x0001
        /*0056*/ 	.short	0x0008
        /*0058*/ 	.byte	0x00, 0xf0, 0x21, 0x00


	//----- nvinfo : EIATTR_KPARAM_INFO
	.align		4
.L_819:
        /*005c*/ 	.byte	0x04, 0x17
        /*005e*/ 	.short	(.L_821 - .L_820)
.L_820:
        /*0060*/ 	.word	0x00000000
        /*0064*/ 	.short	0x0000
        /*0066*/ 	.short	0x0000
        /*0068*/ 	.byte	0x00, 0xf0, 0x21, 0x00


	//----- nvinfo : EIATTR_MAXREG_COUNT
	.align		4
.L_821:
        /*006c*/ 	.byte	0x03, 0x1b
        /*006e*/ 	.short	0x00ff


	//----- nvinfo : EIATTR_NUM_BARRIERS
	.align		4
        /*0070*/ 	.byte	0x02, 0x4c
        /*0072*/ 	.byte	0x01
	.zero		1


	//----- nvinfo : EIATTR_MERCURY_ISA_VERSION
	.align		4
        /*0074*/ 	.byte	0x03, 0x5f
        /*0076*/ 	.short	0x0000


	//----- nvinfo : EIATTR_EXIT_INSTR_OFFSETS
	.align		4
        /*0078*/ 	.byte	0x04, 0x1c
        /*007a*/ 	.short	(.L_823 - .L_822)


	//   ....[0]....
.L_822:
        /*007c*/ 	.word	0x000001b0


	//   ....[1]....
        /*0080*/ 	.word	0x000002a0


	//----- nvinfo : EIATTR_CRS_STACK_SIZE
	.align		4
.L_823:
        /*0084*/ 	.byte	0x04, 0x1e
        /*0086*/ 	.short	(.L_825 - .L_824)
.L_824:
        /*0088*/ 	.word	0x00000000
.L_825:


//--------------------- .nv.info._Z32strided_check_finite_cuda_kernelIhEvPViPT_mii --------------------------
	.section	.nv.info._Z32strided_check_finite_cuda_kernelIhEvPViPT_mii,"",@"SHT_CUDA_INFO"
	.sectionflags	@""
	.align	4


	//----- nvinfo : EIATTR_CUDA_API_VERSION
	.align		4
        /*0000*/ 	.byte	0x04, 0x37
        /*0002*/ 	.short	(.L_827 - .L_826)
.L_826:
        /*0004*/ 	.word	0x00000082


	//----- nvinfo : EIATTR_SW2861232_WAR
	.align		4
.L_827:
        /*0008*/ 	.byte	0x01, 0x35
	.zero		2


	//----- nvinfo : EIATTR_PARAM_CBANK
	.align		4
        /*000c*/ 	.byte	0x04, 0x0a
        /*000e*/ 	.short	(.L_829 - .L_828)
	.align		4
.L_828:
        /*0010*/ 	.word	index@(.nv.constant0._Z32strided_check_finite_cuda_kernelIhEvPViPT_mii)
        /*0014*/ 	.short	0x0160
        /*0016*/ 	.short	0x0020


	//----- nvinfo : EIATTR_CBANK_PARAM_SIZE
	.align		4
.L_829:
        /*0018*/ 	.byte	0x03, 0x19
        /*001a*/ 	.short	0x0020


	//----- nvinfo : EIATTR_KPARAM_INFO
	.align		4
        /*001c*/ 	.byte	0x04, 0x17
        /*001e*/ 	.short	(.L_831 - .L_830)
.L_830:
        /*0020*/ 	.word	0x00000000
        /*0024*/ 	.short	0x0004
        /*0026*/ 	.short	0x001c
        /*0028*/ 	.byte	0x00, 0xf0, 0x11, 0x00


	//----- nvinfo : EIATTR_KPARAM_INFO
	.align		4
.L_831:
        /*002c*/ 	.byte	0x04, 0x17
        /*002e*/ 	.short	(.L_833 - .L_832)
.L_832:
        /*0030*/ 	.word	0x00000000
        /*0034*/ 	.short	0x0003
        /*0036*/ 	.short	0x0018
        /*0038*/ 	.byte	0x00, 0xf0, 0x11, 0x00


	//----- nvinfo : EIATTR_KPARAM_INFO
	.align		4
.L_833:
        /*003c*/ 	.byte	0x04, 0x17
        /*003e*/ 	.short	(.L_835 - .L_834)
.L_834:
        /*0040*/ 	.word	0x00000000
        /*0044*/ 	.short	0x0002
        /*0046*/ 	.short	0x0010
        /*0048*/ 	.byte	0x00, 0xf0, 0x21, 0x00


	//----- nvinfo : EIATTR_KPARAM_INFO
	.align		4
.L_835:
        /*004c*/ 	.byte	0x04, 0x17
        /*004e*/ 	.short	(.L_837 - .L_836)
.L_836:
        /*0050*/ 	.word	0x00000000
        /*0054*/ 	.short	0x0001
        /*0056*/ 	.short	0x0008
        /*0058*/ 	.byte	0x00, 0xf0, 0x21, 0x00


	//----- nvinfo : EIATTR_KPARAM_INFO
	.align		4
.L_837:
        /*005c*/ 	.byte	0x04, 0x17
        /*005e*/ 	.short	(.L_839 - .L_838)
.L_838:
        /*0060*/ 	.word	0x00000000
        /*0064*/ 	.short	0x0000
        /*0066*/ 	.short	0x0000
        /*0068*/ 	.byte	0x00, 0xf0, 0x21, 0x00


	//----- nvinfo : EIATTR_MAXREG_COUNT
	.align		4
.L_839:
        /*006c*/ 	.byte	0x03, 0x1b
        /*006e*/ 	.short	0x00ff


	//----- nvinfo : EIATTR_NUM_BARRIERS
	.align		4
        /*0070*/ 	.byte	0x02, 0x4c
        /*0072*/ 	.byte	0x01
	.zero		1


	//----- nvinfo : EIATTR_MERCURY_ISA_VERSION
	.align		4
        /*0074*/ 	.byte	0x03, 0x5f
        /*0076*/ 	.short	0x0000


	//----- nvinfo : EIATTR_EXIT_INSTR_OFFSETS
	.align		4
        /*0078*/ 	.byte	0x04, 0x1c
        /*007a*/ 	.short	(.L_841 - .L_840)


	//   ....[0]....
.L_840:
        /*007c*/ 	.word	0x000001b0


	//   ....[1]....
        /*0080*/ 	.word	0x000002c0


	//----- nvinfo : EIATTR_CRS_STACK_SIZE
	.align		4
.L_841:
        /*0084*/ 	.byte	0x04, 0x1e
        /*0086*/ 	.short	(.L_843 - .L_842)
.L_842:
        /*0088*/ 	.word	0x00000000
.L_843:


//--------------------- .nv.info._Z16adam_cuda_kernelIddEvPT_PT0_S1_S1_PKS2_fffffm10adamMode_tf --------------------------
	.section	.nv.info._Z16adam_cuda_kernelIddEvPT_PT0_S1_S1_PKS2_fffffm10adamMode_tf,"",@"SHT_CUDA_INFO"
	.sectionflags	@""
	.align	4


	//----- nvinfo : EIATTR_CUDA_API_VERSION
	.align		4
        /*0000*/ 	.byte	0x04, 0x37
        /*0002*/ 	.short	(.L_845 - .L_844)
.L_844:
        /*0004*/ 	.word	0x00000082


	//----- nvinfo : EIATTR_SW2861232_WAR
	.align		4
.L_845:
        /*0008*/ 	.byte	0x01, 0x35
	.zero		2


	//----- nvinfo : EIATTR_PARAM_CBANK
	.align		4
        /*000c*/ 	.byte	0x04, 0x0a
        /*000e*/ 	.short	(.L_847 - .L_846)
	.align		4
.L_846:
        /*0010*/ 	.word	index@(.nv.constant0._Z16adam_cuda_kernelIddEvPT_PT0_S1_S1_PKS2_fffffm10adamMode_tf)
        /*0014*/ 	.short	0x0160
        /*0016*/ 	.short	0x0050


	//----- nvinfo : EIATTR_CBANK_PARAM_SIZE
	.align		4
.L_847:
        /*0018*/ 	.byte	0x03, 0x19
        /*001a*/ 	.short	0x0050


	//----- nvinfo : EIATTR_KPARAM_INFO
	.align		4
        /*001c*/ 	.byte	0x04, 0x17
        /*001e*/ 	.short	(.L_849 - .L_848)
.L_848:
        /*0020*/ 	.word	0x00000000
        /*0024*/ 	.short	0x000c
        /*0026*/ 	.short	0x004c
        /*0028*/ 	.byte	0x00, 0xf0, 0x11, 0x00


	//----- nvinfo : EIATTR_KPARAM_INFO
	.align		4
.L_849:
        /*002c*/ 	.byte	0x04, 0x17
        /*002e*/ 	.short	(.L_851 - .L_850)
.L_850:
        /*0030*/ 	.word	0x00000000
        /*0034*/ 	.short	0x000b
        /*0036*/ 	.short	0x0048
        /*0038*/ 	.byte	0x00, 0xf0, 0x11, 0x00


	//----- nvinfo : EIATTR_KPARAM_INFO
	.align		4
.L_851:
        /*003c*/ 	.byte	0x04, 0x17
        /*003e*/ 	.short	(.L_853 - .L_852)
.L_852:
        /*0040*/ 	.word	0x00000000
        /*0044*/ 	.short	0x000a
        /*0046*/ 	.short	0x0040
        /*0048*/ 	.byte	0x00, 0xf0, 0x21, 0x00


	//----- nvinfo : EIATTR_KPARAM_INFO
	.align		4
.L_853:
        /*004c*/ 	.byte	0x04, 0x17
        /*004e*/ 	.short	(.L_855 - .L_854)
.L_854:
        /*0050*/ 	.word	0x00000000
        /*0054*/ 	.short	0x0009
        /*0056*/ 	.short	0x0038
        /*0058*/ 	.byte	0x00, 0xf0, 0x11, 0x00


	//----- nvinfo : EIATTR_KPARAM_INFO
	.align		4
.L_855:
        /*005c*/ 	.byte	0x04, 0x17
        /*005e*/ 	.short	(.L_857 - .L_856)
.L_856:
        /*0060*/ 	.word	0x00000000
        /*0064*/ 	.short	0x0008
        /*0066*/ 	.short	0x0034
        /*0068*/ 	.byte	0x00, 0xf0, 0x11, 0x00


	//----- nvinfo : EIATTR_KPARAM_INFO
	.align		4
.L_857:
        /*006c*/ 	.byte	0x04, 0x17
        /*006e*/ 	.short	(.L_859 - .L_858)
.L_858:
        /*0070*/ 	.word	0x00000000
        /*0074*/ 	.short	0x0007
        /*0076*/ 	.short	0x0030
        /*0078*/ 	.byte	0x00, 0xf0, 0x11, 0x00


	//----- nvinfo : EIATTR_KPARAM_INFO
	.align		4
.L_859:
        /*007c*/ 	.byte	0x04, 0x17
        /*007e*/ 	.short	(.L_861 - .L_860)
.L_860:
        /*0080*/ 	.word	0x00000000
        /*0084*/ 	.short	0x0006
        /*0086*/ 	.short	0x002c
        /*0088*/ 	.byte	0x00, 0xf0, 0x11, 0x00


	//----- nvinfo : EIATTR_KPARAM_INFO
	.align		4
.L_861:
        /*008c*/ 	.byte	0x04, 0x17
        /*008e*/ 	.short	(.L_863 - .L_862)
.L_862:
        /*0090*/ 	.word	0x00000000
        /*0094*/ 	.short	0x0005
        /*0096*/ 	.short	0x0028
        /*0098*/ 	.byte	0x00, 0xf0, 0x11, 0x00


	//----- nvinfo : EIATTR_KPARAM_INFO
	.align		4
.L_863:
        /*009c*/ 	.byte	0x04, 0x17
        /*009e*/ 	.short	(.L_865 - .L_864)
.L_864:
        /*00a0*/ 	.word	0x00000000
        /*00a4*/ 	.short	0x0004
        /*00a6*/ 	.short	0x0020
        /*00a8*/ 	.byte	0x00, 0xf0, 0x21, 0x00


	//----- nvinfo : EIATTR_KPARAM_INFO
	.align		4
.L_865:
        /*00ac*/ 	.byte	0x04, 0x17
        /*00ae*/ 	.short	(.L_867 - .L_866)
.L_866:
        /*00b0*/ 	.word	0x00000000
        /*00b4*/ 	.short	0x0003
        /*00b6*/ 	.short	0x0018
        /*00b8*/ 	.byte	0x00, 0xf0, 0x21, 0x00


	//----- nvinfo : EIATTR_KPARAM_INFO
	.align		4
.L_867:
        /*00bc*/ 	.byte	0x04, 0x17
        /*00be*/ 	.short	(.L_869 - .L_868)
.L_868:
        /*00c0*/ 	.word	0x00000000
        /*00c4*/ 	.short	0x0002
        /*00c6*/ 	.short	0x0010
        /*00c8*/ 	.byte	0x00, 0xf0, 0x21, 0x00


	//----- nvinfo : EIATTR_KPARAM_INFO
	.align		4
.L_869:
        /*00cc*/ 	.byte	0x04, 0x17
        /*00ce*/ 	.short	(.L_871 - .L_870)
.L_870:
        /*00d0*/ 	.word	0x00000000
        /*00d4*/ 	.short	0x0001
        /*00d6*/ 	.short	0x0008
        /*00d8*/ 	.byte	0x00, 0xf0, 0x21, 0x00


	//----- nvinfo : EIATTR_KPARAM_INFO
	.align		4
.L_871:
        /*00dc*/ 	.byte	0x04, 0x17
        /*00de*/ 	.short	(.L_873 - .L_872)
.L_872:
        /*00e0*/ 	.word	0x00000000
        /*00e4*/ 	.short	0x0000
        /*00e6*/ 	.short	0x0000
        /*00e8*/ 	.byte	0x00, 0xf0, 0x21, 0x00


	//----- nvinfo : EIATTR_MAXREG_COUNT
	.align		4
.L_873:
        /*00ec*/ 	.byte	0x03, 0x1b
        /*00ee*/ 	.short	0x00ff


	//----- nvinfo : EIATTR_MERCURY_ISA_VERSION
	.align		4
        /*00f0*/ 	.byte	0x03, 0x5f
        /*00f2*/ 	.short	0x0000


	//----- nvinfo : EIATTR_EXIT_INSTR_OFFSETS
	.align		4
        /*00f4*/ 	.byte	0x04, 0x1c
        /*00f6*/ 	.short	(.L_875 - .L_874)


	//   ....[0]....
.L_874:
        /*00f8*/ 	.word	0x000000e0


	//   ....[1]....
        /*00fc*/ 	.word	0x00000800


	//   ....[2]....
        /*0100*/ 	.word	0x00000d40


	//   ....[3]....
        /*0104*/ 	.word	0x00001310


	//----- nvinfo : EIATTR_CRS_STACK_SIZE
	.align		4
.L_875:
        /*0108*/ 	.byte	0x04, 0x1e
        /*010a*/ 	.short	(.L_877 - .L_876)
.L_876:
        /*010c*/ 	.word	0x00000000
.L_877:


//--------------------- .nv.info._Z16adam_cuda_kernelIfN3c104HalfEEvPT_PT0_S3_S3_PKS4_fffffm10adamMode_tf --------------------------
	.section	.nv.info._Z16adam_cuda_kernelIfN3c104HalfEEvPT_PT0_S3_S3_PKS4_fffffm10adamMode_tf,"",@"SHT_CUDA_INFO"
	.sectionflags	@""
	.align	4


	//----- nvinfo : EIATTR_CUDA_API_VERSION
	.align		4
        /*0000*/ 	.byte	0x04, 0x37
        /*0002*/ 	.short	(.L_879 - .L_878)
.L_878:
        /*0004*/ 	.word	0x00000082


	//----- nvinfo : EIATTR_SW2861232_WAR
	.align		4
.L_879:
        /*0008*/ 	.byte	0x01, 0x35
	.zero		2


	//----- nvinfo : EIATTR_PARAM_CBANK
	.align		4
        /*000c*/ 	.byte	0x04, 0x0a
        /*000e*/ 	.short	(.L_881 - .L_880)
	.align		4
.L_880:
        /*0010*/ 	.word	index@(.nv.constant0._Z16adam_cuda_kernelIfN3c104HalfEEvPT_PT0_S3_S3_PKS4_fffffm10adamMode_tf)
        /*0014*/ 	.short	0x0160
        /*0016*/ 	.short	0x0050


	//----- nvinfo : EIATTR_CBANK_PARAM_SIZE
	.align		4
.L_881:
        /*0018*/ 	.byte	0x03, 0x19
        /*001a*/ 	.short	0x0050


	//----- nvinfo : EIATTR_KPARAM_INFO
	.align		4
        /*001c*/ 	.byte	0x04, 0x17
        /*001e*/ 	.short	(.L_883 - .L_882)
.L_882:
        /*0020*/ 	.word	0x00000000
        /*0024*/ 	.short	0x000c
        /*0026*/ 	.short	0x004c
        /*0028*/ 	.byte	0x00, 0xf0, 0x11, 0x00


	//----- nvinfo : EIATTR_KPARAM_INFO
	.align		4
.L_883:
        /*002c*/ 	.byte	0x04, 0x17
        /*002e*/ 	.short	(.L_885 - .L_884)
.L_884:
        /*0030*/ 	.word	0x00000000
        /*0034*/ 	.short	0x000b
        /*0036*/ 	.short	0x0048
        /*0038*/ 	.byte	0x00, 0xf0, 0x11, 0x00


	//----- nvinfo : EIATTR_KPARAM_INFO
	.align		4
.L_885:
        /*003c*/ 	.byte	0x04, 0x17
        /*003e*/ 	.short	(.L_887 - .L_886)
.L_886:
        /*0040*/ 	.word	0x00000000
        /*0044*/ 	.short	0x000a
        /*0046*/ 	.short	0x0040
        /*0048*/ 	.byte	0x00, 0xf0, 0x21, 0x00


	//----- nvinfo : EIATTR_KPARAM_INFO
	.align		4
.L_887:
        /*004c*/ 	.byte	0x04, 0x17
        /*004e*/ 	.short	(.L_889 - .L_888)
.L_888:
        /*0050*/ 	.word	0x00000000
        /*0054*/ 	.short	0x0009
        /*0056*/ 	.short	0x0038
        /*0058*/ 	.byte	0x00, 0xf0, 0x11, 0x00


	//----- nvinfo : EIATTR_KPARAM_INFO
	.align		4
.L_889:
        /*005c*/ 	.byte	0x04, 0x17
        /*005e*/ 	.short	(.L_891 - .L_890)
.L_890:
        /*0060*/ 	.word	0x00000000
        /*0064*/ 	.short	0x0008
        /*0066*/ 	.short	0x0034
        /*0068*/ 	.byte	0x00, 0xf0, 0x11, 0x00


	//----- nvinfo : EIATTR_KPARAM_INFO
	.align		4
.L_891:
        /*006c*/ 	.byte	0x04, 0x17
        /*006e*/ 	.short	(.L_893 - .L_892)
.L_892:
        /*0070*/ 	.word	0x00000000
        /*0074*/ 	.short	0x0007
        /*0076*/ 	.short	0x0030
        /*0078*/ 	.byte	0x00, 0xf0, 0x11, 0x00


	//----- nvinfo : EIATTR_KPARAM_INFO
	.align		4
.L_893:
        /*007c*/ 	.byte	0x04, 0x17
        /*007e*/ 	.short	(.L_895 - .L_894)
.L_894:
        /*0080*/ 	.word	0x00000000
        /*0084*/ 	.short	0x0006
        /*0086*/ 	.short	0x002c
        /*0088*/ 	.byte	0x00, 0xf0, 0x11, 0x00


	//----- nvinfo : EIATTR_KPARAM_INFO
	.align		4
.L_895:
        /*008c*/ 	.byte	0x04, 0x17
        /*008e*/ 	.short	(.L_897 - .L_896)
.L_896:
        /*0090*/ 	.word	0x00000000
        /*0094*/ 	.short	0x0005
        /*0096*/ 	.short	0x0028
        /*0098*/ 	.byte	0x00, 0xf0, 0x11, 0x00


	//----- nvinfo : EIATTR_KPARAM_INFO
	.align		4
.L_897:
        /*009c*/ 	.byte	0x04, 0x17
        /*009e*/ 	.short	(.L_899 - .L_898)
.L_898:
        /*00a0*/ 	.word	0x00000000
        /*00a4*/ 	.short	0x0004
        /*00a6*/ 	.short	0x0020
        /*00a8*/ 	.byte	0x00, 0xf0, 0x21, 0x00


	//----- nvinfo : EIATTR_KPARAM_INFO
	.align		4
.L_899:
        /*00ac*/ 	.byte	0x04, 0x17
        /*00ae*/ 	.short	(.L_901 - .L_900)
.L_900:
        /*00b0*/ 	.word	0x00000000
        /*00b4*/ 	.short	0x0003
        /*00b6*/ 	.short	0x0018
        /*00b8*/ 	.byte	0x00, 0xf0, 0x21, 0x00


	//----- nvinfo : EIATTR_KPARAM_INFO
	.align		4
.L_901:
        /*00bc*/ 	.byte	0x04, 0x17
        /*00be*/ 	.short	(.L_903 - .L_902)
.L_902:
        /*00c0*/ 	.word	0x00000000
        /*00c4*/ 	.short	0x0002
        /*00c6*/ 	.short	0x0010
        /*00c8*/ 	.byte	0x00, 0xf0, 0x21, 0x00


	//----- nvinfo : EIATTR_KPARAM_INFO
	.align		4
.L_903:
        /*00cc*/ 	.byte	0x04, 0x17
        /*00ce*/ 	.short	(.L_905 - .L_904)
.L_904:
        /*00d0*/ 	.word	0x00000000
        /*00d4*/ 	.short	0x0001
        /*00d6*/ 	.short	0x0008
        /*00d8*/ 	.byte	0x00, 0xf0, 0x21, 0x00


	//----- nvinfo : EIATTR_KPARAM_INFO
	.align		4
.L_905:
        /*00dc*/ 	.byte	0x04, 0x17
        /*00de*/ 	.short	(.L_907 - .L_906)
.L_906:
        /*00e0*/ 	.word	0x00000000
        /*00e4*/ 	.short	0x0000
        /*00e6*/ 	.short	0x0000
        /*00e8*/ 	.byte	0x00, 0xf0, 0x21, 0x00


	//----- nvinfo : EIATTR_MAXREG_COUNT
	.align		4
.L_907:
        /*00ec*/ 	.byte	0x03, 0x1b
        /*00ee*/ 	.short	0x00ff


	//----- nvinfo : EIATTR_MERCURY_ISA_VERSION
	.align		4
        /*00f0*/ 	.byte	0x03, 0x5f
        /*00f2*/ 	.short	0x0000


	//----- nvinfo : EIATTR_EXIT_INSTR_OFFSETS
	.align		4
        /*00f4*/ 	.byte	0x04, 0x1c
        /*00f6*/ 	.short	(.L_909 - .L_908)


	//   ....[0]....
.L_908:
        /*00f8*/ 	.word	0x000000e0


	//   ....[1]....
        /*00fc*/ 	.word	0x00000490


	//   ....[2]....
        /*0100*/ 	.word	0x000006f0


	//   ....[3]....
        /*0104*/ 	.word	0x000009e0


	//   ....[4]....
        /*0108*/ 	.word	0x00000c40


	//----- nvinfo : EIATTR_CRS_STACK_SIZE
	.align		4
.L_909:
        /*010c*/ 	.byte	0x04, 0x1e
        /*010e*/ 	.short	(.L_911 - .L_910)
.L_910:
        /*0110*/ 	.word	0x00000000
.L_911:


//--------------------- .nv.info._Z16adam_cuda_kernelIffEvPT_PT0_S1_S1_PKS2_fffffm10adamMode_tf --------------------------
	.section	.nv.info._Z16adam_cuda_kernelIffEvPT_PT0_S1_S1_PKS2_fffffm10adamMode_tf,"",@"SHT_CUDA_INFO"
	.sectionflags	@""
	.align	4


	//----- nvinfo : EIATTR_CUDA_API_VERSION
	.align		4
        /*0000*/ 	.byte	0x04, 0x37
        /*0002*/ 	.short	(.L_913 - .L_912)
.L_912:
        /*0004*/ 	.word	0x00000082


	//----- nvinfo : EIATTR_SW2861232_WAR
	.align		4
.L_913:
        /*0008*/ 	.byte	0x01, 0x35
	.zero		2


	//----- nvinfo : EIATTR_PARAM_CBANK
	.align		4
        /*000c*/ 	.byte	0x04, 0x0a
        /*000e*/ 	.short	(.L_915 - .L_914)
	.align		4
.L_914:
        /*0010*/ 	.word	index@(.nv.constant0._Z16adam_cuda_kernelIffEvPT_PT0_S1_S1_PKS2_fffffm10adamMode_tf)
        /*0014*/ 	.short	0x0160
        /*0016*/ 	.short	0x0050


	//----- nvinfo : EIATTR_CBANK_PARAM_SIZE
	.align		4
.L_915:
        /*0018*/ 	.byte	0x03, 0x19
        /*001a*/ 	.short	0x0050


	//----- nvinfo : EIATTR_KPARAM_INFO
	.align		4
        /*001c*/ 	.byte	0x04, 0x17
        /*001e*/ 	.short	(.L_917 - .L_916)
.L_916:
        /*0020*/ 	.word	0x00000000
        /*0024*/ 	.short	0x000c
        /*0026*/ 	.short	0x004c
        /*0028*/ 	.byte	0x00, 0xf0, 0x11, 0x00


	//----- nvinfo : EIATTR_KPARAM_INFO
	.align		4
.L_917:
        /*002c*/ 	.byte	0x04, 0x17
        /*002e*/ 	.short	(.L_919 - .L_918)
.L_918:
        /*0030*/ 	.word	0x00000000
        /*0034*/ 	.short	0x000b
        /*0036*/ 	.short	0x0048
        /*0038*/ 	.byte	0x00, 0xf0, 0x11, 0x00


	//----- nvinfo : EIATTR_KPARAM_INFO
	.align		4
.L_919:
        /*003c*/ 	.byte	0x04, 0x17
        /*003e*/ 	.short	(.L_921 - .L_920)
.L_920:
        /*0040*/ 	.word	0x00000000
        /*0044*/ 	.short	0x000a
        /*0046*/ 	.short	0x0040
        /*0048*/ 	.byte	0x00, 0xf0, 0x21, 0x00


	//----- nvinfo : EIATTR_KPARAM_INFO
	.align		4
.L_921:
        /*004c*/ 	.byte	0x04, 0x17
        /*004e*/ 	.short	(.L_923 - .L_922)
.L_922:
        /*0050*/ 	.word	0x00000000
        /*0054*/ 	.short	0x0009
        /*0056*/ 	.short	0x0038
        /*0058*/ 	.byte	0x00, 0xf0, 0x11, 0x00


	//----- nvinfo : EIATTR_KPARAM_INFO
	.align		4
.L_923:
        /*005c*/ 	.byte	0x04, 0x17
        /*005e*/ 	.short	(.L_925 - .L_924)
.L_924:
        /*0060*/ 	.word	0x00000000
        /*0064*/ 	.short	0x0008
        /*0066*/ 	.short	0x0034
        /*0068*/ 	.byte	0x00, 0xf0, 0x11, 0x00


	//----- nvinfo : EIATTR_KPARAM_INFO
	.align		4
.L_925:
        /*006c*/ 	.byte	0x04, 0x17
        /*006e*/ 	.short	(.L_927 - .L_926)
.L_926:
        /*0070*/ 	.word	0x00000000
        /*0074*/ 	.short	0x0007
        /*0076*/ 	.short	0x0030
        /*0078*/ 	.byte	0x00, 0xf0, 0x11, 0x00


	//----- nvinfo : EIATTR_KPARAM_INFO
	.align		4
.L_927:
        /*007c*/ 	.byte	0x04, 0x17
        /*007e*/ 	.short	(.L_929 - .L_928)
.L_928:
        /*0080*/ 	.word	0x00000000
        /*0084*/ 	.short	0x0006
        /*0086*/ 	.short	0x002c
        /*0088*/ 	.byte	0x00, 0xf0, 0x11, 0x00


	//----- nvinfo : EIATTR_KPARAM_INFO
	.align		4
.L_929:
        /*008c*/ 	.byte	0x04, 0x17
        /*008e*/ 	.short	(.L_931 - .L_930)
.L_930:
        /*0090*/ 	.word	0x00000000
        /*0094*/ 	.short	0x0005
        /*0096*/ 	.short	0x0028
        /*0098*/ 	.byte	0x00, 0xf0, 0x11, 0x00


	//----- nvinfo : EIATTR_KPARAM_INFO
	.align		4
.L_931:
        /*009c*/ 	.byte	0x04, 0x17
        /*009e*/ 	.short	(.L_933 - .L_932)
.L_932:
        /*00a0*/ 	.word	0x00000000
        /*00a4*/ 	.short	0x0004
        /*00a6*/ 	.short	0x0020
        /*00a8*/ 	.byte	0x00, 0xf0, 0x21, 0x00


	//----- nvinfo : EIATTR_KPARAM_INFO
	.align		4
.L_933:
        /*00ac*/ 	.byte	0x04, 0x17
        /*00ae*/ 	.short	(.L_935 - .L_934)
.L_934:
        /*00b0*/ 	.word	0x00000000
        /*00b4*/ 	.short	0x0003
        /*00b6*/ 	.short	0x0018
        /*00b8*/ 	.byte	0x00, 0xf0, 0x21, 0x00


	//----- nvinfo : EIATTR_KPARAM_INFO
	.align		4
.L_935:
        /*00bc*/ 	.byte	0x04, 0x17
        /*00be*/ 	.short	(.L_937 - .L_936)
.L_936:
        /*00c0*/ 	.word	0x00000000
        /*00c4*/ 	.short	0x0002
        /*00c6*/ 	.short	0x0010
        /*00c8*/ 	.byte	0x00, 0xf0, 0x21, 0x00


	//----- nvinfo : EIATTR_KPARAM_INFO
	.align		4
.L_937:
        /*00cc*/ 	.byte	0x04, 0x17
        /*00ce*/ 	.short	(.L_939 - .L_938)
.L_938:
        /*00d0*/ 	.word	0x00000000
        /*00d4*/ 	.short	0x0001
        /*00d6*/ 	.short	0x0008
        /*00d8*/ 	.byte	0x00, 0xf0, 0x21, 0x00


	//----- nvinfo : EIATTR_KPARAM_INFO
	.align		4
.L_939:
        /*00dc*/ 	.byte	0x04, 0x17
        /*00de*/ 	.short	(.L_941 - .L_940)
.L_940:
        /*00e0*/ 	.word	0x00000000
        /*00e4*/ 	.short	0x0000
        /*00e6*/ 	.short	0x0000
        /*00e8*/ 	.byte	0x00, 0xf0, 0x21, 0x00


	//----- nvinfo : EIATTR_MAXREG_COUNT
	.align		4
.L_941:
        /*00ec*/ 	.byte	0x03, 0x1b
        /*00ee*/ 	.short	0x00ff


	//----- nvinfo : EIATTR_MERCURY_ISA_VERSION
	.align		4
        /*00f0*/ 	.byte	0x03, 0x5f
        /*00f2*/ 	.short	0x0000


	//----- nvinfo : EIATTR_EXIT_INSTR_OFFSETS
	.align		4
        /*00f4*/ 	.byte	0x04, 0x1c
        /*00f6*/ 	.short	(.L_943 - .L_942)


	//   ....[0]....
.L_942:
        /*00f8*/ 	.word	0x000000e0


	//   ....[1]....
        /*00fc*/ 	.word	0x00000450


	//   ....[2]....
        /*0100*/ 	.word	0x000006a0


	//   ....[3]....
        /*0104*/ 	.word	0x00000950


	//   ....[4]....
        /*0108*/ 	.word	0x00000ba0


	//----- nvinfo : EIATTR_CRS_STACK_SIZE
	.align		4
.L_943:
        /*010c*/ 	.byte	0x04, 0x1e
        /*010e*/ 	.short	(.L_945 - .L_944)
.L_944:
        /*0110*/ 	.word	0x00000000
.L_945:


//--------------------- .nv.callgraph             --------------------------
	.section	.nv.callgraph,"",@"SHT_CUDA_CALLGRAPH"
	.align	4
	.sectionentsize	8
	.align		4
        /*0000*/ 	.word	0x00000000
	.align		4
        /*0004*/ 	.word	0xffffffff
	.align		4
        /*0008*/ 	.word	0x00000000
	.align		4
        /*000c*/ 	.word	0xfffffffe
	.align		4
        /*0010*/ 	.word	0x00000000
	.align		4
        /*0014*/ 	.word	0xfffffffd
	.align		4
        /*0018*/ 	.word	0x00000000
	.align		4
        /*001c*/ 	.word	0xfffffffc


//--------------------- .nv.rel.action            --------------------------
	.section	.nv.rel.action,"",@"SHT_CUDA_RELOCINFO"
	.align	8
	.sectionentsize	8
        /*0000*/ 	.byte	0x73, 0x00, 0x00, 0x00, 0x00, 0x00, 0x00, 0x00, 0x00, 0x00, 0x00, 0x11, 0x25, 0x00, 0x05, 0x36


//--------------------- .nv.constant4             --------------------------
	.section	.nv.constant4,"a",@progbits
	.align	8
	.align		8
.nv.constant4:
        /*0000*/ 	.dword	_ZN56_INTERNAL_f6e0bc40_25_fused_adam_cuda_kernel_cu_874107ec4cuda3std3__45__cpo5beginE
	.align		8
        /*0008*/ 	.dword	_ZN56_INTERNAL_f6e0bc40_25_fused_adam_cuda_kernel_cu_874107ec4cuda3std3__45__cpo3endE
	.align		8
        /*0010*/ 	.dword	_ZN56_INTERNAL_f6e0bc40_25_fused_adam_cuda_kernel_cu_874107ec4cuda3std3__45__cpo6cbeginE
	.align		8
        /*0018*/ 	.dword	_ZN56_INTERNAL_f6e0bc40_25_fused_adam_cuda_kernel_cu_874107ec4cuda3std3__45__cpo4cendE
	.align		8
        /*0020*/ 	.dword	_ZN56_INTERNAL_f6e0bc40_25_fused_adam_cuda_kernel_cu_874107ec4cuda3std3__45__cpo6rbeginE
	.align		8
        /*0028*/ 	.dword	_ZN56_INTERNAL_f6e0bc40_25_fused_adam_cuda_kernel_cu_874107ec4cuda3std3__45__cpo4rendE
	.align		8
        /*0030*/ 	.dword	_ZN56_INTERNAL_f6e0bc40_25_fused_adam_cuda_kernel_cu_874107ec4cuda3std3__45__cpo7crbeginE
	.align		8
        /*0038*/ 	.dword	_ZN56_INTERNAL_f6e0bc40_25_fused_adam_cuda_kernel_cu_874107ec4cuda3std3__45__cpo5crendE
	.align		8
        /*0040*/ 	.dword	_ZN56_INTERNAL_f6e0bc40_25_fused_adam_cuda_kernel_cu_874107ec4cuda3std3__458_GLOBAL__N__f6e0bc40_25_fused_adam_cuda_kernel_cu_874107ec6ignoreE
	.align		8
        /*0048*/ 	.dword	_ZN56_INTERNAL_f6e0bc40_25_fused_adam_cuda_kernel_cu_874107ec4cuda3std3__419piecewise_constructE
	.align		8
        /*0050*/ 	.dword	_ZN56_INTERNAL_f6e0bc40_25_fused_adam_cuda_kernel_cu_874107ec4cuda3std3__48in_placeE
	.align		8
        /*0058*/ 	.dword	_ZN56_INTERNAL_f6e0bc40_25_fused_adam_cuda_kernel_cu_874107ec4cuda3std3__420unreachable_sentinelE
	.align		8
        /*0060*/ 	.dword	_ZN56_INTERNAL_f6e0bc40_25_fused_adam_cuda_kernel_cu_874107ec4cuda3std6ranges3__45__cpo4swapE
	.align		8
        /*0068*/ 	.dword	_ZN56_INTERNAL_f6e0bc40_25_fused_adam_cuda_kernel_cu_874107ec4cuda3std6ranges3__45__cpo9iter_moveE
	.align		8
        /*0070*/ 	.dword	_ZN56_INTERNAL_f6e0bc40_25_fused_adam_cuda_kernel_cu_874107ec4cuda3std6ranges3__45__cpo5beginE
	.align		8
        /*0078*/ 	.dword	_ZN56_INTERNAL_f6e0bc40_25_fused_adam_cuda_kernel_cu_874107ec4cuda3std6ranges3__45__cpo3endE
	.align		8
        /*0080*/ 	.dword	_ZN56_INTERNAL_f6e0bc40_25_fused_adam_cuda_kernel_cu_874107ec4cuda3std6ranges3__45__cpo6cbeginE
	.align		8
        /*0088*/ 	.dword	_ZN56_INTERNAL_f6e0bc40_25_fused_adam_cuda_kernel_cu_874107ec4cuda3std6ranges3__45__cpo4cendE
	.align		8
        /*0090*/ 	.dword	_ZN56_INTERNAL_f6e0bc40_25_fused_adam_cuda_kernel_cu_874107ec4cuda3std6ranges3__45__cpo7advanceE
	.align		8
        /*0098*/ 	.dword	_ZN56_INTERNAL_f6e0bc40_25_fused_adam_cuda_kernel_cu_874107ec4cuda3std6ranges3__45__cpo9iter_swapE
	.align		8
        /*00a0*/ 	.dword	_ZN56_INTERNAL_f6e0bc40_25_fused_adam_cuda_kernel_cu_874107ec4cuda3std6ranges3__45__cpo4nextE
	.align		8
        /*00a8*/ 	.dword	_ZN56_INTERNAL_f6e0bc40_25_fused_adam_cuda_kernel_cu_874107ec4cuda3std6ranges3__45__cpo4prevE
	.align		8
        /*00b0*/ 	.dword	_ZN56_INTERNAL_f6e0bc40_25_fused_adam_cuda_kernel_cu_874107ec4cuda3std6ranges3__45__cpo4dataE
	.align		8
        /*00b8*/ 	.dword	_ZN56_INTERNAL_f6e0bc40_25_fused_adam_cuda_kernel_cu_874107ec4cuda3std6ranges3__45__cpo5cdataE
	.align		8
        /*00c0*/ 	.dword	_ZN56_INTERNAL_f6e0bc40_25_fused_adam_cuda_kernel_cu_874107ec4cuda3std6ranges3__45__cpo4sizeE
	.align		8
        /*00c8*/ 	.dword	_ZN56_INTERNAL_f6e0bc40_25_fused_adam_cuda_kernel_cu_874107ec4cuda3std6ranges3__45__cpo5ssizeE
	.align		8
        /*00d0*/ 	.dword	_ZN56_INTERNAL_f6e0bc40_25_fused_adam_cuda_kernel_cu_874107ec4cuda3std6ranges3__45__cpo8distanceE
	.align		8
        /*00d8*/ 	.dword	_ZN56_INTERNAL_f6e0bc40_25_fused_adam_cuda_kernel_cu_874107ec6thrust23THRUST_300001_SM_800_NS6system6detail10sequential3seqE


//--------------------- .nv.constant2._Z25multi_tensor_apply_kernelI18TensorListMetadataILi2EE16MaybeCastFunctorILi2EhhEJEEvlPViT_T0_DpT1_ --------------------------
	.section	.nv.constant2._Z25multi_tensor_apply_kernelI18TensorListMetadataILi2EE16MaybeCastFunctorILi2EhhEJEEvlPViT_T0_DpT1_,"a",@progbits
	.sectionflags	@""
	.align	4
.nv.constant2._Z25multi_tensor_apply_kernelI18TensorListMetadataILi2EE16MaybeCastFunctorILi2EhhEJEEvlPViT_T0_DpT1_:
        /*0000*/ 	.byte	0x10, 0x00, 0x00, 0x00, 0x00, 0x00, 0x00, 0x00


//--------------------- .nv.constant0._Z25multi_tensor_apply_kernelI18TensorListMetadataILi2EE16MaybeCastFunctorILi2EhhEJEEvlPViT_T0_DpT1_ --------------------------
	.section	.nv.constant0._Z25multi_tensor_apply_kernelI18TensorListMetadataILi2EE16MaybeCastFunctorILi2EhhEJEEvlPViT_T0_DpT1_,"a",@progbits
	.sectionflags	@""
	.align	4
.nv.constant0._Z25multi_tensor_apply_kernelI18TensorListMetadataILi2EE16MaybeCastFunctorILi2EhhEJEEvlPViT_T0_DpT1_:
	.zero		3513


//--------------------- .nv.constant2._Z25multi_tensor_apply_kernelI18TensorListMetadataILi2EE16MaybeCastFunctorILi2EhN3c104HalfEEJEEvlPViT_T0_DpT1_ --------------------------
	.section	.nv.constant2._Z25multi_tensor_apply_kernelI18TensorListMetadataILi2EE16MaybeCastFunctorILi2EhN3c104HalfEEJEEvlPViT_T0_DpT1_,"a",@progbits
	.sectionflags	@""
	.align	4
.nv.constant2._Z25multi_tensor_apply_kernelI18TensorListMetadataILi2EE16MaybeCastFunctorILi2EhN3c104HalfEEJEEvlPViT_T0_DpT1_:
        /*0000*/ 	.byte	0x10, 0x00, 0x00, 0x00, 0x00, 0x00, 0x00, 0x00


//--------------------- .nv.constant0._Z25multi_tensor_apply_kernelI18TensorListMetadataILi2EE16MaybeCastFunctorILi2EhN3c104HalfEEJEEvlPViT_T0_DpT1_ --------------------------
	.section	.nv.constant0._Z25multi_tensor_apply_kernelI18TensorListMetadataILi2EE16MaybeCastFunctorILi2EhN3c104HalfEEJEEvlPViT_T0_DpT1_,"a",@progbits
	.sectionflags	@""
	.align	4
.nv.constant0._Z25multi_tensor_apply_kernelI18TensorListMetadataILi2EE16MaybeCastFunctorILi2EhN3c104HalfEEJEEvlPViT_T0_DpT1_:
	.zero		3513


//--------------------- .nv.constant2._Z25multi_tensor_apply_kernelI18TensorListMetadataILi2EE16MaybeCastFunctorILi2EhfEJEEvlPViT_T0_DpT1_ --------------------------
	.section	.nv.constant2._Z25multi_tensor_apply_kernelI18TensorListMetadataILi2EE16MaybeCastFunctorILi2EhfEJEEvlPViT_T0_DpT1_,"a",@progbits
	.sectionflags	@""
	.align	4
.nv.constant2._Z25multi_tensor_apply_kernelI18TensorListMetadataILi2EE16MaybeCastFunctorILi2EhfEJEEvlPViT_T0_DpT1_:
        /*0000*/ 	.byte	0x10, 0x00, 0x00, 0x00, 0x00, 0x00, 0x00, 0x00


//--------------------- .nv.constant0._Z25multi_tensor_apply_kernelI18TensorListMetadataILi2EE16MaybeCastFunctorILi2EhfEJEEvlPViT_T0_DpT1_ --------------------------
	.section	.nv.constant0._Z25multi_tensor_apply_kernelI18TensorListMetadataILi2EE16MaybeCastFunctorILi2EhfEJEEvlPViT_T0_DpT1_,"a",@progbits
	.sectionflags	@""
	.align	4
.nv.constant0._Z25multi_tensor_apply_kernelI18TensorListMetadataILi2EE16MaybeCastFunctorILi2EhfEJEEvlPViT_T0_DpT1_:
	.zero		3513


//--------------------- .nv.constant2._Z25multi_tensor_apply_kernelI18TensorListMetadataILi2EE16MaybeCastFunctorILi2EN3c104HalfEhEJEEvlPViT_T0_DpT1_ --------------------------
	.section	.nv.constant2._Z25multi_tensor_apply_kernelI18TensorListMetadataILi2EE16MaybeCastFunctorILi2EN3c104HalfEhEJEEvlPViT_T0_DpT1_,"a",@progbits
	.sectionflags	@""
	.align	4
.nv.constant2._Z25multi_tensor_apply_kernelI18TensorListMetadataILi2EE16MaybeCastFunctorILi2EN3c104HalfEhEJEEvlPViT_T0_DpT1_:
        /*0000*/ 	.byte	0x10, 0x00, 0x00, 0x00, 0x00, 0x00, 0x00, 0x00


//--------------------- .nv.constant0._Z25multi_tensor_apply_kernelI18TensorListMetadataILi2EE16MaybeCastFunctorILi2EN3c104HalfEhEJEEvlPViT_T0_DpT1_ --------------------------
	.section	.nv.constant0._Z25multi_tensor_apply_kernelI18TensorListMetadataILi2EE16MaybeCastFunctorILi2EN3c104HalfEhEJEEvlPViT_T0_DpT1_,"a",@progbits
	.sectionflags	@""
	.align	4
.nv.constant0._Z25multi_tensor_apply_kernelI18TensorListMetadataILi2EE16MaybeCastFunctorILi2EN3c104HalfEhEJEEvlPViT_T0_DpT1_:
	.zero		3513


//--------------------- .nv.constant2._Z25multi_tensor_apply_kernelI18TensorListMetadataILi2EE16MaybeCastFunctorILi2EN3c104HalfES4_EJEEvlPViT_T0_DpT1_ --------------------------
	.section	.nv.constant2._Z25multi_tensor_apply_kernelI18TensorListMetadataILi2EE16MaybeCastFunctorILi2EN3c104HalfES4_EJEEvlPViT_T0_DpT1_,"a",@progbits
	.sectionflags	@""
	.align	4
.nv.constant2._Z25multi_tensor_apply_kernelI18TensorListMetadataILi2EE16MaybeCastFunctorILi2EN3c104HalfES4_EJEEvlPViT_T0_DpT1_:
        /*0000*/ 	.byte	0x10, 0x00, 0x00, 0x00, 0x00, 0x00, 0x00, 0x00


//--------------------- .nv.constant0._Z25multi_tensor_apply_kernelI18TensorListMetadataILi2EE16MaybeCastFunctorILi2EN3c104HalfES4_EJEEvlPViT_T0_DpT1_ --------------------------
	.section	.nv.constant0._Z25multi_tensor_apply_kernelI18TensorListMetadataILi2EE16MaybeCastFunctorILi2EN3c104HalfES4_EJEEvlPViT_T0_DpT1_,"a",@progbits
	.sectionflags	@""
	.align	4
.nv.constant0._Z25multi_tensor_apply_kernelI18TensorListMetadataILi2EE16MaybeCastFunctorILi2EN3c104HalfES4_EJEEvlPViT_T0_DpT1_:
	.zero		3513


//--------------------- .nv.constant2._Z25multi_tensor_apply_kernelI18TensorListMetadataILi2EE16MaybeCastFunctorILi2EN3c104HalfEfEJEEvlPViT_T0_DpT1_ --------------------------
	.section	.nv.constant2._Z25multi_tensor_apply_kernelI18TensorListMetadataILi2EE16MaybeCastFunctorILi2EN3c104HalfEfEJEEvlPViT_T0_DpT1_,"a",@progbits
	.sectionflags	@""
	.align	4
.nv.constant2._Z25multi_tensor_apply_kernelI18TensorListMetadataILi2EE16MaybeCastFunctorILi2EN3c104HalfEfEJEEvlPViT_T0_DpT1_:
        /*0000*/ 	.byte	0x10, 0x00, 0x00, 0x00, 0x00, 0x00, 0x00, 0x00


//--------------------- .nv.constant0._Z25multi_tensor_apply_kernelI18TensorListMetadataILi2EE16MaybeCastFunctorILi2EN3c104HalfEfEJEEvlPViT_T0_DpT1_ --------------------------
	.section	.nv.constant0._Z25multi_tensor_apply_kernelI18TensorListMetadataILi2EE16MaybeCastFunctorILi2EN3c104HalfEfEJEEvlPViT_T0_DpT1_,"a",@progbits
	.sectionflags	@""
	.align	4
.nv.constant0._Z25multi_tensor_apply_kernelI18TensorListMetadataILi2EE16MaybeCastFunctorILi2EN3c104HalfEfEJEEvlPViT_T0_DpT1_:
	.zero		3513


//--------------------- .nv.constant2._Z25multi_tensor_apply_kernelI18TensorListMetadataILi2EE16MaybeCastFunctorILi2EfhEJEEvlPViT_T0_DpT1_ --------------------------
	.section	.nv.constant2._Z25multi_tensor_apply_kernelI18TensorListMetadataILi2EE16MaybeCastFunctorILi2EfhEJEEvlPViT_T0_DpT1_,"a",@progbits
	.sectionflags	@""
	.align	4
.nv.constant2._Z25multi_tensor_apply_kernelI18TensorListMetadataILi2EE16MaybeCastFunctorILi2EfhEJEEvlPViT_T0_DpT1_:
        /*0000*/ 	.byte	0x10, 0x00, 0x00, 0x00, 0x00, 0x00, 0x00, 0x00


//--------------------- .nv.constant0._Z25multi_tensor_apply_kernelI18TensorListMetadataILi2EE16MaybeCastFunctorILi2EfhEJEEvlPViT_T0_DpT1_ --------------------------
	.section	.nv.constant0._Z25multi_tensor_apply_kernelI18TensorListMetadataILi2EE16MaybeCastFunctorILi2EfhEJEEvlPViT_T0_DpT1_,"a",@progbits
	.sectionflags	@""
	.align	4
.nv.constant0._Z25multi_tensor_apply_kernelI18TensorListMetadataILi2EE16MaybeCastFunctorILi2EfhEJEEvlPViT_T0_DpT1_:
	.zero		3513


//--------------------- .nv.constant2._Z25multi_tensor_apply_kernelI18TensorListMetadataILi2EE16MaybeCastFunctorILi2EfN3c104HalfEEJEEvlPViT_T0_DpT1_ --------------------------
	.section	.nv.constant2._Z25multi_tensor_apply_kernelI18TensorListMetadataILi2EE16MaybeCastFunctorILi2EfN3c104HalfEEJEEvlPViT_T0_DpT1_,"a",@progbits
	.sectionflags	@""
	.align	4
.nv.constant2._Z25multi_tensor_apply_kernelI18TensorListMetadataILi2EE16MaybeCastFunctorILi2EfN3c104HalfEEJEEvlPViT_T0_DpT1_:
        /*0000*/ 	.byte	0x10, 0x00, 0x00, 0x00, 0x00, 0x00, 0x00, 0x00


//--------------------- .nv.constant0._Z25multi_tensor_apply_kernelI18TensorListMetadataILi2EE16MaybeCastFunctorILi2EfN3c104HalfEEJEEvlPViT_T0_DpT1_ --------------------------
	.section	.nv.constant0._Z25multi_tensor_apply_kernelI18TensorListMetadataILi2EE16MaybeCastFunctorILi2EfN3c104HalfEEJEEvlPViT_T0_DpT1_,"a",@progbits
	.sectionflags	@""
	.align	4
.nv.constant0._Z25multi_tensor_apply_kernelI18TensorListMetadataILi2EE16MaybeCastFunctorILi2EfN3c104HalfEEJEEvlPViT_T0_DpT1_:
	.zero		3513


//--------------------- .nv.constant2._Z25multi_tensor_apply_kernelI18TensorListMetadataILi2EE16MaybeCastFunctorILi2EffEJEEvlPViT_T0_DpT1_ --------------------------
	.section	.nv.constant2._Z25multi_tensor_apply_kernelI18TensorListMetadataILi2EE16MaybeCastFunctorILi2EffEJEEvlPViT_T0_DpT1_,"a",@progbits
	.sectionflags	@""
	.align	4
.nv.constant2._Z25multi_tensor_apply_kernelI18TensorListMetadataILi2EE16MaybeCastFunctorILi2EffEJEEvlPViT_T0_DpT1_:
        /*0000*/ 	.byte	0x10, 0x00, 0x00, 0x00, 0x00, 0x00, 0x00, 0x00


//--------------------- .nv.constant0._Z25multi_tensor_apply_kernelI18TensorListMetadataILi2EE16MaybeCastFunctorILi2EffEJEEvlPViT_T0_DpT1_ --------------------------
	.section	.nv.constant0._Z25multi_tensor_apply_kernelI18TensorListMetadataILi2EE16MaybeCastFunctorILi2EffEJEEvlPViT_T0_DpT1_,"a",@progbits
	.sectionflags	@""
	.align	4
.nv.constant0._Z25multi_tensor_apply_kernelI18TensorListMetadataILi2EE16MaybeCastFunctorILi2EffEJEEvlPViT_T0_DpT1_:
	.zero		3513


//--------------------- .nv.constant2._Z25multi_tensor_apply_kernelI18TensorListMetadataILi4EE11AdamFunctorILi4EddEJfffff10adamMode_tfEEvlPViT_T0_DpT1_ --------------------------
	.section	.nv.constant2._Z25multi_tensor_apply_kernelI18TensorListMetadataILi4EE11AdamFunctorILi4EddEJfffff10adamMode_tfEEvlPViT_T0_DpT1_,"a",@progbits
	.sectionflags	@""
	.align	4
.nv.constant2._Z25multi_tensor_apply_kernelI18TensorListMetadataILi4EE11AdamFunctorILi4EddEJfffff10adamMode_tfEEvlPViT_T0_DpT1_:
        /*0000*/ 	.byte	0x10, 0x00, 0x00, 0x00, 0x00, 0x00, 0x00, 0x00, 0x00, 0x00, 0x00, 0xf0, 0xff, 0xff, 0x0f, 0x38


//--------------------- .nv.constant0._Z25multi_tensor_apply_kernelI18TensorListMetadataILi4EE11AdamFunctorILi4EddEJfffff10adamMode_tfEEvlPViT_T0_DpT1_ --------------------------
	.section	.nv.constant0._Z25multi_tensor_apply_kernelI18TensorListMetadataILi4EE11AdamFunctorILi4EddEJfffff10adamMode_tfEEvlPViT_T0_DpT1_,"a",@progbits
	.sectionflags	@""
	.align	4
.nv.constant0._Z25multi_tensor_apply_kernelI18TensorListMetadataILi4EE11AdamFunctorILi4EddEJfffff10adamMode_tfEEvlPViT_T0_DpT1_:
	.zero		3448


//--------------------- .nv.constant2._Z25multi_tensor_apply_kernelI18TensorListMetadataILi5EE11AdamFunctorILi5EddEJfffff10adamMode_tfEEvlPViT_T0_DpT1_ --------------------------
	.section	.nv.constant2._Z25multi_tensor_apply_kernelI18TensorListMetadataILi5EE11AdamFunctorILi5EddEJfffff10adamMode_tfEEvlPViT_T0_DpT1_,"a",@progbits
	.sectionflags	@""
	.align	4
.nv.constant2._Z25multi_tensor_apply_kernelI18TensorListMetadataILi5EE11AdamFunctorILi5EddEJfffff10adamMode_tfEEvlPViT_T0_DpT1_:
        /*0000*/ 	.byte	0x10, 0x00, 0x00, 0x00, 0x00, 0x00, 0x00, 0x00, 0x00, 0x00, 0x00, 0xf0, 0xff, 0xff, 0x0f, 0x38


//--------------------- .nv.constant0._Z25multi_tensor_apply_kernelI18TensorListMetadataILi5EE11AdamFunctorILi5EddEJfffff10adamMode_tfEEvlPViT_T0_DpT1_ --------------------------
	.section	.nv.constant0._Z25multi_tensor_apply_kernelI18TensorListMetadataILi5EE11AdamFunctorILi5EddEJfffff10adamMode_tfEEvlPViT_T0_DpT1_,"a",@progbits
	.sectionflags	@""
	.align	4
.nv.constant0._Z25multi_tensor_apply_kernelI18TensorListMetadataILi5EE11AdamFunctorILi5EddEJfffff10adamMode_tfEEvlPViT_T0_DpT1_:
	.zero		3448


//--------------------- .nv.constant2._Z25multi_tensor_apply_kernelI18TensorListMetadataILi4EE11AdamFunctorILi4EfN3c104HalfEEJfffff10adamMode_tfEEvlPViT_T0_DpT1_ --------------------------
	.section	.nv.constant2._Z25multi_tensor_apply_kernelI18TensorListMetadataILi4EE11AdamFunctorILi4EfN3c104HalfEEJfffff10adamMode_tfEEvlPViT_T0_DpT1_,"a",@progbits
	.sectionflags	@""
	.align	4
.nv.constant2._Z25multi_tensor_apply_kernelI18TensorListMetadataILi4EE11AdamFunctorILi4EfN3c104HalfEEJfffff10adamMode_tfEEvlPViT_T0_DpT1_:
        /*0000*/ 	.byte	0x10, 0x00, 0x00, 0x00, 0x00, 0x00, 0x00, 0x00


//--------------------- .nv.constant0._Z25multi_tensor_apply_kernelI18TensorListMetadataILi4EE11AdamFunctorILi4EfN3c104HalfEEJfffff10adamMode_tfEEvlPViT_T0_DpT1_ --------------------------
	.section	.nv.constant0._Z25multi_tensor_apply_kernelI18TensorListMetadataILi4EE11AdamFunctorILi4EfN3c104HalfEEJfffff10adamMode_tfEEvlPViT_T0_DpT1_,"a",@progbits
	.sectionflags	@""
	.align	4
.nv.constant0._Z25multi_tensor_apply_kernelI18TensorListMetadataILi4EE11AdamFunctorILi4EfN3c104HalfEEJfffff10adamMode_tfEEvlPViT_T0_DpT1_:
	.zero		3448


//--------------------- .nv.constant2._Z25multi_tensor_apply_kernelI18TensorListMetadataILi4EE11AdamFunctorILi4EffEJfffff10adamMode_tfEEvlPViT_T0_DpT1_ --------------------------
	.section	.nv.constant2._Z25multi_tensor_apply_kernelI18TensorListMetadataILi4EE11AdamFunctorILi4EffEJfffff10adamMode_tfEEvlPViT_T0_DpT1_,"a",@progbits
	.sectionflags	@""
	.align	4
.nv.constant2._Z25multi_tensor_apply_kernelI18TensorListMetadataILi4EE11AdamFunctorILi4EffEJfffff10adamMode_tfEEvlPViT_T0_DpT1_:
        /*0000*/ 	.byte	0x10, 0x00, 0x00, 0x00, 0x00, 0x00, 0x00, 0x00


//--------------------- .nv.constant0._Z25multi_tensor_apply_kernelI18TensorListMetadataILi4EE11AdamFunctorILi4EffEJfffff10adamMode_tfEEvlPViT_T0_DpT1_ --------------------------
	.section	.nv.constant0._Z25multi_tensor_apply_kernelI18TensorListMetadataILi4EE11AdamFunctorILi4EffEJfffff10adamMode_tfEEvlPViT_T0_DpT1_,"a",@progbits
	.sectionflags	@""
	.align	4
.nv.constant0._Z25multi_tensor_apply_kernelI18TensorListMetadataILi4EE11AdamFunctorILi4EffEJfffff10adamMode_tfEEvlPViT_T0_DpT1_:
	.zero		3448


//--------------------- .nv.constant2._Z25multi_tensor_apply_kernelI18TensorListMetadataILi5EE11AdamFunctorILi5EfN3c104HalfEEJfffff10adamMode_tfEEvlPViT_T0_DpT1_ --------------------------
	.section	.nv.constant2._Z25multi_tensor_apply_kernelI18TensorListMetadataILi5EE11AdamFunctorILi5EfN3c104HalfEEJfffff10adamMode_tfEEvlPViT_T0_DpT1_,"a",@progbits
	.sectionflags	@""
	.align	4
.nv.constant2._Z25multi_tensor_apply_kernelI18TensorListMetadataILi5EE11AdamFunctorILi5EfN3c104HalfEEJfffff10adamMode_tfEEvlPViT_T0_DpT1_:
        /*0000*/ 	.byte	0x10, 0x00, 0x00, 0x00, 0x00, 0x00, 0x00, 0x00


//--------------------- .nv.constant0._Z25multi_tensor_apply_kernelI18TensorListMetadataILi5EE11AdamFunctorILi5EfN3c104HalfEEJfffff10adamMode_tfEEvlPViT_T0_DpT1_ --------------------------
	.section	.nv.constant0._Z25multi_tensor_apply_kernelI18TensorListMetadataILi5EE11AdamFunctorILi5EfN3c104HalfEEJfffff10adamMode_tfEEvlPViT_T0_DpT1_,"a",@progbits
	.sectionflags	@""
	.align	4
.nv.constant0._Z25multi_tensor_apply_kernelI18TensorListMetadataILi5EE11AdamFunctorILi5EfN3c104HalfEEJfffff10adamMode_tfEEvlPViT_T0_DpT1_:
	.zero		3448


//--------------------- .nv.constant2._Z25multi_tensor_apply_kernelI18TensorListMetadataILi5EE11AdamFunctorILi5EffEJfffff10adamMode_tfEEvlPViT_T0_DpT1_ --------------------------
	.section	.nv.constant2._Z25multi_tensor_apply_kernelI18TensorListMetadataILi5EE11AdamFunctorILi5EffEJfffff10adamMode_tfEEvlPViT_T0_DpT1_,"a",@progbits
	.sectionflags	@""
	.align	4
.nv.constant2._Z25multi_tensor_apply_kernelI18TensorListMetadataILi5EE11AdamFunctorILi5EffEJfffff10adamMode_tfEEvlPViT_T0_DpT1_:
        /*0000*/ 	.byte	0x10, 0x00, 0x00, 0x00, 0x00, 0x00, 0x00, 0x00


//--------------------- .nv.constant0._Z25multi_tensor_apply_kernelI18TensorListMetadataILi5EE11AdamFunctorILi5EffEJfffff10adamMode_tfEEvlPViT_T0_DpT1_ --------------------------
	.section	.nv.constant0._Z25multi_tensor_apply_kernelI18TensorListMetadataILi5EE11AdamFunctorILi5EffEJfffff10adamMode_tfEEvlPViT_T0_DpT1_,"a",@progbits
	.sectionflags	@""
	.align	4
.nv.constant0._Z25multi_tensor_apply_kernelI18TensorListMetadataILi5EE11AdamFunctorILi5EffEJfffff10adamMode_tfEEvlPViT_T0_DpT1_:
	.zero		3448


//--------------------- .nv.constant2._Z27maybe_adam_undo_cuda_kernelIddEvPViPT_S3_S3_PKT0_fffffm10adamMode_tf --------------------------
	.section	.nv.constant2._Z27maybe_adam_undo_cuda_kernelIddEvPViPT_S3_S3_PKT0_fffffm10adamMode_tf,"a",@progbits
	.sectionflags	@""
	.align	4
.nv.constant2._Z27maybe_adam_undo_cuda_kernelIddEvPViPT_S3_S3_PKT0_fffffm10adamMode_tf:
        /*0000*/ 	.byte	0x00, 0x00, 0x00, 0xf0, 0xff, 0xff, 0x0f, 0x38


//--------------------- .nv.constant0._Z27maybe_adam_undo_cuda_kernelIddEvPViPT_S3_S3_PKT0_fffffm10adamMode_tf --------------------------
	.section	.nv.constant0._Z27maybe_adam_undo_cuda_kernelIddEvPViPT_S3_S3_PKT0_fffffm10adamMode_tf,"a",@progbits
	.sectionflags	@""
	.align	4
.nv.constant0._Z27maybe_adam_undo_cuda_kernelIddEvPViPT_S3_S3_PKT0_fffffm10adamMode_tf:
	.zero		432


//--------------------- .nv.constant0._Z27maybe_adam_undo_cuda_kernelIfN3c104HalfEEvPViPT_S5_S5_PKT0_fffffm10adamMode_tf --------------------------
	.section	.nv.constant0._Z27maybe_adam_undo_cuda_kernelIfN3c104HalfEEvPViPT_S5_S5_PKT0_fffffm10adamMode_tf,"a",@progbits
	.sectionflags	@""
	.align	4
.nv.constant0._Z27maybe_adam_undo_cuda_kernelIfN3c104HalfEEvPViPT_S5_S5_PKT0_fffffm10adamMode_tf:
	.zero		432


//--------------------- .nv.constant0._Z27maybe_adam_undo_cuda_kernelIffEvPViPT_S3_S3_PKT0_fffffm10adamMode_tf --------------------------
	.section	.nv.constant0._Z27maybe_adam_undo_cuda_kernelIffEvPViPT_S3_S3_PKT0_fffffm10adamMode_tf,"a",@progbits
	.sectionflags	@""
	.align	4
.nv.constant0._Z27maybe_adam_undo_cuda_kernelIffEvPViPT_S3_S3_PKT0_fffffm10adamMode_tf:
	.zero		432


//--------------------- .nv.constant2._Z27reversible_adam_cuda_kernelIdddEvPT_PT1_S1_S1_PKT0_fffffm10adamMode_tf --------------------------
	.section	.nv.constant2._Z27reversible_adam_cuda_kernelIdddEvPT_PT1_S1_S1_PKT0_fffffm10adamMode_tf,"a",@progbits
	.sectionflags	@""
	.align	4
.nv.constant2._Z27reversible_adam_cuda_kernelIdddEvPT_PT1_S1_S1_PKT0_fffffm10adamMode_tf:
        /*0000*/ 	.byte	0x00, 0x00, 0x00, 0xf0, 0xff, 0xff, 0x0f, 0x38


//--------------------- .nv.constant0._Z27reversible_adam_cuda_kernelIdddEvPT_PT1_S1_S1_PKT0_fffffm10adamMode_tf --------------------------
	.section	.nv.constant0._Z27reversible_adam_cuda_kernelIdddEvPT_PT1_S1_S1_PKT0_fffffm10adamMode_tf,"a",@progbits
	.sectionflags	@""
	.align	4
.nv.constant0._Z27reversible_adam_cuda_kernelIdddEvPT_PT1_S1_S1_PKT0_fffffm10adamMode_tf:
	.zero		432


//--------------------- .nv.constant0._Z27reversible_adam_cuda_kernelIfN3c104HalfEhEvPT_PT1_S3_S3_PKT0_fffffm10adamMode_tf --------------------------
	.section	.nv.constant0._Z27reversible_adam_cuda_kernelIfN3c104HalfEhEvPT_PT1_S3_S3_PKT0_fffffm10adamMode_tf,"a",@progbits
	.sectionflags	@""
	.align	4
.nv.constant0._Z27reversible_adam_cuda_kernelIfN3c104HalfEhEvPT_PT1_S3_S3_PKT0_fffffm10adamMode_tf:
	.zero		432


//--------------------- .nv.constant0._Z27reversible_adam_cuda_kernelIffhEvPT_PT1_S1_S1_PKT0_fffffm10adamMode_tf --------------------------
	.section	.nv.constant0._Z27reversible_adam_cuda_kernelIffhEvPT_PT1_S1_S1_PKT0_fffffm10adamMode_tf,"a",@progbits
	.sectionflags	@""
	.align	4
.nv.constant0._Z27reversible_adam_cuda_kernelIffhEvPT_PT1_S1_S1_PKT0_fffffm10adamMode_tf:
	.zero		432


//--------------------- .nv.constant0._Z27reversible_adam_cuda_kernelIfN3c104HalfES1_EvPT_PT1_S3_S3_PKT0_fffffm10adamMode_tf --------------------------
	.section	.nv.constant0._Z27reversible_adam_cuda_kernelIfN3c104HalfES1_EvPT_PT1_S3_S3_PKT0_fffffm10adamMode_tf,"a",@progbits
	.sectionflags	@""
	.align	4
.nv.constant0._Z27reversible_adam_cuda_kernelIfN3c104HalfES1_EvPT_PT1_S3_S3_PKT0_fffffm10adamMode_tf:
	.zero		432


//--------------------- .nv.constant0._Z27reversible_adam_cuda_kernelIfffEvPT_PT1_S1_S1_PKT0_fffffm10adamMode_tf --------------------------
	.section	.nv.constant0._Z27reversible_adam_cuda_kernelIfffEvPT_PT1_S1_S1_PKT0_fffffm10adamMode_tf,"a",@progbits
	.sectionflags	@""
	.align	4
.nv.constant0._Z27reversible_adam_cuda_kernelIfffEvPT_PT1_S1_S1_PKT0_fffffm10adamMode_tf:
	.zero		432


//--------------------- .nv.constant0._Z32strided_check_finite_cuda_kernelIN3c104HalfEEvPViPT_mii --------------------------
	.section	.nv.constant0._Z32strided_check_finite_cuda_kernelIN3c104HalfEEvPViPT_mii,"a",@progbits
	.sectionflags	@""
	.align	4
.nv.constant0._Z32strided_check_finite_cuda_kernelIN3c104HalfEEvPViPT_mii:
	.zero		384


//--------------------- .nv.constant0._Z32strided_check_finite_cuda_kernelIfEvPViPT_mii --------------------------
	.section	.nv.constant0._Z32strided_check_finite_cuda_kernelIfEvPViPT_mii,"a",@progbits
	.sectionflags	@""
	.align	4
.nv.constant0._Z32strided_check_finite_cuda_kernelIfEvPViPT_mii:
	.zero		384


//--------------------- .nv.constant0._Z32strided_check_finite_cuda_kernelIhEvPViPT_mii --------------------------
	.section	.nv.constant0._Z32strided_check_finite_cuda_kernelIhEvPViPT_mii,"a",@progbits
	.sectionflags	@""
	.align	4
.nv.constant0._Z32strided_check_finite_cuda_kernelIhEvPViPT_mii:
	.zero		384


//--------------------- .nv.constant2._Z16adam_cuda_kernelIddEvPT_PT0_S1_S1_PKS2_fffffm10adamMode_tf --------------------------
	.section	.nv.constant2._Z16adam_cuda_kernelIddEvPT_PT0_S1_S1_PKS2_fffffm10adamMode_tf,"a",@progbits
	.sectionflags	@""
	.align	4
.nv.constant2._Z16adam_cuda_kernelIddEvPT_PT0_S1_S1_PKS2_fffffm10adamMode_tf:
        /*0000*/ 	.byte	0x00, 0x00, 0x00, 0xf0, 0xff, 0xff, 0x0f, 0x38


//--------------------- .nv.constant0._Z16adam_cuda_kernelIddEvPT_PT0_S1_S1_PKS2_fffffm10adamMode_tf --------------------------
	.section	.nv.constant0._Z16adam_cuda_kernelIddEvPT_PT0_S1_S1_PKS2_fffffm10adamMode_tf,"a",@progbits
	.sectionflags	@""
	.align	4
.nv.constant0._Z16adam_cuda_kernelIddEvPT_PT0_S1_S1_PKS2_fffffm10adamMode_tf:
	.zero		432


//--------------------- .nv.constant0._Z16adam_cuda_kernelIfN3c104HalfEEvPT_PT0_S3_S3_PKS4_fffffm10adamMode_tf --------------------------
	.section	.nv.constant0._Z16adam_cuda_kernelIfN3c104HalfEEvPT_PT0_S3_S3_PKS4_fffffm10adamMode_tf,"a",@progbits
	.sectionflags	@""
	.align	4
.nv.constant0._Z16adam_cuda_kernelIfN3c104HalfEEvPT_PT0_S3_S3_PKS4_fffffm10adamMode_tf:
	.zero		432


//--------------------- .nv.constant0._Z16adam_cuda_kernelIffEvPT_PT0_S1_S1_PKS2_fffffm10adamMode_tf --------------------------
	.section	.nv.constant0._Z16adam_cuda_kernelIffEvPT_PT0_S1_S1_PKS2_fffffm10adamMode_tf,"a",@progbits
	.sectionflags	@""
	.align	4
.nv.constant0._Z16adam_cuda_kernelIffEvPT_PT0_S1_S1_PKS2_fffffm10adamMode_tf:
	.zero		432


//--------------------- .text._Z25multi_tensor_apply_kernelI18TensorListMetadataILi2EE16MaybeCastFunctorILi2EhhEJEEvlPViT_T0_DpT1_ --------------------------
	.section	.text._Z25multi_tensor_apply_kernelI18TensorListMetadataILi2EE16MaybeCastFunctorILi2EhhEJEEvlPViT_T0_DpT1_,"ax",@progbits
	.sectioninfo	@"SHI_REGISTERS=32"
	.align	128
        .global         _Z25multi_tensor_apply_kernelI18TensorListMetadataILi2EE16MaybeCastFunctorILi2EhhEJEEvlPViT_T0_DpT1_
        .type           _Z25multi_tensor_apply_kernelI18TensorListMetadataILi2EE16MaybeCastFunctorILi2EhhEJEEvlPViT_T0_DpT1_,@function
        .size           _Z25multi_tensor_apply_kernelI18TensorListMetadataILi2EE16MaybeCastFunctorILi2EhhEJEEvlPViT_T0_DpT1_,(.L_x_525 - _Z25multi_tensor_apply_kernelI18TensorListMetadataILi2EE16MaybeCastFunctorILi2EhhEJEEvlPViT_T0_DpT1_)
        .other          _Z25multi_tensor_apply_kernelI18TensorListMetadataILi2EE16MaybeCastFunctorILi2EhhEJEEvlPViT_T0_DpT1_,@"STO_CUDA_ENTRY STV_DEFAULT"
_Z25multi_tensor_apply_kernelI18TensorListMetadataILi2EE16MaybeCastFunctorILi2EhhEJEEvlPViT_T0_DpT1_:
.text._Z25multi_tensor_apply_kernelI18TensorListMetadataILi2EE16MaybeCastFunctorILi2EhhEJEEvlPViT_T0_DpT1_:
[----:B------:R-:W-:Y:S02]  /*0000*/  IMAD.MOV.U32 R1, RZ, RZ, c[0x0][0x28] ;  /* 0x00000a00ff017624 */ /* 0x000fe400078e00ff */
[----:B------:R-:W-:Y:S01]  /*0010*/  ISETP.NE.U32.AND P0, PT, RZ, c[0x0][0x168], PT ;  /* 0x00005a00ff007a0c */ /* 0x000fe20003f05070 */
[----:B------:R-:W-:-:S03]  /*0020*/  ULDC.64 UR6, c[0x0][0x118] ;  /* 0x0000460000067ab9 */ /* 0x000fc60000000a00 */
[----:B------:R-:W-:-:S13]  /*0030*/  ISETP.NE.AND.EX P0, PT, RZ, c[0x0][0x16c], PT, P0 ;  /* 0x00005b00ff007a0c */ /* 0x000fda0003f05300 */
[----:B------:R-:W-:Y:S05]  /*0040*/  @!P0 BRA `(.L_x_0) ;  /* 0x0000005000008947 */ /* 0x000fea0003800000 */
[----:B------:R-:W-:Y:S02]  /*0050*/  IMAD.MOV.U32 R2, RZ, RZ, c[0x0][0x168] ;  /* 0x00005a00ff027624 */ /* 0x000fe400078e00ff */
[----:B------:R-:W-:-:S05]  /*0060*/  IMAD.MOV.U32 R3, RZ, RZ, c[0x0][0x16c] ;  /* 0x00005b00ff037624 */ /* 0x000fca00078e00ff */
[----:B------:R-:W2:Y:S02]  /*0070*/  LDG.E.STRONG.SYS R2, [R2.64] ;  /* 0x0000000602027981 */ /* 0x000ea4000c1f5900 */
[----:B--2---:R-:W-:-:S13]  /*0080*/  ISETP.NE.AND P0, PT, R2, RZ, PT ;  /* 0x000000ff0200720c */ /* 0x004fda0003f05270 */
[----:B------:R-:W-:Y:S05]  /*0090*/  @P0 EXIT ;  /* 0x000000000000094d */ /* 0x000fea0003800000 */
.L_x_0:
[----:B------:R-:W0:Y:S01]  /*00a0*/  S2R R3, SR_CTAID.X ;  /* 0x0000000000037919 */ /* 0x000e220000002500 */
[----:B------:R-:W-:Y:S02]  /*00b0*/  IMAD.MOV.U32 R2, RZ, RZ, 0x4 ;  /* 0x00000004ff027424 */ /* 0x000fe400078e00ff */
[----:B------:R-:W-:Y:S01]  /*00c0*/  IMAD.MOV.U32 R5, RZ, RZ, 0x8 ;  /* 0x00000008ff057424 */ /* 0x000fe200078e00ff */
[----:B0-----:R-:W0:Y:S01]  /*00d0*/  LDC.U8 R0, c[0x0][R3+0x770] ;  /* 0x0001dc0003007b82 */ /* 0x001e220000000000 */
[----:B------:R-:W-:-:S07]  /*00e0*/  IMAD R2, R3, R2, c[0x2][0x0] ;  /* 0x0080000003027624 */ /* 0x000fce00078e0202 */
[----:B------:R-:W1:Y:S01]  /*00f0*/  LDC R2, c[0x0][R2+0x8a0] ;  /* 0x0002280002027b82 */ /* 0x000e620000000800 */
[----:B0-----:R-:W-:-:S07]  /*0100*/  IMAD R6, R0, R5, c[0x2][0x0] ;  /* 0x0080000000067624 */ /* 0x001fce00078e0205 */
[----:B------:R-:W0:Y:S01]  /*0110*/  LDC R0, c[0x0][R6+0x560] ;  /* 0x0001580006007b82 */ /* 0x000e220000000800 */
[----:B-1----:R-:W-:-:S04]  /*0120*/  IMAD R17, R2, c[0x0][0x160], RZ ;  /* 0x0000580002117a24 */ /* 0x002fc800078e02ff */
[----:B0-----:R-:W-:-:S05]  /*0130*/  IMAD.IADD R0, R0, 0x1, -R17 ;  /* 0x0000000100007824 */ /* 0x001fca00078e0a11 */
[----:B------:R-:W-:-:S04]  /*0140*/  IMNMX R0, R0, c[0x0][0x160], PT ;  /* 0x0000580000007a17 */ /* 0x000fc80003800200 */
[----:B------:R-:W-:-:S13]  /*0150*/  ISETP.GE.AND P0, PT, R0, 0x1, PT ;  /* 0x000000010000780c */ /* 0x000fda0003f06270 */
[----:B------:R-:W-:Y:S05]  /*0160*/  @!P0 EXIT ;  /* 0x000000000000894d */ /* 0x000fea0003800000 */
[----:B------:R0:W1:Y:S01]  /*0170*/  LDC.64 R2, c[0x0][R6+0x160] ;  /* 0x0000580006027b82 */ /* 0x0000620000000a00 */
[----:B------:R-:W2:Y:S01]  /*0180*/  S2R R16, SR_TID.X ;  /* 0x0000000000107919 */ /* 0x000ea20000002100 */
[----:B------:R-:W-:Y:S01]  /*0190*/  SHF.R.S32.HI R19, RZ, 0x1f, R17 ;  /* 0x0000001fff137819 */ /* 0x000fe20000011411 */
[----:B------:R-:W-:-:S05]  /*01a0*/  UMOV UR4, URZ ;  /* 0x0000003f00047c82 */ /* 0x000fca0008000000 */
[----:B------:R0:W3:Y:S02]  /*01b0*/  LDC.64 R4, c[0x0][R6+0x360] ;  /* 0x0000d80006047b82 */ /* 0x0000e40000000a00 */
.L_x_1:
[----:B0-2---:R-:W-:Y:S02]  /*01c0*/  IADD3 R14, R16, UR4, RZ ;  /* 0x00000004100e7c10 */ /* 0x005fe4000fffe0ff */
[----:B------:R-:W-:Y:S02]  /*01d0*/  PRMT R23, RZ, 0x7610, R23 ;  /* 0x00007610ff177816 */ /* 0x000fe40000000017 */
[C---:B------:R-:W-:Y:S02]  /*01e0*/  ISETP.GE.AND P2, PT, R14.reuse, R0, PT ;  /* 0x000000000e00720c */ /* 0x040fe40003f46270 */
[----:B------:R-:W-:-:S04]  /*01f0*/  IADD3 R15, R14, c[0x0][0x0], RZ ;  /* 0x000000000e0f7a10 */ /* 0x000fc80007ffe0ff */
[C---:B------:R-:W-:Y:S02]  /*0200*/  ISETP.GE.AND P1, PT, R15.reuse, R0, PT ;  /* 0x000000000f00720c */ /* 0x040fe40003f26270 */
[----:B------:R-:W-:-:S04]  /*0210*/  IADD3 R21, R15, c[0x0][0x0], RZ ;  /* 0x000000000f157a10 */ /* 0x000fc80007ffe0ff */
[C---:B------:R-:W-:Y:S02]  /*0220*/  ISETP.GE.AND P0, PT, R21.reuse, R0, PT ;  /* 0x000000001500720c */ /* 0x040fe40003f06270 */
[----:B0-----:R-:W-:Y:S02]  /*0230*/  @!P2 SHF.R.S32.HI R6, RZ, 0x1f, R14 ;  /* 0x0000001fff06a819 */ /* 0x001fe4000001140e */
[----:B-1----:R-:W-:Y:S02]  /*0240*/  @!P2 IADD3 R12, P3, P4, R2, R14, R17 ;  /* 0x0000000e020ca210 */ /* 0x002fe40007c7e011 */
[----:B------:R-:W-:Y:S02]  /*0250*/  IADD3 R25, R21, c[0x0][0x0], RZ ;  /* 0x0000000015197a10 */ /* 0x000fe40007ffe0ff */
[----:B------:R-:W-:Y:S02]  /*0260*/  @!P2 IADD3.X R13, R3, R6, R19, P3, P4 ;  /* 0x00000006030da210 */ /* 0x000fe40001fe8413 */
[----:B------:R-:W-:-:S02]  /*0270*/  @!P1 SHF.R.S32.HI R6, RZ, 0x1f, R15 ;  /* 0x0000001fff069819 */ /* 0x000fc4000001140f */
[C---:B------:R-:W-:Y:S01]  /*0280*/  @!P1 IADD3 R8, P4, P5, R2.reuse, R15, R17 ;  /* 0x0000000f02089210 */ /* 0x040fe20007d9e011 */
[----:B------:R0:W2:Y:S01]  /*0290*/  @!P2 LDG.E.U8 R23, [R12.64] ;  /* 0x000000060c17a981 */ /* 0x0000a2000c1e1100 */
[----:B------:R-:W-:Y:S02]  /*02a0*/  ISETP.GE.AND P3, PT, R25, R0, PT ;  /* 0x000000001900720c */ /* 0x000fe40003f66270 */
[----:B------:R-:W-:Y:S02]  /*02b0*/  @!P1 IADD3.X R9, R3, R6, R19, P4, P5 ;  /* 0x0000000603099210 */ /* 0x000fe400027ea413 */
[----:B------:R-:W-:Y:S02]  /*02c0*/  @!P0 SHF.R.S32.HI R7, RZ, 0x1f, R21 ;  /* 0x0000001fff078819 */ /* 0x000fe40000011415 */
[----:B------:R-:W-:Y:S02]  /*02d0*/  @!P0 IADD3 R6, P4, P5, R2, R21, R17 ;  /* 0x0000001502068210 */ /* 0x000fe40007d9e011 */
[----:B------:R-:W-:-:S02]  /*02e0*/  PRMT R27, RZ, 0x7610, R27 ;  /* 0x00007610ff1b7816 */ /* 0x000fc4000000001b */
[----:B------:R-:W-:Y:S02]  /*02f0*/  PRMT R29, RZ, 0x7610, R29 ;  /* 0x00007610ff1d7816 */ /* 0x000fe4000000001d */
[----:B------:R-:W-:Y:S02]  /*0300*/  @!P0 IADD3.X R7, R3, R7, R19, P4, P5 ;  /* 0x0000000703078210 */ /* 0x000fe400027ea413 */
[----:B------:R-:W4:Y:S04]  /*0310*/  @!P1 LDG.E.U8 R27, [R8.64] ;  /* 0x00000006081b9981 */ /* 0x000f28000c1e1100 */
[----:B------:R1:W5:Y:S01]  /*0320*/  @!P0 LDG.E.U8 R29, [R6.64] ;  /* 0x00000006061d8981 */ /* 0x000362000c1e1100 */
[----:B------:R-:W-:Y:S02]  /*0330*/  @!P3 SHF.R.S32.HI R11, RZ, 0x1f, R25 ;  /* 0x0000001fff0bb819 */ /* 0x000fe40000011419 */
[----:B------:R-:W-:-:S02]  /*0340*/  @!P3 IADD3 R10, P4, P5, R2, R25, R17 ;  /* 0x00000019020ab210 */ /* 0x000fc40007d9e011 */
[----:B------:R-:W-:Y:S02]  /*0350*/  PRMT R18, RZ, 0x7610, R18 ;  /* 0x00007610ff127816 */ /* 0x000fe40000000012 */
[----:B------:R-:W-:-:S05]  /*0360*/  @!P3 IADD3.X R11, R3, R11, R19, P4, P5 ;  /* 0x0000000b030bb210 */ /* 0x000fca00027ea413 */
[----:B---3--:R-:W3:Y:S01]  /*0370*/  @!P3 LDG.E.U8 R18, [R10.64] ;  /* 0x000000060a12b981 */ /* 0x008ee2000c1e1100 */
[----:B0-----:R-:W-:Y:S02]  /*0380*/  @!P2 SHF.R.S32.HI R13, RZ, 0x1f, R14 ;  /* 0x0000001fff0da819 */ /* 0x001fe4000001140e */
[C---:B------:R-:W-:Y:S02]  /*0390*/  @!P2 IADD3 R12, P4, P5, R4.reuse, R14, R17 ;  /* 0x0000000e040ca210 */ /* 0x040fe40007d9e011 */
[----:B------:R-:W-:Y:S02]  /*03a0*/  @!P1 SHF.R.S32.HI R20, RZ, 0x1f, R15 ;  /* 0x0000001fff149819 */ /* 0x000fe4000001140f */
[----:B------:R-:W-:Y:S02]  /*03b0*/  @!P2 IADD3.X R13, R5, R13, R19, P4, P5 ;  /* 0x0000000d050da210 */ /* 0x000fe400027ea413 */
[----:B------:R-:W-:Y:S02]  /*03c0*/  @!P1 IADD3 R14, P4, P5, R4, R15, R17 ;  /* 0x0000000f040e9210 */ /* 0x000fe40007d9e011 */
[----:B------:R-:W-:-:S02]  /*03d0*/  @!P0 SHF.R.S32.HI R22, RZ, 0x1f, R21 ;  /* 0x0000001fff168819 */ /* 0x000fc40000011415 */
[C---:B------:R-:W-:Y:S02]  /*03e0*/  @!P1 IADD3.X R15, R5.reuse, R20, R19, P4, P5 ;  /* 0x00000014050f9210 */ /* 0x040fe400027ea413 */
[C---:B------:R-:W-:Y:S01]  /*03f0*/  @!P0 IADD3 R20, P4, P5, R4.reuse, R21, R17 ;  /* 0x0000001504148210 */ /* 0x040fe20007d9e011 */
[----:B------:R-:W-:Y:S02]  /*0400*/  ULDC UR5, c[0x0][0x0] ;  /* 0x0000000000057ab9 */ /* 0x000fe40000000800 */
[----:B------:R-:W-:Y:S01]  /*0410*/  ULEA UR4, UR5, UR4, 0x2 ;  /* 0x0000000405047291 */ /* 0x000fe2000f8e103f */
[----:B------:R-:W-:Y:S02]  /*0420*/  @!P0 IADD3.X R21, R5, R22, R19, P4, P5 ;  /* 0x0000001605158210 */ /* 0x000fe400027ea413 */
[----:B-1----:R-:W-:Y:S02]  /*0430*/  @!P3 SHF.R.S32.HI R7, RZ, 0x1f, R25 ;  /* 0x0000001fff07b819 */ /* 0x002fe40000011419 */
[----:B------:R-:W-:-:S04]  /*0440*/  @!P3 IADD3 R6, P4, P5, R4, R25, R17 ;  /* 0x000000190406b210 */ /* 0x000fc80007d9e011 */
[----:B------:R-:W-:Y:S01]  /*0450*/  @!P3 IADD3.X R7, R5, R7, R19, P4, P5 ;  /* 0x000000070507b210 */ /* 0x000fe200027ea413 */
[----:B--2---:R0:W-:Y:S04]  /*0460*/  @!P2 STG.E.U8 [R12.64], R23 ;  /* 0x000000170c00a986 */ /* 0x0041e8000c101106 */
[----:B----4-:R0:W-:Y:S04]  /*0470*/  @!P1 STG.E.U8 [R14.64], R27 ;  /* 0x0000001b0e009986 */ /* 0x0101e8000c101106 */
[----:B-----5:R0:W-:Y:S01]  /*0480*/  @!P0 STG.E.U8 [R20.64], R29 ;  /* 0x0000001d14008986 */ /* 0x0201e2000c101106 */
[----:B------:R-:W-:-:S03]  /*0490*/  ISETP.LE.AND P0, PT, R0, UR4, PT ;  /* 0x0000000400007c0c */ /* 0x000fc6000bf03270 */
[----:B---3--:R0:W-:Y:S10]  /*04a0*/  @!P3 STG.E.U8 [R6.64], R18 ;  /* 0x000000120600b986 */ /* 0x0081f4000c101106 */
[----:B------:R-:W-:Y:S05]  /*04b0*/  @!P0 BRA `(.L_x_1) ;  /* 0xfffffd0000008947 */ /* 0x000fea000383ffff */
[----:B------:R-:W-:Y:S05]  /*04c0*/  EXIT ;  /* 0x000000000000794d */ /* 0x000fea0003800000 */
.L_x_2:
[----:B------:R-:W-:-:S00]  /*04d0*/  BRA `(.L_x_2) ;  /* 0xfffffff000007947 */ /* 0x000fc0000383ffff */
[----:B------:R-:W-:-:S00]  /*04e0*/  NOP ;  /* 0x0000000000007918 */ /* 0x000fc00000000000 */
        /* <DEDUP_REMOVED lines=9> */
.L_x_525:


//--------------------- .text._Z25multi_tensor_apply_kernelI18TensorListMetadataILi2EE16MaybeCastFunctorILi2EhN3c104HalfEEJEEvlPViT_T0_DpT1_ --------------------------
	.section	.text._Z25multi_tensor_apply_kernelI18TensorListMetadataILi2EE16MaybeCastFunctorILi2EhN3c104HalfEEJEEvlPViT_T0_DpT1_,"ax",@progbits
	.sectioninfo	@"SHI_REGISTERS=31"
	.align	128
        .global         _Z25multi_tensor_apply_kernelI18TensorListMetadataILi2EE16MaybeCastFunctorILi2EhN3c104HalfEEJEEvlPViT_T0_DpT1_
        .type           _Z25multi_tensor_apply_kernelI18TensorListMetadataILi2EE16MaybeCastFunctorILi2EhN3c104HalfEEJEEvlPViT_T0_DpT1_,@function
        .size           _Z25multi_tensor_apply_kernelI18TensorListMetadataILi2EE16MaybeCastFunctorILi2EhN3c104HalfEEJEEvlPViT_T0_DpT1_,(.L_x_526 - _Z25multi_tensor_apply_kernelI18TensorListMetadataILi2EE16MaybeCastFunctorILi2EhN3c104HalfEEJEEvlPViT_T0_DpT1_)
        .other          _Z25multi_tensor_apply_kernelI18TensorListMetadataILi2EE16MaybeCastFunctorILi2EhN3c104HalfEEJEEvlPViT_T0_DpT1_,@"STO_CUDA_ENTRY STV_DEFAULT"
_Z25multi_tensor_apply_kernelI18TensorListMetadataILi2EE16MaybeCastFunctorILi2EhN3c104HalfEEJEEvlPViT_T0_DpT1_:
.text._Z25multi_tensor_apply_kernelI18TensorListMetadataILi2EE16MaybeCastFunctorILi2EhN3c104HalfEEJEEvlPViT_T0_DpT1_:
        /* <DEDUP_REMOVED lines=10> */
.L_x_3:
        /* <DEDUP_REMOVED lines=18> */
.L_x_4:
[----:B--2---:R-:W-:Y:S02]  /*01c0*/  IADD3 R28, R14, UR4, RZ ;  /* 0x000000040e1c7c10 */ /* 0x004fe4000fffe0ff */
[----:B------:R-:W-:Y:S02]  /*01d0*/  PRMT R16, RZ, 0x7610, R16 ;  /* 0x00007610ff107816 */ /* 0x000fe40000000010 */
[C---:B------:R-:W-:Y:S02]  /*01e0*/  ISETP.GE.AND P2, PT, R28.reuse, R0, PT ;  /* 0x000000001c00720c */ /* 0x040fe40003f46270 */
[----:B0-----:R-:W-:-:S04]  /*01f0*/  IADD3 R8, R28, c[0x0][0x0], RZ ;  /* 0x000000001c087a10 */ /* 0x001fc80007ffe0ff */
[C---:B------:R-:W-:Y:S02]  /*0200*/  ISETP.GE.AND P1, PT, R8.reuse, R0, PT ;  /* 0x000000000800720c */ /* 0x040fe40003f26270 */
[----:B------:R-:W-:-:S04]  /*0210*/  IADD3 R26, R8, c[0x0][0x0], RZ ;  /* 0x00000000081a7a10 */ /* 0x000fc80007ffe0ff */
[----:B------:R-:W-:Y:S02]  /*0220*/  ISETP.GE.AND P0, PT, R26, R0, PT ;  /* 0x000000001a00720c */ /* 0x000fe40003f06270 */
[----:B------:R-:W-:Y:S02]  /*0230*/  @!P2 SHF.R.S32.HI R7, RZ, 0x1f, R28 ;  /* 0x0000001fff07a819 */ /* 0x000fe4000001141c */
[----:B01----:R-:W-:Y:S02]  /*0240*/  @!P2 IADD3 R6, P3, P4, R2, R28, R15 ;  /* 0x0000001c0206a210 */ /* 0x003fe40007c7e00f */
[----:B------:R-:W-:Y:S02]  /*0250*/  IADD3 R24, R26, c[0x0][0x0], RZ ;  /* 0x000000001a187a10 */ /* 0x000fe40007ffe0ff */
[----:B------:R-:W-:Y:S02]  /*0260*/  @!P2 IADD3.X R7, R3, R7, R17, P3, P4 ;  /* 0x000000070307a210 */ /* 0x000fe40001fe8411 */
[----:B------:R-:W-:-:S02]  /*0270*/  @!P1 SHF.R.S32.HI R9, RZ, 0x1f, R8 ;  /* 0x0000001fff099819 */ /* 0x000fc40000011408 */
[----:B------:R-:W-:Y:S01]  /*0280*/  @!P1 IADD3 R10, P4, P5, R2, R8, R15 ;  /* 0x00000008020a9210 */ /* 0x000fe20007d9e00f */
        /* <DEDUP_REMOVED lines=8> */
[----:B------:R1:W4:Y:S04]  /*0310*/  @!P1 LDG.E.U8 R22, [R10.64] ;  /* 0x000000060a169981 */ /* 0x000328000c1e1100 */
[----:B---3--:R5:W3:Y:S01]  /*0320*/  @!P0 LDG.E.U8 R21, [R12.64] ;  /* 0x000000060c158981 */ /* 0x008ae2000c1e1100 */
[----:B------:R-:W-:Y:S02]  /*0330*/  @!P3 SHF.R.S32.HI R9, RZ, 0x1f, R24 ;  /* 0x0000001fff09b819 */ /* 0x000fe40000011418 */
[----:B------:R-:W-:-:S02]  /*0340*/  @!P3 IADD3 R18, P4, P5, R2, R24, R15 ;  /* 0x000000180212b210 */ /* 0x000fc40007d9e00f */
[----:B------:R-:W-:Y:S02]  /*0350*/  PRMT R20, RZ, 0x7610, R20 ;  /* 0x00007610ff147816 */ /* 0x000fe40000000014 */
[----:B------:R-:W-:-:S05]  /*0360*/  @!P3 IADD3.X R19, R3, R9, R17, P4, P5 ;  /* 0x000000090313b210 */ /* 0x000fca00027ea411 */
[----:B------:R2:W3:Y:S01]  /*0370*/  @!P3 LDG.E.U8 R20, [R18.64] ;  /* 0x000000061214b981 */ /* 0x0004e2000c1e1100 */
[----:B0-----:R-:W-:-:S04]  /*0380*/  @!P2 IADD3 R7, P4, R15, R28, RZ ;  /* 0x0000001c0f07a210 */ /* 0x001fc80007f9e0ff */
[----:B------:R-:W-:Y:S02]  /*0390*/  @!P2 LEA.HI.X.SX32 R23, R28, R17, 0x1, P4 ;  /* 0x000000111c17a211 */ /* 0x000fe400020f0eff */
[----:B------:R-:W-:Y:S02]  /*03a0*/  @!P2 LEA R6, P4, R7, R4, 0x1 ;  /* 0x000000040706a211 */ /* 0x000fe400078808ff */
[----:B------:R-:W-:Y:S02]  /*03b0*/  @!P1 IADD3 R9, P5, R15, R8, RZ ;  /* 0x000000080f099210 */ /* 0x000fe40007fbe0ff */
[----:B------:R-:W-:Y:S02]  /*03c0*/  @!P2 LEA.HI.X R7, R7, R5, R23, 0x1, P4 ;  /* 0x000000050707a211 */ /* 0x000fe400020f0c17 */
[----:B------:R-:W-:Y:S02]  /*03d0*/  @!P3 IADD3 R23, P4, R15, R24, RZ ;  /* 0x000000180f17b210 */ /* 0x000fe40007f9e0ff */
[----:B------:R-:W-:-:S02]  /*03e0*/  @!P1 LEA.HI.X.SX32 R27, R8, R17, 0x1, P5 ;  /* 0x00000011081b9211 */ /* 0x000fc400028f0eff */
[----:B------:R-:W-:Y:S02]  /*03f0*/  @!P1 LEA R8, P5, R9, R4, 0x1 ;  /* 0x0000000409089211 */ /* 0x000fe400078a08ff */
[----:B------:R-:W-:Y:S02]  /*0400*/  @!P0 IADD3 R25, P6, R15, R26, RZ ;  /* 0x0000001a0f198210 */ /* 0x000fe40007fde0ff */
[----:B------:R-:W-:Y:S02]  /*0410*/  @!P3 LEA.HI.X.SX32 R24, R24, R17, 0x1, P4 ;  /* 0x000000111818b211 */ /* 0x000fe400020f0eff */
[----:B-----5:R-:W-:Y:S02]  /*0420*/  @!P3 LEA R12, P4, R23, R4, 0x1 ;  /* 0x00000004170cb211 */ /* 0x020fe400078808ff */
[----:B------:R-:W-:Y:S02]  /*0430*/  @!P1 LEA.HI.X R9, R9, R5, R27, 0x1, P5 ;  /* 0x0000000509099211 */ /* 0x000fe400028f0c1b */
[----:B------:R-:W-:-:S02]  /*0440*/  @!P0 LEA.HI.X.SX32 R26, R26, R17, 0x1, P6 ;  /* 0x000000111a1a8211 */ /* 0x000fc400030f0eff */
[----:B-1----:R-:W-:Y:S01]  /*0450*/  @!P0 LEA R10, P5, R25, R4, 0x1 ;  /* 0x00000004190a8211 */ /* 0x002fe200078a08ff */
[----:B------:R-:W-:Y:S01]  /*0460*/  ULDC UR5, c[0x0][0x0] ;  /* 0x0000000000057ab9 */ /* 0x000fe20000000800 */
[-C--:B------:R-:W-:Y:S01]  /*0470*/  @!P3 LEA.HI.X R13, R23, R5.reuse, R24, 0x1, P4 ;  /* 0x00000005170db211 */ /* 0x080fe200020f0c18 */
[----:B------:R-:W-:Y:S01]  /*0480*/  ULEA UR4, UR5, UR4, 0x2 ;  /* 0x0000000405047291 */ /* 0x000fe2000f8e103f */
[----:B------:R-:W-:Y:S02]  /*0490*/  @!P0 LEA.HI.X R11, R25, R5, R26, 0x1, P5 ;  /* 0x00000005190b8211 */ /* 0x000fe400028f0c1a */
[----:B--2---:R-:W-:-:S05]  /*04a0*/  @!P2 PRMT R19, R16, 0x7604, RZ ;  /* 0x000076041013a816 */ /* 0x004fca00000000ff */
[----:B------:R0:W-:Y:S01]  /*04b0*/  @!P2 STG.E.U16 [R6.64], R19 ;  /* 0x000000130600a986 */ /* 0x0001e2000c101506 */
[----:B----4-:R-:W-:Y:S02]  /*04c0*/  @!P1 PRMT R23, R22, 0x7604, RZ ;  /* 0x0000760416179816 */ /* 0x010fe400000000ff */
[----:B---3--:R-:W-:-:S03]  /*04d0*/  @!P0 PRMT R21, R21, 0x7604, RZ ;  /* 0x0000760415158816 */ /* 0x008fc600000000ff */
[----:B------:R0:W-:Y:S04]  /*04e0*/  @!P1 STG.E.U16 [R8.64], R23 ;  /* 0x0000001708009986 */ /* 0x0001e8000c101506 */
[----:B------:R0:W-:Y:S01]  /*04f0*/  @!P0 STG.E.U16 [R10.64], R21 ;  /* 0x000000150a008986 */ /* 0x0001e2000c101506 */
[----:B------:R-:W-:Y:S02]  /*0500*/  ISETP.LE.AND P0, PT, R0, UR4, PT ;  /* 0x0000000400007c0c */ /* 0x000fe4000bf03270 */
[----:B------:R-:W-:-:S05]  /*0510*/  @!P3 PRMT R25, R20, 0x7604, RZ ;  /* 0x000076041419b816 */ /* 0x000fca00000000ff */
[----:B------:R0:W-:Y:S06]  /*0520*/  @!P3 STG.E.U16 [R12.64], R25 ;  /* 0x000000190c00b986 */ /* 0x0001ec000c101506 */
[----:B------:R-:W-:Y:S05]  /*0530*/  @!P0 BRA `(.L_x_4) ;  /* 0xfffffc8000008947 */ /* 0x000fea000383ffff */
[----:B------:R-:W-:Y:S05]  /*0540*/  EXIT ;  /* 0x000000000000794d */ /* 0x000fea0003800000 */
.L_x_5:
        /* <DEDUP_REMOVED lines=11> */
.L_x_526:


//--------------------- .text._Z25multi_tensor_apply_kernelI18TensorListMetadataILi2EE16MaybeCastFunctorILi2EhfEJEEvlPViT_T0_DpT1_ --------------------------
	.section	.text._Z25multi_tensor_apply_kernelI18TensorListMetadataILi2EE16MaybeCastFunctorILi2EhfEJEEvlPViT_T0_DpT1_,"ax",@progbits
	.sectioninfo	@"SHI_REGISTERS=31"
	.align	128
        .global         _Z25multi_tensor_apply_kernelI18TensorListMetadataILi2EE16MaybeCastFunctorILi2EhfEJEEvlPViT_T0_DpT1_
        .type           _Z25multi_tensor_apply_kernelI18TensorListMetadataILi2EE16MaybeCastFunctorILi2EhfEJEEvlPViT_T0_DpT1_,@function
        .size           _Z25multi_tensor_apply_kernelI18TensorListMetadataILi2EE16MaybeCastFunctorILi2EhfEJEEvlPViT_T0_DpT1_,(.L_x_527 - _Z25multi_tensor_apply_kernelI18TensorListMetadataILi2EE16MaybeCastFunctorILi2EhfEJEEvlPViT_T0_DpT1_)
        .other          _Z25multi_tensor_apply_kernelI18TensorListMetadataILi2EE16MaybeCastFunctorILi2EhfEJEEvlPViT_T0_DpT1_,@"STO_CUDA_ENTRY STV_DEFAULT"
_Z25multi_tensor_apply_kernelI18TensorListMetadataILi2EE16MaybeCastFunctorILi2EhfEJEEvlPViT_T0_DpT1_:
.text._Z25multi_tensor_apply_kernelI18TensorListMetadataILi2EE16MaybeCastFunctorILi2EhfEJEEvlPViT_T0_DpT1_:
        /* <DEDUP_REMOVED lines=10> */
.L_x_6:
        /* <DEDUP_REMOVED lines=18> */
.L_x_7:
        /* <DEDUP_REMOVED lines=45> */
[----:B------:R-:W-:Y:S01]  /*0490*/  @!P0 LEA.HI.X R11, R25, R5, R26, 0x2, P5 ;  /* 0x00000005190b8211 */ /* 0x000fe200028f141a */
[----:B--2---:R-:W-:-:S05]  /*04a0*/  IMAD.SHL.U32 R16, R16, 0x100, RZ ;  /* 0x0000010010107824 */ /* 0x004fca00078e00ff */
[----:B------:R-:W-:Y:S01]  /*04b0*/  HADD2.F32 R19, -RZ, R16.H0_H0 ;  /* 0x20000010ff137230 */ /* 0x000fe20000004100 */
[----:B----4-:R-:W-:Y:S02]  /*04c0*/  IMAD.SHL.U32 R22, R22, 0x100, RZ ;  /* 0x0000010016167824 */ /* 0x010fe400078e00ff */
[----:B---3--:R-:W-:-:S03]  /*04d0*/  IMAD.SHL.U32 R21, R21, 0x100, RZ ;  /* 0x0000010015157824 */ /* 0x008fc600078e00ff */
[----:B------:R-:W-:Y:S01]  /*04e0*/  HADD2.F32 R23, -RZ, R22.H0_H0 ;  /* 0x20000016ff177230 */ /* 0x000fe20000004100 */
[----:B------:R0:W-:Y:S01]  /*04f0*/  @!P2 STG.E [R6.64], R19 ;  /* 0x000000130600a986 */ /* 0x0001e2000c101906 */
[----:B------:R-:W-:-:S03]  /*0500*/  HADD2.F32 R21, -RZ, R21.H0_H0 ;  /* 0x20000015ff157230 */ /* 0x000fc60000004100 */
[----:B------:R0:W-:Y:S04]  /*0510*/  @!P1 STG.E [R8.64], R23 ;  /* 0x0000001708009986 */ /* 0x0001e8000c101906 */
[----:B------:R0:W-:Y:S01]  /*0520*/  @!P0 STG.E [R10.64], R21 ;  /* 0x000000150a008986 */ /* 0x0001e2000c101906 */
[----:B------:R-:W-:Y:S01]  /*0530*/  ISETP.LE.AND P0, PT, R0, UR4, PT ;  /* 0x0000000400007c0c */ /* 0x000fe2000bf03270 */
[----:B------:R-:W-:-:S05]  /*0540*/  IMAD.SHL.U32 R20, R20, 0x100, RZ ;  /* 0x0000010014147824 */ /* 0x000fca00078e00ff */
[----:B------:R-:W-:-:S05]  /*0550*/  HADD2.F32 R25, -RZ, R20.H0_H0 ;  /* 0x20000014ff197230 */ /* 0x000fca0000004100 */
[----:B------:R0:W-:Y:S02]  /*0560*/  @!P3 STG.E [R12.64], R25 ;  /* 0x000000190c00b986 */ /* 0x0001e4000c101906 */
[----:B------:R-:W-:Y:S05]  /*0570*/  @!P0 BRA `(.L_x_7) ;  /* 0xfffffc4000008947 */ /* 0x000fea000383ffff */
[----:B------:R-:W-:Y:S05]  /*0580*/  EXIT ;  /* 0x000000000000794d */ /* 0x000fea0003800000 */
.L_x_8:
        /* <DEDUP_REMOVED lines=15> */
.L_x_527:


//--------------------- .text._Z25multi_tensor_apply_kernelI18TensorListMetadataILi2EE16MaybeCastFunctorILi2EN3c104HalfEhEJEEvlPViT_T0_DpT1_ --------------------------
	.section	.text._Z25multi_tensor_apply_kernelI18TensorListMetadataILi2EE16MaybeCastFunctorILi2EN3c104HalfEhEJEEvlPViT_T0_DpT1_,"ax",@progbits
	.sectioninfo	@"SHI_REGISTERS=28"
	.align	128
        .global         _Z25multi_tensor_apply_kernelI18TensorListMetadataILi2EE16MaybeCastFunctorILi2EN3c104HalfEhEJEEvlPViT_T0_DpT1_
        .type           _Z25multi_tensor_apply_kernelI18TensorListMetadataILi2EE16MaybeCastFunctorILi2EN3c104HalfEhEJEEvlPViT_T0_DpT1_,@function
        .size           _Z25multi_tensor_apply_kernelI18TensorListMetadataILi2EE16MaybeCastFunctorILi2EN3c104HalfEhEJEEvlPViT_T0_DpT1_,(.L_x_528 - _Z25multi_tensor_apply_kernelI18TensorListMetadataILi2EE16MaybeCastFunctorILi2EN3c104HalfEhEJEEvlPViT_T0_DpT1_)
        .other          _Z25multi_tensor_apply_kernelI18TensorListMetadataILi2EE16MaybeCastFunctorILi2EN3c104HalfEhEJEEvlPViT_T0_DpT1_,@"STO_CUDA_ENTRY STV_DEFAULT"
_Z25multi_tensor_apply_kernelI18TensorListMetadataILi2EE16MaybeCastFunctorILi2EN3c104HalfEhEJEEvlPViT_T0_DpT1_:
.text._Z25multi_tensor_apply_kernelI18TensorListMetadataILi2EE16MaybeCastFunctorILi2EN3c104HalfEhEJEEvlPViT_T0_DpT1_:
        /* <DEDUP_REMOVED lines=10> */
.L_x_9:
        /* <DEDUP_REMOVED lines=18> */
.L_x_10:
[----:B0-2---:R-:W-:Y:S02]  /*01c0*/  IADD3 R20, R6, UR4, RZ ;  /* 0x0000000406147c10 */ /* 0x005fe4000fffe0ff */
[----:B------:R-:W-:Y:S02]  /*01d0*/  PRMT R17, RZ, 0x7610, R17 ;  /* 0x00007610ff117816 */ /* 0x000fe40000000011 */
[C---:B------:R-:W-:Y:S02]  /*01e0*/  ISETP.GE.AND P2, PT, R20.reuse, R0, PT ;  /* 0x000000001400720c */ /* 0x040fe40003f46270 */
[----:B------:R-:W-:-:S04]  /*01f0*/  IADD3 R18, R20, c[0x0][0x0], RZ ;  /* 0x0000000014127a10 */ /* 0x000fc80007ffe0ff */
[C---:B------:R-:W-:Y:S02]  /*0200*/  ISETP.GE.AND P1, PT, R18.reuse, R0, PT ;  /* 0x000000001200720c */ /* 0x040fe40003f26270 */
[----:B------:R-:W-:-:S04]  /*0210*/  IADD3 R16, R18, c[0x0][0x0], RZ ;  /* 0x0000000012107a10 */ /* 0x000fc80007ffe0ff */
[C---:B------:R-:W-:Y:S02]  /*0220*/  ISETP.GE.AND P0, PT, R16.reuse, R0, PT ;  /* 0x000000001000720c */ /* 0x040fe40003f06270 */
[----:B------:R-:W-:Y:S02]  /*0230*/  @!P2 IADD3 R13, P3, R7, R20, RZ ;  /* 0x00000014070da210 */ /* 0x000fe40007f7e0ff */
[----:B0-----:R-:W-:Y:S02]  /*0240*/  IADD3 R8, R16, c[0x0][0x0], RZ ;  /* 0x0000000010087a10 */ /* 0x001fe40007ffe0ff */
[----:B------:R-:W-:Y:S02]  /*0250*/  @!P2 LEA.HI.X.SX32 R10, R20, R9, 0x1, P3 ;  /* 0x00000009140aa211 */ /* 0x000fe400018f0eff */
[----:B-1----:R-:W-:Y:S02]  /*0260*/  @!P2 LEA R14, P3, R13, R2, 0x1 ;  /* 0x000000020d0ea211 */ /* 0x002fe400078608ff */
[----:B------:R-:W-:-:S02]  /*0270*/  @!P1 IADD3 R11, P4, R7, R18, RZ ;  /* 0x00000012070b9210 */ /* 0x000fc40007f9e0ff */
[----:B------:R-:W-:Y:S02]  /*0280*/  @!P2 LEA.HI.X R15, R13, R3, R10, 0x1, P3 ;  /* 0x000000030d0fa211 */ /* 0x000fe400018f0c0a */
[----:B------:R-:W-:Y:S02]  /*0290*/  @!P1 LEA.HI.X.SX32 R12, R18, R9, 0x1, P4 ;  /* 0x00000009120c9211 */ /* 0x000fe400020f0eff */
[----:B------:R-:W-:Y:S01]  /*02a0*/  @!P1 LEA R10, P4, R11, R2, 0x1 ;  /* 0x000000020b0a9211 */ /* 0x000fe200078808ff */
[----:B------:R0:W2:Y:S01]  /*02b0*/  @!P2 LDG.E.U16 R17, [R14.64] ;  /* 0x000000060e11a981 */ /* 0x0000a2000c1e1500 */
[----:B------:R-:W-:Y:S02]  /*02c0*/  ISETP.GE.AND P3, PT, R8, R0, PT ;  /* 0x000000000800720c */ /* 0x000fe40003f66270 */
[----:B------:R-:W-:Y:S02]  /*02d0*/  @!P0 IADD3 R13, P5, R7, R16, RZ ;  /* 0x00000010070d8210 */ /* 0x000fe40007fbe0ff */
[----:B------:R-:W-:-:S02]  /*02e0*/  @!P1 LEA.HI.X R11, R11, R3, R12, 0x1, P4 ;  /* 0x000000030b0b9211 */ /* 0x000fc400020f0c0c */
[----:B------:R-:W-:Y:S02]  /*02f0*/  @!P0 LEA.HI.X.SX32 R21, R16, R9, 0x1, P5 ;  /* 0x0000000910158211 */ /* 0x000fe400028f0eff */
[C---:B------:R-:W-:Y:S02]  /*0300*/  @!P0 LEA R12, P4, R13.reuse, R2, 0x1 ;  /* 0x000000020d0c8211 */ /* 0x040fe400078808ff */
[----:B------:R-:W-:Y:S02]  /*0310*/  PRMT R19, RZ, 0x7610, R19 ;  /* 0x00007610ff137816 */ /* 0x000fe40000000013 */
[--C-:B------:R-:W-:Y:S02]  /*0320*/  @!P0 LEA.HI.X R13, R13, R3, R21.reuse, 0x1, P4 ;  /* 0x000000030d0d8211 */ /* 0x100fe400020f0c15 */
[----:B------:R-:W-:Y:S02]  /*0330*/  PRMT R21, RZ, 0x7610, R21 ;  /* 0x00007610ff157816 */ /* 0x000fe40000000015 */
[----:B------:R-:W-:Y:S01]  /*0340*/  @!P3 IADD3 R23, P5, R7, R8, RZ ;  /* 0x000000080717b210 */ /* 0x000fe20007fbe0ff */
[----:B------:R1:W4:Y:S04]  /*0350*/  @!P1 LDG.E.U16 R19, [R10.64] ;  /* 0x000000060a139981 */ /* 0x000328000c1e1500 */
[----:B------:R-:W5:Y:S01]  /*0360*/  @!P0 LDG.E.U16 R21, [R12.64] ;  /* 0x000000060c158981 */ /* 0x000f62000c1e1500 */
[----:B------:R-:W-:-:S02]  /*0370*/  @!P3 LEA.HI.X.SX32 R22, R8, R9, 0x1, P5 ;  /* 0x000000090816b211 */ /* 0x000fc400028f0eff */
[----:B0-----:R-:W-:-:S04]  /*0380*/  @!P3 LEA R14, P4, R23, R2, 0x1 ;  /* 0x00000002170eb211 */ /* 0x001fc800078808ff */
[--C-:B------:R-:W-:Y:S02]  /*0390*/  @!P3 LEA.HI.X R15, R23, R3, R22.reuse, 0x1, P4 ;  /* 0x00000003170fb211 */ /* 0x100fe400020f0c16 */
[----:B------:R-:W-:-:S06]  /*03a0*/  PRMT R22, RZ, 0x7610, R22 ;  /* 0x00007610ff167816 */ /* 0x000fcc0000000016 */
[----:B---3--:R0:W3:Y:S01]  /*03b0*/  @!P3 LDG.E.U16 R22, [R14.64] ;  /* 0x000000060e16b981 */ /* 0x0080e2000c1e1500 */
[----:B------:R-:W-:Y:S02]  /*03c0*/  ULDC UR5, c[0x0][0x0] ;  /* 0x0000000000057ab9 */ /* 0x000fe40000000800 */
[----:B------:R-:W-:Y:S01]  /*03d0*/  ULEA UR4, UR5, UR4, 0x2 ;  /* 0x0000000405047291 */ /* 0x000fe2000f8e103f */
[----:B0-----:R-:W-:Y:S01]  /*03e0*/  @!P3 SHF.R.S32.HI R14, RZ, 0x1f, R8 ;  /* 0x0000001fff0eb819 */ /* 0x001fe20000011408 */
[----:B--2---:R-:W-:-:S05]  /*03f0*/  HADD2.F32 R17, -RZ, R17.H0_H0 ;  /* 0x20000011ff117230 */ /* 0x004fca0000004100 */
[----:B-1----:R-:W-:-:S05]  /*0400*/  LOP3.LUT R10, R17, 0xff800000, RZ, 0xc0, !PT ;  /* 0xff800000110a7812 */ /* 0x002fca00078ec0ff */
[----:B------:R-:W-:Y:S01]  /*0410*/  FFMA.FTZ R17, R10, 0.125, R17 ;  /* 0x3e0000000a117823 */ /* 0x000fe20000010011 */
[----:B----4-:R-:W-:Y:S02]  /*0420*/  HADD2.F32 R19, -RZ, R19.H0_H0 ;  /* 0x20000013ff137230 */ /* 0x010fe40000004100 */
[----:B-----5:R-:W-:-:S03]  /*0430*/  HADD2.F32 R21, -RZ, R21.H0_H0 ;  /* 0x20000015ff157230 */ /* 0x020fc60000004100 */
[----:B------:R-:W-:Y:S01]  /*0440*/  LOP3.LUT R10, R19, 0xff800000, RZ, 0xc0, !PT ;  /* 0xff800000130a7812 */ /* 0x000fe200078ec0ff */
[----:B------:R-:W0:Y:S01]  /*0450*/  F2F.F16.F32 R17, R17 ;  /* 0x0000001100117304 */ /* 0x000e220000200800 */
[----:B------:R-:W-:-:S03]  /*0460*/  LOP3.LUT R12, R21, 0xff800000, RZ, 0xc0, !PT ;  /* 0xff800000150c7812 */ /* 0x000fc600078ec0ff */
[----:B------:R-:W-:Y:S02]  /*0470*/  FFMA.FTZ R10, R10, 0.125, R19 ;  /* 0x3e0000000a0a7823 */ /* 0x000fe40000010013 */
[----:B------:R-:W-:Y:S01]  /*0480*/  FFMA.FTZ R11, R12, 0.125, R21 ;  /* 0x3e0000000c0b7823 */ /* 0x000fe20000010015 */
[----:B------:R-:W-:-:S03]  /*0490*/  @!P2 SHF.R.S32.HI R12, RZ, 0x1f, R20 ;  /* 0x0000001fff0ca819 */ /* 0x000fc60000011414 */
[----:B------:R-:W1:Y:S01]  /*04a0*/  F2F.F16.F32 R10, R10 ;  /* 0x0000000a000a7304 */ /* 0x000e620000200800 */
[----:B---3--:R-:W-:Y:S01]  /*04b0*/  HADD2.F32 R22, -RZ, R22.H0_H0 ;  /* 0x20000016ff167230 */ /* 0x008fe20000004100 */
[----:B------:R-:W-:-:S06]  /*04c0*/  @!P2 IADD3 R20, P4, P5, R4, R20, R7 ;  /* 0x000000140414a210 */ /* 0x000fcc0007d9e007 */
[----:B------:R-:W2:Y:S01]  /*04d0*/  F2F.F16.F32 R11, R11 ;  /* 0x0000000b000b7304 */ /* 0x000ea20000200800 */
[----:B------:R-:W-:Y:S02]  /*04e0*/  LOP3.LUT R13, R22, 0xff800000, RZ, 0xc0, !PT ;  /* 0xff800000160d7812 */ /* 0x000fe400078ec0ff */
[----:B------:R-:W-:Y:S02]  /*04f0*/  @!P2 IADD3.X R21, R5, R12, R9, P4, P5 ;  /* 0x0000000c0515a210 */ /* 0x000fe400027ea409 */
[----:B0-----:R-:W-:Y:S01]  /*0500*/  @!P2 SHF.R.U32.HI R15, RZ, 0x8, R17 ;  /* 0x00000008ff0fa819 */ /* 0x001fe20000011611 */
[----:B------:R-:W-:Y:S01]  /*0510*/  FFMA.FTZ R22, R13, 0.125, R22 ;  /* 0x3e0000000d167823 */ /* 0x000fe20000010016 */
[----:B------:R-:W-:Y:S02]  /*0520*/  @!P1 SHF.R.S32.HI R12, RZ, 0x1f, R18 ;  /* 0x0000001fff0c9819 */ /* 0x000fe40000011412 */
[----:B------:R-:W-:Y:S01]  /*0530*/  @!P1 IADD3 R18, P4, P5, R4, R18, R7 ;  /* 0x0000001204129210 */ /* 0x000fe20007d9e007 */
[----:B------:R0:W-:Y:S01]  /*0540*/  @!P2 STG.E.U8 [R20.64], R15 ;  /* 0x0000000f1400a986 */ /* 0x0001e2000c101106 */
[----:B------:R-:W-:-:S02]  /*0550*/  @!P0 SHF.R.S32.HI R13, RZ, 0x1f, R16 ;  /* 0x0000001fff0d8819 */ /* 0x000fc40000011410 */
[C---:B------:R-:W-:Y:S01]  /*0560*/  @!P1 IADD3.X R19, R5.reuse, R12, R9, P4, P5 ;  /* 0x0000000c05139210 */ /* 0x040fe200027ea409 */
[----:B------:R-:W3:Y:S01]  /*0570*/  F2F.F16.F32 R22, R22 ;  /* 0x0000001600167304 */ /* 0x000ee20000200800 */
[----:B------:R-:W-:Y:S02]  /*0580*/  @!P0 IADD3 R16, P2, P4, R4, R16, R7 ;  /* 0x0000001004108210 */ /* 0x000fe40007c5e007 */
[----:B-1----:R-:W-:Y:S02]  /*0590*/  @!P1 SHF.R.U32.HI R23, RZ, 0x8, R10 ;  /* 0x00000008ff179819 */ /* 0x002fe4000001160a */
[----:B------:R-:W-:Y:S02]  /*05a0*/  @!P0 IADD3.X R17, R5, R13, R9, P2, P4 ;  /* 0x0000000d05118210 */ /* 0x000fe400017e8409 */
[----:B--2---:R-:W-:Y:S01]  /*05b0*/  @!P0 SHF.R.U32.HI R11, RZ, 0x8, R11 ;  /* 0x00000008ff0b8819 */ /* 0x004fe2000001160b */
[----:B------:R0:W-:Y:S04]  /*05c0*/  @!P1 STG.E.U8 [R18.64], R23 ;  /* 0x0000001712009986 */ /* 0x0001e8000c101106 */
[----:B------:R0:W-:Y:S01]  /*05d0*/  @!P0 STG.E.U8 [R16.64], R11 ;  /* 0x0000000b10008986 */ /* 0x0001e2000c101106 */
[----:B------:R-:W-:-:S02]  /*05e0*/  ISETP.LE.AND P0, PT, R0, UR4, PT ;  /* 0x0000000400007c0c */ /* 0x000fc4000bf03270 */
[----:B------:R-:W-:Y:S02]  /*05f0*/  @!P3 IADD3 R12, P5, P6, R4, R8, R7 ;  /* 0x00000008040cb210 */ /* 0x000fe40007ebe007 */
[----:B---3--:R-:W-:Y:S02]  /*0600*/  @!P3 SHF.R.U32.HI R25, RZ, 0x8, R22 ;  /* 0x00000008ff19b819 */ /* 0x008fe40000011616 */
[----:B------:R-:W-:-:S05]  /*0610*/  @!P3 IADD3.X R13, R5, R14, R9, P5, P6 ;  /* 0x0000000e050db210 */ /* 0x000fca0002fec409 */
[----:B------:R0:W-:Y:S02]  /*0620*/  @!P3 STG.E.U8 [R12.64], R25 ;  /* 0x000000190c00b986 */ /* 0x0001e4000c101106 */
[----:B------:R-:W-:Y:S05]  /*0630*/  @!P0 BRA `(.L_x_10) ;  /* 0xfffffb8000008947 */ /* 0x000fea000383ffff */
[----:B------:R-:W-:Y:S05]  /*0640*/  EXIT ;  /* 0x000000000000794d */ /* 0x000fea0003800000 */
.L_x_11:
        /* <DEDUP_REMOVED lines=11> */
.L_x_528:


//--------------------- .text._Z25multi_tensor_apply_kernelI18TensorListMetadataILi2EE16MaybeCastFunctorILi2EN3c104HalfES4_EJEEvlPViT_T0_DpT1_ --------------------------
	.section	.text._Z25multi_tensor_apply_kernelI18TensorListMetadataILi2EE16MaybeCastFunctorILi2EN3c104HalfES4_EJEEvlPViT_T0_DpT1_,"ax",@progbits
	.sectioninfo	@"SHI_REGISTERS=32"
	.align	128
        .global         _Z25multi_tensor_apply_kernelI18TensorListMetadataILi2EE16MaybeCastFunctorILi2EN3c104HalfES4_EJEEvlPViT_T0_DpT1_
        .type           _Z25multi_tensor_apply_kernelI18TensorListMetadataILi2EE16MaybeCastFunctorILi2EN3c104HalfES4_EJEEvlPViT_T0_DpT1_,@function
        .size           _Z25multi_tensor_apply_kernelI18TensorListMetadataILi2EE16MaybeCastFunctorILi2EN3c104HalfES4_EJEEvlPViT_T0_DpT1_,(.L_x_529 - _Z25multi_tensor_apply_kernelI18TensorListMetadataILi2EE16MaybeCastFunctorILi2EN3c104HalfES4_EJEEvlPViT_T0_DpT1_)
        .other          _Z25multi_tensor_apply_kernelI18TensorListMetadataILi2EE16MaybeCastFunctorILi2EN3c104HalfES4_EJEEvlPViT_T0_DpT1_,@"STO_CUDA_ENTRY STV_DEFAULT"
_Z25multi_tensor_apply_kernelI18TensorListMetadataILi2EE16MaybeCastFunctorILi2EN3c104HalfES4_EJEEvlPViT_T0_DpT1_:
.text._Z25multi_tensor_apply_kernelI18TensorListMetadataILi2EE16MaybeCastFunctorILi2EN3c104HalfES4_EJEEvlPViT_T0_DpT1_:
        /* <DEDUP_REMOVED lines=10> */
.L_x_12:
        /* <DEDUP_REMOVED lines=18> */
.L_x_13:
[----:B--2---:R-:W-:Y:S02]  /*01c0*/  IADD3 R27, R17, UR4, RZ ;  /* 0x00000004111b7c10 */ /* 0x004fe4000fffe0ff */
[----:B------:R-:W-:Y:S02]  /*01d0*/  PRMT R21, RZ, 0x7610, R21 ;  /* 0x00007610ff157816 */ /* 0x000fe40000000015 */
[C---:B------:R-:W-:Y:S02]  /*01e0*/  IADD3 R15, R27.reuse, c[0x0][0x0], RZ ;  /* 0x000000001b0f7a10 */ /* 0x040fe40007ffe0ff */
[-C--:B------:R-:W-:Y:S02]  /*01f0*/  ISETP.GE.AND P3, PT, R27, R16.reuse, PT ;  /* 0x000000101b00720c */ /* 0x080fe40003f66270 */
[C---:B------:R-:W-:Y:S02]  /*0200*/  ISETP.GE.AND P2, PT, R15.reuse, R16, PT ;  /* 0x000000100f00720c */ /* 0x040fe40003f46270 */
[----:B------:R-:W-:-:S04]  /*0210*/  IADD3 R25, R15, c[0x0][0x0], RZ ;  /* 0x000000000f197a10 */ /* 0x000fc80007ffe0ff */
[C---:B------:R-:W-:Y:S02]  /*0220*/  IADD3 R19, R25.reuse, c[0x0][0x0], RZ ;  /* 0x0000000019137a10 */ /* 0x040fe40007ffe0ff */
[-C--:B------:R-:W-:Y:S02]  /*0230*/  ISETP.GE.AND P1, PT, R25, R16.reuse, PT ;  /* 0x000000101900720c */ /* 0x080fe40003f26270 */
[----:B------:R-:W-:Y:S02]  /*0240*/  ISETP.GE.AND P0, PT, R19, R16, PT ;  /* 0x000000101300720c */ /* 0x000fe40003f06270 */
[C---:B------:R-:W-:Y:S02]  /*0250*/  @!P3 IADD3 R9, P4, R0.reuse, R27, RZ ;  /* 0x0000001b0009b210 */ /* 0x040fe40007f9e0ff */
[----:B------:R-:W-:Y:S02]  /*0260*/  @!P2 IADD3 R7, P5, R0, R15, RZ ;  /* 0x0000000f0007a210 */ /* 0x000fe40007fbe0ff */
[----:B------:R-:W-:-:S02]  /*0270*/  @!P3 LEA.HI.X.SX32 R8, R27, R18, 0x1, P4 ;  /* 0x000000121b08b211 */ /* 0x000fc400020f0eff */
[----:B-1----:R-:W-:Y:S02]  /*0280*/  @!P3 LEA R12, P4, R9, R2, 0x1 ;  /* 0x00000002090cb211 */ /* 0x002fe400078808ff */
[----:B0-----:R-:W-:Y:S02]  /*0290*/  @!P2 LEA.HI.X.SX32 R6, R15, R18, 0x1, P5 ;  /* 0x000000120f06a211 */ /* 0x001fe400028f0eff */
[----:B------:R-:W-:Y:S02]  /*02a0*/  @!P2 LEA R10, P5, R7, R2, 0x1 ;  /* 0x00000002070aa211 */ /* 0x000fe400078a08ff */
[----:B------:R-:W-:Y:S02]  /*02b0*/  @!P3 LEA.HI.X R13, R9, R3, R8, 0x1, P4 ;  /* 0x00000003090db211 */ /* 0x000fe400020f0c08 */
[C---:B------:R-:W-:Y:S02]  /*02c0*/  @!P1 IADD3 R9, P4, R0.reuse, R25, RZ ;  /* 0x0000001900099210 */ /* 0x040fe40007f9e0ff */
[----:B------:R-:W-:Y:S01]  /*02d0*/  @!P2 LEA.HI.X R11, R7, R3, R6, 0x1, P5 ;  /* 0x00000003070ba211 */ /* 0x000fe200028f0c06 */
[----:B------:R0:W2:Y:S01]  /*02e0*/  @!P3 LDG.E.U16 R21, [R12.64] ;  /* 0x000000060c15b981 */ /* 0x0000a2000c1e1500 */
[----:B------:R-:W-:-:S02]  /*02f0*/  @!P0 IADD3 R7, P5, R0, R19, RZ ;  /* 0x0000001300078210 */ /* 0x000fc40007fbe0ff */
[----:B------:R-:W-:Y:S02]  /*0300*/  @!P1 LEA.HI.X.SX32 R20, R25, R18, 0x1, P4 ;  /* 0x0000001219149211 */ /* 0x000fe400020f0eff */
[----:B------:R-:W-:Y:S02]  /*0310*/  @!P1 LEA R8, P4, R9, R2, 0x1 ;  /* 0x0000000209089211 */ /* 0x000fe400078808ff */
[----:B------:R-:W-:Y:S02]  /*0320*/  @!P0 LEA.HI.X.SX32 R14, R19, R18, 0x1, P5 ;  /* 0x00000012130e8211 */ /* 0x000fe400028f0eff */
[----:B------:R-:W-:Y:S02]  /*0330*/  @!P0 LEA R6, P5, R7, R2, 0x1 ;  /* 0x0000000207068211 */ /* 0x000fe400078a08ff */
[----:B------:R-:W-:Y:S02]  /*0340*/  PRMT R23, RZ, 0x7610, R23 ;  /* 0x00007610ff177816 */ /* 0x000fe40000000017 */
[----:B------:R-:W-:-:S02]  /*0350*/  @!P1 LEA.HI.X R9, R9, R3, R20, 0x1, P4 ;  /* 0x0000000309099211 */ /* 0x000fc400020f0c14 */
[----:B------:R-:W-:Y:S02]  /*0360*/  PRMT R22, RZ, 0x7610, R22 ;  /* 0x00007610ff167816 */ /* 0x000fe40000000016 */
[----:B------:R-:W-:Y:S01]  /*0370*/  PRMT R20, RZ, 0x7610, R20 ;  /* 0x00007610ff147816 */ /* 0x000fe20000000014 */
[----:B------:R1:W4:Y:S01]  /*0380*/  @!P2 LDG.E.U16 R23, [R10.64] ;  /* 0x000000060a17a981 */ /* 0x000322000c1e1500 */
[----:B------:R-:W-:-:S03]  /*0390*/  @!P0 LEA.HI.X R7, R7, R3, R14, 0x1, P5 ;  /* 0x0000000307078211 */ /* 0x000fc600028f0c0e */
[----:B---3--:R5:W3:Y:S04]  /*03a0*/  @!P1 LDG.E.U16 R22, [R8.64] ;  /* 0x0000000608169981 */ /* 0x008ae8000c1e1500 */
[----:B------:R1:W3:Y:S01]  /*03b0*/  @!P0 LDG.E.U16 R20, [R6.64] ;  /* 0x0000000606148981 */ /* 0x0002e2000c1e1500 */
[C---:B------:R-:W-:Y:S02]  /*03c0*/  @!P3 IADD3 R29, P4, R0.reuse, R27, RZ ;  /* 0x0000001b001db210 */ /* 0x040fe40007f9e0ff */
[----:B------:R-:W-:Y:S02]  /*03d0*/  @!P2 IADD3 R24, P5, R0, R15, RZ ;  /* 0x0000000f0018a210 */ /* 0x000fe40007fbe0ff */
[----:B------:R-:W-:Y:S02]  /*03e0*/  @!P3 LEA.HI.X.SX32 R27, R27, R18, 0x1, P4 ;  /* 0x000000121b1bb211 */ /* 0x000fe400020f0eff */
[----:B0-----:R-:W-:-:S02]  /*03f0*/  @!P3 LEA R12, P4, R29, R4, 0x1 ;  /* 0x000000041d0cb211 */ /* 0x001fc400078808ff */
[----:B------:R-:W-:Y:S02]  /*0400*/  @!P2 LEA.HI.X.SX32 R15, R15, R18, 0x1, P5 ;  /* 0x000000120f0fa211 */ /* 0x000fe400028f0eff */
[----:B------:R-:W-:Y:S02]  /*0410*/  @!P3 LEA.HI.X R13, R29, R5, R27, 0x1, P4 ;  /* 0x000000051d0db211 */ /* 0x000fe400020f0c1b */
[----:B------:R-:W-:Y:S02]  /*0420*/  @!P2 LEA R14, P5, R24, R4, 0x1 ;  /* 0x00000004180ea211 */ /* 0x000fe400078a08ff */
[C---:B------:R-:W-:Y:S02]  /*0430*/  @!P1 IADD3 R27, P6, R0.reuse, R25, RZ ;  /* 0x00000019001b9210 */ /* 0x040fe40007fde0ff */
[----:B-1----:R-:W-:Y:S02]  /*0440*/  @!P0 IADD3 R11, P4, R0, R19, RZ ;  /* 0x00000013000b8210 */ /* 0x002fe40007f9e0ff */
[----:B------:R-:W-:-:S02]  /*0450*/  @!P2 LEA.HI.X R15, R24, R5, R15, 0x1, P5 ;  /* 0x00000005180fa211 */ /* 0x000fc400028f0c0f */
[----:B------:R-:W-:Y:S02]  /*0460*/  @!P1 LEA.HI.X.SX32 R25, R25, R18, 0x1, P6 ;  /* 0x0000001219199211 */ /* 0x000fe400030f0eff */
[----:B------:R-:W-:Y:S02]  /*0470*/  @!P1 LEA R6, P5, R27, R4, 0x1 ;  /* 0x000000041b069211 */ /* 0x000fe400078a08ff */
[----:B------:R-:W-:Y:S02]  /*0480*/  @!P0 LEA.HI.X.SX32 R19, R19, R18, 0x1, P4 ;  /* 0x0000001213138211 */ /* 0x000fe400020f0eff */
[----:B-----5:R-:W-:Y:S01]  /*0490*/  @!P0 LEA R8, P4, R11, R4, 0x1 ;  /* 0x000000040b088211 */ /* 0x020fe200078808ff */
[----:B------:R-:W-:Y:S01]  /*04a0*/  ULDC UR5, c[0x0][0x0] ;  /* 0x0000000000057ab9 */ /* 0x000fe20000000800 */
[-C--:B------:R-:W-:Y:S01]  /*04b0*/  @!P1 LEA.HI.X R7, R27, R5.reuse, R25, 0x1, P5 ;  /* 0x000000051b079211 */ /* 0x080fe200028f0c19 */
[----:B------:R-:W-:Y:S01]  /*04c0*/  ULEA UR4, UR5, UR4, 0x2 ;  /* 0x0000000405047291 */ /* 0x000fe2000f8e103f */
[----:B------:R-:W-:Y:S01]  /*04d0*/  @!P0 LEA.HI.X R9, R11, R5, R19, 0x1, P4 ;  /* 0x000000050b098211 */ /* 0x000fe200020f0c13 */
[----:B--2---:R0:W-:Y:S04]  /*04e0*/  @!P3 STG.E.U16 [R12.64], R21 ;  /* 0x000000150c00b986 */ /* 0x0041e8000c101506 */
[----:B----4-:R0:W-:Y:S04]  /*04f0*/  @!P2 STG.E.U16 [R14.64], R23 ;  /* 0x000000170e00a986 */ /* 0x0101e8000c101506 */
[----:B---3--:R0:W-:Y:S04]  /*0500*/  @!P1 STG.E.U16 [R6.64], R22 ;  /* 0x0000001606009986 */ /* 0x0081e8000c101506 */
[----:B------:R0:W-:Y:S01]  /*0510*/  @!P0 STG.E.U16 [R8.64], R20 ;  /* 0x0000001408008986 */ /* 0x0001e2000c101506 */
[----:B------:R-:W-:-:S13]  /*0520*/  ISETP.LE.AND P0, PT, R16, UR4, PT ;  /* 0x0000000410007c0c */ /* 0x000fda000bf03270 */
[----:B0-----:R-:W-:Y:S05]  /*0530*/  @!P0 BRA `(.L_x_13) ;  /* 0xfffffc8000008947 */ /* 0x001fea000383ffff */
[----:B------:R-:W-:Y:S05]  /*0540*/  EXIT ;  /* 0x000000000000794d */ /* 0x000fea0003800000 */
.L_x_14:
        /* <DEDUP_REMOVED lines=11> */
.L_x_529:


//--------------------- .text._Z25multi_tensor_apply_kernelI18TensorListMetadataILi2EE16MaybeCastFunctorILi2EN3c104HalfEfEJEEvlPViT_T0_DpT1_ --------------------------
	.section	.text._Z25multi_tensor_apply_kernelI18TensorListMetadataILi2EE16MaybeCastFunctorILi2EN3c104HalfEfEJEEvlPViT_T0_DpT1_,"ax",@progbits
	.sectioninfo	@"SHI_REGISTERS=32"
	.align	128
        .global         _Z25multi_tensor_apply_kernelI18TensorListMetadataILi2EE16MaybeCastFunctorILi2EN3c104HalfEfEJEEvlPViT_T0_DpT1_
        .type           _Z25multi_tensor_apply_kernelI18TensorListMetadataILi2EE16MaybeCastFunctorILi2EN3c104HalfEfEJEEvlPViT_T0_DpT1_,@function
        .size           _Z25multi_tensor_apply_kernelI18TensorListMetadataILi2EE16MaybeCastFunctorILi2EN3c104HalfEfEJEEvlPViT_T0_DpT1_,(.L_x_530 - _Z25multi_tensor_apply_kernelI18TensorListMetadataILi2EE16MaybeCastFunctorILi2EN3c104HalfEfEJEEvlPViT_T0_DpT1_)
        .other          _Z25multi_tensor_apply_kernelI18TensorListMetadataILi2EE16MaybeCastFunctorILi2EN3c104HalfEfEJEEvlPViT_T0_DpT1_,@"STO_CUDA_ENTRY STV_DEFAULT"
_Z25multi_tensor_apply_kernelI18TensorListMetadataILi2EE16MaybeCastFunctorILi2EN3c104HalfEfEJEEvlPViT_T0_DpT1_:
.text._Z25multi_tensor_apply_kernelI18TensorListMetadataILi2EE16MaybeCastFunctorILi2EN3c104HalfEfEJEEvlPViT_T0_DpT1_:
        /* <DEDUP_REMOVED lines=10> */
.L_x_15:
        /* <DEDUP_REMOVED lines=18> */
.L_x_16:
        /* <DEDUP_REMOVED lines=30> */
[----:B------:R1:W5:Y:S04]  /*03a0*/  @!P1 LDG.E.U16 R22, [R8.64] ;  /* 0x0000000608169981 */ /* 0x000368000c1e1500 */
[----:B------:R3:W5:Y:S01]  /*03b0*/  @!P0 LDG.E.U16 R21, [R6.64] ;  /* 0x0000000606158981 */ /* 0x000762000c1e1500 */
[C---:B------:R-:W-:Y:S02]  /*03c0*/  @!P3 IADD3 R29, P4, R0.reuse, R27, RZ ;  /* 0x0000001b001db210 */ /* 0x040fe40007f9e0ff */
[----:B------:R-:W-:Y:S02]  /*03d0*/  @!P2 IADD3 R24, P5, R0, R15, RZ ;  /* 0x0000000f0018a210 */ /* 0x000fe40007fbe0ff */
[----:B------:R-:W-:Y:S02]  /*03e0*/  @!P3 LEA.HI.X.SX32 R27, R27, R18, 0x1, P4 ;  /* 0x000000121b1bb211 */ /* 0x000fe400020f0eff */
[----:B0--3--:R-:W-:-:S02]  /*03f0*/  @!P3 LEA R12, P4, R29, R4, 0x2 ;  /* 0x000000041d0cb211 */ /* 0x009fc400078810ff */
[----:B------:R-:W-:Y:S02]  /*0400*/  @!P2 LEA.HI.X.SX32 R15, R15, R18, 0x1, P5 ;  /* 0x000000120f0fa211 */ /* 0x000fe400028f0eff */
[----:B------:R-:W-:Y:S02]  /*0410*/  @!P3 LEA.HI.X R13, R29, R5, R27, 0x2, P4 ;  /* 0x000000051d0db211 */ /* 0x000fe400020f141b */
[----:B------:R-:W-:Y:S02]  /*0420*/  @!P0 IADD3 R29, P4, R0, R19, RZ ;  /* 0x00000013001d8210 */ /* 0x000fe40007f9e0ff */
[----:B------:R-:W-:Y:S02]  /*0430*/  @!P2 LEA R14, P5, R24, R4, 0x2 ;  /* 0x00000004180ea211 */ /* 0x000fe400078a10ff */
[----:B------:R-:W-:Y:S02]  /*0440*/  @!P1 IADD3 R27, P6, R0, R25, RZ ;  /* 0x00000019001b9210 */ /* 0x000fe40007fde0ff */
[----:B------:R-:W-:-:S02]  /*0450*/  @!P0 LEA.HI.X.SX32 R19, R19, R18, 0x1, P4 ;  /* 0x0000001213138211 */ /* 0x000fc400020f0eff */
[-C--:B------:R-:W-:Y:S02]  /*0460*/  @!P2 LEA.HI.X R15, R24, R5.reuse, R15, 0x2, P5 ;  /* 0x00000005180fa211 */ /* 0x080fe400028f140f */
[----:B-1----:R-:W-:Y:S02]  /*0470*/  @!P0 LEA R8, P4, R29, R4, 0x2 ;  /* 0x000000041d088211 */ /* 0x002fe400078810ff */
[----:B------:R-:W-:Y:S02]  /*0480*/  @!P1 LEA.HI.X.SX32 R25, R25, R18, 0x1, P6 ;  /* 0x0000001219199211 */ /* 0x000fe400030f0eff */
[----:B------:R-:W-:Y:S01]  /*0490*/  @!P1 LEA R6, P5, R27, R4, 0x2 ;  /* 0x000000041b069211 */ /* 0x000fe200078a10ff */
[----:B------:R-:W-:Y:S01]  /*04a0*/  ULDC UR5, c[0x0][0x0] ;  /* 0x0000000000057ab9 */ /* 0x000fe20000000800 */
[-C--:B------:R-:W-:Y:S01]  /*04b0*/  @!P0 LEA.HI.X R9, R29, R5.reuse, R19, 0x2, P4 ;  /* 0x000000051d098211 */ /* 0x080fe200020f1413 */
[----:B------:R-:W-:Y:S01]  /*04c0*/  ULEA UR4, UR5, UR4, 0x2 ;  /* 0x0000000405047291 */ /* 0x000fe2000f8e103f */
[----:B------:R-:W-:Y:S01]  /*04d0*/  @!P1 LEA.HI.X R7, R27, R5, R25, 0x2, P5 ;  /* 0x000000051b079211 */ /* 0x000fe200028f1419 */
[----:B--2---:R-:W-:-:S05]  /*04e0*/  HADD2.F32 R11, -RZ, R20.H0_H0 ;  /* 0x20000014ff0b7230 */ /* 0x004fca0000004100 */
[----:B------:R0:W-:Y:S01]  /*04f0*/  @!P3 STG.E [R12.64], R11 ;  /* 0x0000000b0c00b986 */ /* 0x0001e2000c101906 */
[----:B----4-:R-:W-:Y:S02]  /*0500*/  HADD2.F32 R23, -RZ, R23.H0_H0 ;  /* 0x20000017ff177230 */ /* 0x010fe40000004100 */
[----:B-----5:R-:W-:-:S03]  /*0510*/  HADD2.F32 R19, -RZ, R22.H0_H0 ;  /* 0x20000016ff137230 */ /* 0x020fc60000004100 */
[----:B------:R0:W-:Y:S01]  /*0520*/  @!P2 STG.E [R14.64], R23 ;  /* 0x000000170e00a986 */ /* 0x0001e2000c101906 */
[----:B------:R-:W-:-:S03]  /*0530*/  HADD2.F32 R21, -RZ, R21.H0_H0 ;  /* 0x20000015ff157230 */ /* 0x000fc60000004100 */
[----:B------:R0:W-:Y:S04]  /*0540*/  @!P1 STG.E [R6.64], R19 ;  /* 0x0000001306009986 */ /* 0x0001e8000c101906 */
[----:B------:R0:W-:Y:S01]  /*0550*/  @!P0 STG.E [R8.64], R21 ;  /* 0x0000001508008986 */ /* 0x0001e2000c101906 */
[----:B------:R-:W-:-:S13]  /*0560*/  ISETP.LE.AND P0, PT, R16, UR4, PT ;  /* 0x0000000410007c0c */ /* 0x000fda000bf03270 */
[----:B0-----:R-:W-:Y:S05]  /*0570*/  @!P0 BRA `(.L_x_16) ;  /* 0xfffffc4000008947 */ /* 0x001fea000383ffff */
[----:B------:R-:W-:Y:S05]  /*0580*/  EXIT ;  /* 0x000000000000794d */ /* 0x000fea0003800000 */
.L_x_17:
        /* <DEDUP_REMOVED lines=15> */
.L_x_530:


//--------------------- .text._Z25multi_tensor_apply_kernelI18TensorListMetadataILi2EE16MaybeCastFunctorILi2EfhEJEEvlPViT_T0_DpT1_ --------------------------
	.section	.text._Z25multi_tensor_apply_kernelI18TensorListMetadataILi2EE16MaybeCastFunctorILi2EfhEJEEvlPViT_T0_DpT1_,"ax",@progbits
	.sectioninfo	@"SHI_REGISTERS=29"
	.align	128
        .global         _Z25multi_tensor_apply_kernelI18TensorListMetadataILi2EE16MaybeCastFunctorILi2EfhEJEEvlPViT_T0_DpT1_
        .type           _Z25multi_tensor_apply_kernelI18TensorListMetadataILi2EE16MaybeCastFunctorILi2EfhEJEEvlPViT_T0_DpT1_,@function
        .size           _Z25multi_tensor_apply_kernelI18TensorListMetadataILi2EE16MaybeCastFunctorILi2EfhEJEEvlPViT_T0_DpT1_,(.L_x_531 - _Z25multi_tensor_apply_kernelI18TensorListMetadataILi2EE16MaybeCastFunctorILi2EfhEJEEvlPViT_T0_DpT1_)
        .other          _Z25multi_tensor_apply_kernelI18TensorListMetadataILi2EE16MaybeCastFunctorILi2EfhEJEEvlPViT_T0_DpT1_,@"STO_CUDA_ENTRY STV_DEFAULT"
_Z25multi_tensor_apply_kernelI18TensorListMetadataILi2EE16MaybeCastFunctorILi2EfhEJEEvlPViT_T0_DpT1_:
.text._Z25multi_tensor_apply_kernelI18TensorListMetadataILi2EE16MaybeCastFunctorILi2EfhEJEEvlPViT_T0_DpT1_:
        /* <DEDUP_REMOVED lines=10> */
.L_x_18:
        /* <DEDUP_REMOVED lines=18> */
.L_x_19:
[----:B0-2---:R-:W-:Y:S01]  /*01c0*/  IADD3 R20, R12, UR4, RZ ;  /* 0x000000040c147c10 */ /* 0x005fe2000fffe0ff */
[----:B------:R-:W-:-:S03]  /*01d0*/  IMAD.MOV.U32 R17, RZ, RZ, RZ ;  /* 0x000000ffff117224 */ /* 0x000fc600078e00ff */
[C---:B------:R-:W-:Y:S02]  /*01e0*/  ISETP.GE.AND P2, PT, R20.reuse, R0, PT ;  /* 0x000000001400720c */ /* 0x040fe40003f46270 */
[----:B------:R-:W-:-:S04]  /*01f0*/  IADD3 R18, R20, c[0x0][0x0], RZ ;  /* 0x0000000014127a10 */ /* 0x000fc80007ffe0ff */
[C---:B------:R-:W-:Y:S02]  /*0200*/  ISETP.GE.AND P1, PT, R18.reuse, R0, PT ;  /* 0x000000001200720c */ /* 0x040fe40003f26270 */
[----:B------:R-:W-:-:S04]  /*0210*/  IADD3 R16, R18, c[0x0][0x0], RZ ;  /* 0x0000000012107a10 */ /* 0x000fc80007ffe0ff */
[C---:B------:R-:W-:Y:S02]  /*0220*/  ISETP.GE.AND P0, PT, R16.reuse, R0, PT ;  /* 0x000000001000720c */ /* 0x040fe40003f06270 */
[----:B------:R-:W-:Y:S02]  /*0230*/  @!P2 IADD3 R7, P3, R13, R20, RZ ;  /* 0x000000140d07a210 */ /* 0x000fe40007f7e0ff */
[----:B------:R-:W-:Y:S02]  /*0240*/  IADD3 R14, R16, c[0x0][0x0], RZ ;  /* 0x00000000100e7a10 */ /* 0x000fe40007ffe0ff */
[----:B0-----:R-:W-:Y:S02]  /*0250*/  @!P2 LEA.HI.X.SX32 R6, R20, R15, 0x1, P3 ;  /* 0x0000000f1406a211 */ /* 0x001fe400018f0eff */
[----:B-1----:R-:W-:Y:S02]  /*0260*/  @!P2 LEA R22, P3, R7, R2, 0x2 ;  /* 0x000000020716a211 */ /* 0x002fe400078610ff */
[----:B------:R-:W-:-:S02]  /*0270*/  @!P1 IADD3 R9, P4, R13, R18, RZ ;  /* 0x000000120d099210 */ /* 0x000fc40007f9e0ff */
[----:B------:R-:W-:Y:S02]  /*0280*/  @!P2 LEA.HI.X R23, R7, R3, R6, 0x2, P3 ;  /* 0x000000030717a211 */ /* 0x000fe400018f1406 */
[----:B------:R-:W-:Y:S02]  /*0290*/  ISETP.GE.AND P3, PT, R14, R0, PT ;  /* 0x000000000e00720c */ /* 0x000fe40003f66270 */
[----:B------:R-:W-:Y:S01]  /*02a0*/  @!P1 LEA.HI.X.SX32 R6, R18, R15, 0x1, P4 ;  /* 0x0000000f12069211 */ /* 0x000fe200020f0eff */
[----:B------:R-:W2:Y:S01]  /*02b0*/  @!P2 LDG.E R17, [R22.64] ;  /* 0x000000061611a981 */ /* 0x000ea2000c1e1900 */
[----:B------:R-:W-:Y:S02]  /*02c0*/  @!P1 LEA R8, P4, R9, R2, 0x2 ;  /* 0x0000000209089211 */ /* 0x000fe400078810ff */
[----:B------:R-:W-:Y:S02]  /*02d0*/  @!P0 IADD3 R7, P5, R13, R16, RZ ;  /* 0x000000100d078210 */ /* 0x000fe40007fbe0ff */
[----:B------:R-:W-:-:S02]  /*02e0*/  @!P1 LEA.HI.X R9, R9, R3, R6, 0x2, P4 ;  /* 0x0000000309099211 */ /* 0x000fc400020f1406 */
[----:B------:R-:W-:Y:S02]  /*02f0*/  @!P0 LEA.HI.X.SX32 R10, R16, R15, 0x1, P5 ;  /* 0x0000000f100a8211 */ /* 0x000fe400028f0eff */
[C---:B------:R-:W-:Y:S01]  /*0300*/  @!P0 LEA R6, P4, R7.reuse, R2, 0x2 ;  /* 0x0000000207068211 */ /* 0x040fe200078810ff */
[----:B------:R-:W-:Y:S02]  /*0310*/  IMAD.MOV.U32 R21, RZ, RZ, RZ ;  /* 0x000000ffff157224 */ /* 0x000fe400078e00ff */
[----:B------:R-:W-:Y:S01]  /*0320*/  IMAD.MOV.U32 R24, RZ, RZ, RZ ;  /* 0x000000ffff187224 */ /* 0x000fe200078e00ff */
[----:B------:R-:W-:Y:S02]  /*0330*/  @!P0 LEA.HI.X R7, R7, R3, R10, 0x2, P4 ;  /* 0x0000000307078211 */ /* 0x000fe400020f140a */
[----:B------:R-:W-:Y:S01]  /*0340*/  @!P3 IADD3 R11, P4, R13, R14, RZ ;  /* 0x0000000e0d0bb210 */ /* 0x000fe20007f9e0ff */
[----:B------:R-:W4:Y:S03]  /*0350*/  @!P1 LDG.E R21, [R8.64] ;  /* 0x0000000608159981 */ /* 0x000f26000c1e1900 */
[----:B------:R-:W-:Y:S01]  /*0360*/  @!P3 LEA.HI.X.SX32 R19, R14, R15, 0x1, P4 ;  /* 0x0000000f0e13b211 */ /* 0x000fe200020f0eff */
[----:B------:R0:W5:Y:S01]  /*0370*/  @!P0 LDG.E R24, [R6.64] ;  /* 0x0000000606188981 */ /* 0x000162000c1e1900 */
[----:B------:R-:W-:-:S04]  /*0380*/  @!P3 LEA R10, P4, R11, R2, 0x2 ;  /* 0x000000020b0ab211 */ /* 0x000fc800078810ff */
[----:B------:R-:W-:Y:S01]  /*0390*/  @!P3 LEA.HI.X R11, R11, R3, R19, 0x2, P4 ;  /* 0x000000030b0bb211 */ /* 0x000fe200020f1413 */
[----:B------:R-:W-:-:S06]  /*03a0*/  IMAD.MOV.U32 R19, RZ, RZ, RZ ;  /* 0x000000ffff137224 */ /* 0x000fcc00078e00ff */
[----:B---3--:R-:W3:Y:S01]  /*03b0*/  @!P3 LDG.E R19, [R10.64] ;  /* 0x000000060a13b981 */ /* 0x008ee2000c1e1900 */
[----:B0-----:R-:W-:Y:S02]  /*03c0*/  @!P2 SHF.R.S32.HI R7, RZ, 0x1f, R20 ;  /* 0x0000001fff07a819 */ /* 0x001fe40000011414 */
[----:B------:R-:W-:Y:S01]  /*03d0*/  @!P2 IADD3 R20, P4, P5, R4, R20, R13 ;  /* 0x000000140414a210 */ /* 0x000fe20007d9e00d */
[----:B------:R-:W-:Y:S02]  /*03e0*/  ULDC UR5, c[0x0][0x0] ;  /* 0x0000000000057ab9 */ /* 0x000fe40000000800 */
[----:B------:R-:W-:Y:S01]  /*03f0*/  ULEA UR4, UR5, UR4, 0x2 ;  /* 0x0000000405047291 */ /* 0x000fe2000f8e103f */
[----:B--2---:R-:W-:-:S05]  /*0400*/  LOP3.LUT R22, R17, 0xff800000, RZ, 0xc0, !PT ;  /* 0xff80000011167812 */ /* 0x004fca00078ec0ff */
[----:B------:R-:W-:-:S06]  /*0410*/  FFMA.FTZ R22, R22, 0.125, R17 ;  /* 0x3e00000016167823 */ /* 0x000fcc0000010011 */
[----:B------:R-:W0:Y:S01]  /*0420*/  F2F.F16.F32 R22, R22 ;  /* 0x0000001600167304 */ /* 0x000e220000200800 */
[----:B----4-:R-:W-:Y:S02]  /*0430*/  LOP3.LUT R26, R21, 0xff800000, RZ, 0xc0, !PT ;  /* 0xff800000151a7812 */ /* 0x010fe400078ec0ff */
[----:B-----5:R-:W-:-:S03]  /*0440*/  LOP3.LUT R9, R24, 0xff800000, RZ, 0xc0, !PT ;  /* 0xff80000018097812 */ /* 0x020fc600078ec0ff */
[----:B------:R-:W-:Y:S02]  /*0450*/  FFMA.FTZ R8, R26, 0.125, R21 ;  /* 0x3e0000001a087823 */ /* 0x000fe40000010015 */
[----:B------:R-:W-:-:S04]  /*0460*/  FFMA.FTZ R9, R9, 0.125, R24 ;  /* 0x3e00000009097823 */ /* 0x000fc80000010018 */
[----:B------:R-:W1:Y:S01]  /*0470*/  F2F.F16.F32 R8, R8 ;  /* 0x0000000800087304 */ /* 0x000e620000200800 */
[----:B---3--:R-:W-:-:S07]  /*0480*/  LOP3.LUT R6, R19, 0xff800000, RZ, 0xc0, !PT ;  /* 0xff80000013067812 */ /* 0x008fce00078ec0ff */
[----:B------:R-:W2:Y:S01]  /*0490*/  F2F.F16.F32 R9, R9 ;  /* 0x0000000900097304 */ /* 0x000ea20000200800 */
[C---:B------:R-:W-:Y:S01]  /*04a0*/  @!P2 IADD3.X R21, R5.reuse, R7, R15, P4, P5 ;  /* 0x000000070515a210 */ /* 0x040fe200027ea40f */
[----:B------:R-:W-:Y:S01]  /*04b0*/  FFMA.FTZ R10, R6, 0.125, R19 ;  /* 0x3e000000060a7823 */ /* 0x000fe20000010013 */
[----:B0-----:R-:W-:Y:S02]  /*04c0*/  @!P2 SHF.R.U32.HI R11, RZ, 0x8, R22 ;  /* 0x00000008ff0ba819 */ /* 0x001fe40000011616 */
[----:B------:R-:W-:Y:S02]  /*04d0*/  @!P1 SHF.R.S32.HI R6, RZ, 0x1f, R18 ;  /* 0x0000001fff069819 */ /* 0x000fe40000011412 */
[C---:B------:R-:W-:Y:S01]  /*04e0*/  @!P1 IADD3 R18, P4, P5, R4.reuse, R18, R13 ;  /* 0x0000001204129210 */ /* 0x040fe20007d9e00d */
[----:B------:R0:W-:Y:S01]  /*04f0*/  @!P2 STG.E.U8 [R20.64], R11 ;  /* 0x0000000b1400a986 */ /* 0x0001e2000c101106 */
[----:B------:R-:W-:Y:S02]  /*0500*/  @!P0 SHF.R.S32.HI R7, RZ, 0x1f, R16 ;  /* 0x0000001fff078819 */ /* 0x000fe40000011410 */
[----:B------:R-:W-:Y:S01]  /*0510*/  @!P1 IADD3.X R19, R5, R6, R15, P4, P5 ;  /* 0x0000000605139210 */ /* 0x000fe200027ea40f */
[----:B------:R-:W3:Y:S01]  /*0520*/  F2F.F16.F32 R10, R10 ;  /* 0x0000000a000a7304 */ /* 0x000ee20000200800 */
[----:B------:R-:W-:-:S02]  /*0530*/  @!P0 IADD3 R16, P2, P4, R4, R16, R13 ;  /* 0x0000001004108210 */ /* 0x000fc40007c5e00d */
[----:B-1----:R-:W-:Y:S02]  /*0540*/  @!P1 SHF.R.U32.HI R23, RZ, 0x8, R8 ;  /* 0x00000008ff179819 */ /* 0x002fe40000011608 */
[----:B------:R-:W-:Y:S02]  /*0550*/  @!P0 IADD3.X R17, R5, R7, R15, P2, P4 ;  /* 0x0000000705118210 */ /* 0x000fe400017e840f */
[----:B--2---:R-:W-:Y:S01]  /*0560*/  @!P0 SHF.R.U32.HI R9, RZ, 0x8, R9 ;  /* 0x00000008ff098819 */ /* 0x004fe20000011609 */
[----:B------:R0:W-:Y:S04]  /*0570*/  @!P1 STG.E.U8 [R18.64], R23 ;  /* 0x0000001712009986 */ /* 0x0001e8000c101106 */
[----:B------:R0:W-:Y:S01]  /*0580*/  @!P0 STG.E.U8 [R16.64], R9 ;  /* 0x0000000910008986 */ /* 0x0001e2000c101106 */
[----:B------:R-:W-:-:S02]  /*0590*/  ISETP.LE.AND P0, PT, R0, UR4, PT ;  /* 0x0000000400007c0c */ /* 0x000fc4000bf03270 */
[----:B------:R-:W-:Y:S02]  /*05a0*/  @!P3 SHF.R.S32.HI R22, RZ, 0x1f, R14 ;  /* 0x0000001fff16b819 */ /* 0x000fe4000001140e */
[----:B------:R-:W-:Y:S02]  /*05b0*/  @!P3 IADD3 R6, P5, P6, R4, R14, R13 ;  /* 0x0000000e0406b210 */ /* 0x000fe40007ebe00d */
[----:B---3--:R-:W-:Y:S02]  /*05c0*/  @!P3 SHF.R.U32.HI R25, RZ, 0x8, R10 ;  /* 0x00000008ff19b819 */ /* 0x008fe4000001160a */
[----:B------:R-:W-:-:S05]  /*05d0*/  @!P3 IADD3.X R7, R5, R22, R15, P5, P6 ;  /* 0x000000160507b210 */ /* 0x000fca0002fec40f */
[----:B------:R0:W-:Y:S01]  /*05e0*/  @!P3 STG.E.U8 [R6.64], R25 ;  /* 0x000000190600b986 */ /* 0x0001e2000c101106 */
[----:B------:R-:W-:Y:S05]  /*05f0*/  @!P0 BRA `(.L_x_19) ;  /* 0xfffffbc000008947 */ /* 0x000fea000383ffff */
[----:B------:R-:W-:Y:S05]  /*0600*/  EXIT ;  /* 0x000000000000794d */ /* 0x000fea0003800000 */
.L_x_20:
        /* <DEDUP_REMOVED lines=15> */
.L_x_531:


//--------------------- .text._Z25multi_tensor_apply_kernelI18TensorListMetadataILi2EE16MaybeCastFunctorILi2EfN3c104HalfEEJEEvlPViT_T0_DpT1_ --------------------------
	.section	.text._Z25multi_tensor_apply_kernelI18TensorListMetadataILi2EE16MaybeCastFunctorILi2EfN3c104HalfEEJEEvlPViT_T0_DpT1_,"ax",@progbits
	.sectioninfo	@"SHI_REGISTERS=32"
	.align	128
        .global         _Z25multi_tensor_apply_kernelI18TensorListMetadataILi2EE16MaybeCastFunctorILi2EfN3c104HalfEEJEEvlPViT_T0_DpT1_
        .type           _Z25multi_tensor_apply_kernelI18TensorListMetadataILi2EE16MaybeCastFunctorILi2EfN3c104HalfEEJEEvlPViT_T0_DpT1_,@function
        .size           _Z25multi_tensor_apply_kernelI18TensorListMetadataILi2EE16MaybeCastFunctorILi2EfN3c104HalfEEJEEvlPViT_T0_DpT1_,(.L_x_532 - _Z25multi_tensor_apply_kernelI18TensorListMetadataILi2EE16MaybeCastFunctorILi2EfN3c104HalfEEJEEvlPViT_T0_DpT1_)
        .other          _Z25multi_tensor_apply_kernelI18TensorListMetadataILi2EE16MaybeCastFunctorILi2EfN3c104HalfEEJEEvlPViT_T0_DpT1_,@"STO_CUDA_ENTRY STV_DEFAULT"
_Z25multi_tensor_apply_kernelI18TensorListMetadataILi2EE16MaybeCastFunctorILi2EfN3c104HalfEEJEEvlPViT_T0_DpT1_:
.text._Z25multi_tensor_apply_kernelI18TensorListMetadataILi2EE16MaybeCastFunctorILi2EfN3c104HalfEEJEEvlPViT_T0_DpT1_:
        /* <DEDUP_REMOVED lines=10> */
.L_x_21:
        /* <DEDUP_REMOVED lines=18> */
.L_x_22:
[----:B--2---:R-:W-:Y:S01]  /*01c0*/  IADD3 R25, R15, UR4, RZ ;  /* 0x000000040f197c10 */ /* 0x004fe2000fffe0ff */
[----:B------:R-:W-:-:S03]  /*01d0*/  IMAD.MOV.U32 R18, RZ, RZ, RZ ;  /* 0x000000ffff127224 */ /* 0x000fc600078e00ff */
[C---:B------:R-:W-:Y:S02]  /*01e0*/  ISETP.GE.AND P3, PT, R25.reuse, R14, PT ;  /* 0x0000000e1900720c */ /* 0x040fe40003f66270 */
[----:B------:R-:W-:-:S04]  /*01f0*/  IADD3 R13, R25, c[0x0][0x0], RZ ;  /* 0x00000000190d7a10 */ /* 0x000fc80007ffe0ff */
[C---:B------:R-:W-:Y:S02]  /*0200*/  ISETP.GE.AND P2, PT, R13.reuse, R14, PT ;  /* 0x0000000e0d00720c */ /* 0x040fe40003f46270 */
[----:B------:R-:W-:-:S04]  /*0210*/  IADD3 R19, R13, c[0x0][0x0], RZ ;  /* 0x000000000d137a10 */ /* 0x000fc80007ffe0ff */
[C---:B------:R-:W-:Y:S02]  /*0220*/  IADD3 R17, R19.reuse, c[0x0][0x0], RZ ;  /* 0x0000000013117a10 */ /* 0x040fe40007ffe0ff */
[C---:B------:R-:W-:Y:S02]  /*0230*/  @!P3 IADD3 R9, P0, R0.reuse, R25, RZ ;  /* 0x000000190009b210 */ /* 0x040fe40007f1e0ff */
[----:B------:R-:W-:Y:S02]  /*0240*/  ISETP.GE.AND P1, PT, R19, R14, PT ;  /* 0x0000000e1300720c */ /* 0x000fe40003f26270 */
[----:B------:R-:W-:Y:S02]  /*0250*/  @!P3 LEA.HI.X.SX32 R8, R25, R16, 0x1, P0 ;  /* 0x000000101908b211 */ /* 0x000fe400000f0eff */
[----:B------:R-:W-:Y:S02]  /*0260*/  ISETP.GE.AND P0, PT, R17, R14, PT ;  /* 0x0000000e1100720c */ /* 0x000fe40003f06270 */
[----:B------:R-:W-:-:S02]  /*0270*/  @!P2 IADD3 R7, P5, R0, R13, RZ ;  /* 0x0000000d0007a210 */ /* 0x000fc40007fbe0ff */
[----:B-1----:R-:W-:Y:S02]  /*0280*/  @!P3 LEA R22, P4, R9, R2, 0x2 ;  /* 0x000000020916b211 */ /* 0x002fe400078810ff */
[----:B0-----:R-:W-:Y:S02]  /*0290*/  @!P2 LEA.HI.X.SX32 R6, R13, R16, 0x1, P5 ;  /* 0x000000100d06a211 */ /* 0x001fe400028f0eff */
[----:B------:R-:W-:Y:S02]  /*02a0*/  @!P2 LEA R10, P5, R7, R2, 0x2 ;  /* 0x00000002070aa211 */ /* 0x000fe400078a10ff */
[-C--:B------:R-:W-:Y:S02]  /*02b0*/  @!P3 LEA.HI.X R23, R9, R3.reuse, R8, 0x2, P4 ;  /* 0x000000030917b211 */ /* 0x080fe400020f1408 */
[----:B------:R-:W-:Y:S02]  /*02c0*/  @!P2 LEA.HI.X R11, R7, R3, R6, 0x2, P5 ;  /* 0x00000003070ba211 */ /* 0x000fe400028f1406 */
[C---:B------:R-:W-:Y:S01]  /*02d0*/  @!P1 IADD3 R7, P5, R0.reuse, R19, RZ ;  /* 0x0000001300079210 */ /* 0x040fe20007fbe0ff */
[----:B------:R-:W-:Y:S01]  /*02e0*/  IMAD.MOV.U32 R21, RZ, RZ, RZ ;  /* 0x000000ffff157224 */ /* 0x000fe200078e00ff */
[----:B------:R-:W-:Y:S01]  /*02f0*/  @!P0 IADD3 R9, P4, R0, R17, RZ ;  /* 0x0000001100098210 */ /* 0x000fe20007f9e0ff */
[----:B------:R0:W2:Y:S01]  /*0300*/  @!P3 LDG.E R18, [R22.64] ;  /* 0x000000061612b981 */ /* 0x0000a2000c1e1900 */
[----:B------:R-:W-:-:S02]  /*0310*/  @!P1 LEA.HI.X.SX32 R20, R19, R16, 0x1, P5 ;  /* 0x0000001013149211 */ /* 0x000fc400028f0eff */
[----:B------:R-:W-:Y:S01]  /*0320*/  @!P1 LEA R6, P5, R7, R2, 0x2 ;  /* 0x0000000207069211 */ /* 0x000fe200078a10ff */
[----:B------:R1:W2:Y:S01]  /*0330*/  @!P2 LDG.E R21, [R10.64] ;  /* 0x000000060a15a981 */ /* 0x0002a2000c1e1900 */
[----:B------:R-:W-:Y:S02]  /*0340*/  @!P0 LEA.HI.X.SX32 R12, R17, R16, 0x1, P4 ;  /* 0x00000010110c8211 */ /* 0x000fe400020f0eff */
[----:B------:R-:W-:Y:S02]  /*0350*/  @!P0 LEA R8, P4, R9, R2, 0x2 ;  /* 0x0000000209088211 */ /* 0x000fe400078810ff */
[-C--:B------:R-:W-:Y:S01]  /*0360*/  @!P1 LEA.HI.X R7, R7, R3.reuse, R20, 0x2, P5 ;  /* 0x0000000307079211 */ /* 0x080fe200028f1414 */
[----:B------:R-:W-:Y:S01]  /*0370*/  IMAD.MOV.U32 R20, RZ, RZ, RZ ;  /* 0x000000ffff147224 */ /* 0x000fe200078e00ff */
[----:B------:R-:W-:Y:S01]  /*0380*/  @!P0 LEA.HI.X R9, R9, R3, R12, 0x2, P4 ;  /* 0x0000000309098211 */ /* 0x000fe200020f140c */
[----:B0-----:R-:W-:-:S04]  /*0390*/  IMAD.MOV.U32 R23, RZ, RZ, RZ ;  /* 0x000000ffff177224 */ /* 0x001fc800078e00ff */
[----:B------:R0:W4:Y:S04]  /*03a0*/  @!P1 LDG.E R20, [R6.64] ;  /* 0x0000000606149981 */ /* 0x000128000c1e1900 */
[----:B------:R5:W4:Y:S01]  /*03b0*/  @!P0 LDG.E R23, [R8.64] ;  /* 0x0000000608178981 */ /* 0x000b22000c1e1900 */
[C---:B------:R-:W-:Y:S02]  /*03c0*/  @!P3 IADD3 R27, P4, R0.reuse, R25, RZ ;  /* 0x00000019001bb210 */ /* 0x040fe40007f9e0ff */
[----:B------:R-:W-:Y:S02]  /*03d0*/  @!P2 IADD3 R29, P5, R0, R13, RZ ;  /* 0x0000000d001da210 */ /* 0x000fe40007fbe0ff */
[-C--:B------:R-:W-:Y:S02]  /*03e0*/  @!P3 LEA.HI.X.SX32 R25, R25, R16.reuse, 0x1, P4 ;  /* 0x000000101919b211 */ /* 0x080fe400020f0eff */
[----:B-1----:R-:W-:-:S02]  /*03f0*/  @!P2 LEA.HI.X.SX32 R11, R13, R16, 0x1, P5 ;  /* 0x000000100d0ba211 */ /* 0x002fc400028f0eff */
[-C--:B---3--:R-:W-:Y:S02]  /*0400*/  @!P3 LEA R12, P4, R27, R4.reuse, 0x1 ;  /* 0x000000041b0cb211 */ /* 0x088fe400078808ff */
[----:B------:R-:W-:Y:S02]  /*0410*/  @!P2 LEA R10, P5, R29, R4, 0x1 ;  /* 0x000000041d0aa211 */ /* 0x000fe400078a08ff */
[-C--:B------:R-:W-:Y:S02]  /*0420*/  @!P3 LEA.HI.X R13, R27, R5.reuse, R25, 0x1, P4 ;  /* 0x000000051b0db211 */ /* 0x080fe400020f0c19 */
[----:B------:R-:W-:Y:S02]  /*0430*/  @!P2 LEA.HI.X R11, R29, R5, R11, 0x1, P5 ;  /* 0x000000051d0ba211 */ /* 0x000fe400028f0c0b */
[C---:B------:R-:W-:Y:S02]  /*0440*/  @!P0 IADD3 R27, P5, R0.reuse, R17, RZ ;  /* 0x00000011001b8210 */ /* 0x040fe40007fbe0ff */
[----:B------:R-:W-:-:S02]  /*0450*/  @!P1 IADD3 R25, P4, R0, R19, RZ ;  /* 0x0000001300199210 */ /* 0x000fc40007f9e0ff */
[----:B------:R-:W-:Y:S02]  /*0460*/  @!P0 LEA.HI.X.SX32 R17, R17, R16, 0x1, P5 ;  /* 0x0000001011118211 */ /* 0x000fe400028f0eff */
[----:B-----5:R-:W-:Y:S02]  /*0470*/  @!P0 LEA R8, P5, R27, R4, 0x1 ;  /* 0x000000041b088211 */ /* 0x020fe400078a08ff */
[----:B------:R-:W-:Y:S02]  /*0480*/  @!P1 LEA.HI.X.SX32 R19, R19, R16, 0x1, P4 ;  /* 0x0000001013139211 */ /* 0x000fe400020f0eff */
[----:B0-----:R-:W-:Y:S01]  /*0490*/  @!P1 LEA R6, P4, R25, R4, 0x1 ;  /* 0x0000000419069211 */ /* 0x001fe200078808ff */
[----:B------:R-:W-:Y:S01]  /*04a0*/  ULDC UR5, c[0x0][0x0] ;  /* 0x0000000000057ab9 */ /* 0x000fe20000000800 */
[-C--:B------:R-:W-:Y:S01]  /*04b0*/  @!P0 LEA.HI.X R9, R27, R5.reuse, R17, 0x1, P5 ;  /* 0x000000051b098211 */ /* 0x080fe200028f0c11 */
[----:B------:R-:W-:Y:S01]  /*04c0*/  ULEA UR4, UR5, UR4, 0x2 ;  /* 0x0000000405047291 */ /* 0x000fe2000f8e103f */
[----:B------:R-:W-:-:S02]  /*04d0*/  @!P1 LEA.HI.X R7, R25, R5, R19, 0x1, P4 ;  /* 0x0000000519079211 */ /* 0x000fc400020f0c13 */
[----:B--2---:R-:W-:-:S04]  /*04e0*/  F2FP.PACK_AB R18, R21, R18 ;  /* 0x000000121512723e */ /* 0x004fc800000000ff */
[----:B------:R-:W-:Y:S01]  /*04f0*/  PRMT R17, R18, 0x7632, R17 ;  /* 0x0000763212117816 */ /* 0x000fe20000000011 */
[----:B------:R0:W-:Y:S04]  /*0500*/  @!P3 STG.E.U16 [R12.64], R18 ;  /* 0x000000120c00b986 */ /* 0x0001e8000c101506 */
[----:B------:R1:W-:Y:S01]  /*0510*/  @!P2 STG.E.U16 [R10.64], R17 ;  /* 0x000000110a00a986 */ /* 0x0003e2000c101506 */
[----:B----4-:R-:W-:-:S04]  /*0520*/  F2FP.PACK_AB R20, R23, R20 ;  /* 0x000000141714723e */ /* 0x010fc800000000ff */
[----:B0-----:R-:W-:Y:S01]  /*0530*/  PRMT R13, R20, 0x7632, R13 ;  /* 0x00007632140d7816 */ /* 0x001fe2000000000d */
[----:B------:R1:W-:Y:S04]  /*0540*/  @!P1 STG.E.U16 [R6.64], R20 ;  /* 0x0000001406009986 */ /* 0x0003e8000c101506 */
[----:B------:R1:W-:Y:S01]  /*0550*/  @!P0 STG.E.U16 [R8.64], R13 ;  /* 0x0000000d08008986 */ /* 0x0003e2000c101506 */
[----:B------:R-:W-:-:S13]  /*0560*/  ISETP.LE.AND P0, PT, R14, UR4, PT ;  /* 0x000000040e007c0c */ /* 0x000fda000bf03270 */
[----:B-1----:R-:W-:Y:S05]  /*0570*/  @!P0 BRA `(.L_x_22) ;  /* 0xfffffc4000008947 */ /* 0x002fea000383ffff */
[----:B------:R-:W-:Y:S05]  /*0580*/  EXIT ;  /* 0x000000000000794d */ /* 0x000fea0003800000 */
.L_x_23:
        /* <DEDUP_REMOVED lines=15> */
.L_x_532:


//--------------------- .text._Z25multi_tensor_apply_kernelI18TensorListMetadataILi2EE16MaybeCastFunctorILi2EffEJEEvlPViT_T0_DpT1_ --------------------------
	.section	.text._Z25multi_tensor_apply_kernelI18TensorListMetadataILi2EE16MaybeCastFunctorILi2EffEJEEvlPViT_T0_DpT1_,"ax",@progbits
	.sectioninfo	@"SHI_REGISTERS=32"
	.align	128
        .global         _Z25multi_tensor_apply_kernelI18TensorListMetadataILi2EE16MaybeCastFunctorILi2EffEJEEvlPViT_T0_DpT1_
        .type           _Z25multi_tensor_apply_kernelI18TensorListMetadataILi2EE16MaybeCastFunctorILi2EffEJEEvlPViT_T0_DpT1_,@function
        .size           _Z25multi_tensor_apply_kernelI18TensorListMetadataILi2EE16MaybeCastFunctorILi2EffEJEEvlPViT_T0_DpT1_,(.L_x_533 - _Z25multi_tensor_apply_kernelI18TensorListMetadataILi2EE16MaybeCastFunctorILi2EffEJEEvlPViT_T0_DpT1_)
        .other          _Z25multi_tensor_apply_kernelI18TensorListMetadataILi2EE16MaybeCastFunctorILi2EffEJEEvlPViT_T0_DpT1_,@"STO_CUDA_ENTRY STV_DEFAULT"
_Z25multi_tensor_apply_kernelI18TensorListMetadataILi2EE16MaybeCastFunctorILi2EffEJEEvlPViT_T0_DpT1_:
.text._Z25multi_tensor_apply_kernelI18TensorListMetadataILi2EE16MaybeCastFunctorILi2EffEJEEvlPViT_T0_DpT1_:
        /* <DEDUP_REMOVED lines=10> */
.L_x_24:
        /* <DEDUP_REMOVED lines=18> */
.L_x_25:
[----:B--2---:R-:W-:Y:S01]  /*01c0*/  IADD3 R27, R17, UR4, RZ ;  /* 0x00000004111b7c10 */ /* 0x004fe2000fffe0ff */
[----:B------:R-:W-:-:S03]  /*01d0*/  IMAD.MOV.U32 R21, RZ, RZ, RZ ;  /* 0x000000ffff157224 */ /* 0x000fc600078e00ff */
        /* <DEDUP_REMOVED lines=16> */
[----:B------:R-:W-:Y:S01]  /*02e0*/  CS2R R22, SRZ ;  /* 0x0000000000167805 */ /* 0x000fe2000001ff00 */
[----:B------:R-:W-:Y:S01]  /*02f0*/  @!P0 IADD3 R7, P5, R0, R19, RZ ;  /* 0x0000001300078210 */ /* 0x000fe20007fbe0ff */
[----:B------:R0:W2:Y:S01]  /*0300*/  @!P3 LDG.E R21, [R12.64] ;  /* 0x000000060c15b981 */ /* 0x0000a2000c1e1900 */
[----:B------:R-:W-:-:S02]  /*0310*/  @!P1 LEA.HI.X.SX32 R20, R25, R18, 0x1, P4 ;  /* 0x0000001219149211 */ /* 0x000fc400020f0eff */
[----:B------:R-:W-:Y:S01]  /*0320*/  @!P1 LEA R8, P4, R9, R2, 0x2 ;  /* 0x0000000209089211 */ /* 0x000fe200078810ff */
[----:B------:R1:W4:Y:S01]  /*0330*/  @!P2 LDG.E R23, [R10.64] ;  /* 0x000000060a17a981 */ /* 0x000322000c1e1900 */
[----:B------:R-:W-:Y:S02]  /*0340*/  @!P0 LEA.HI.X.SX32 R14, R19, R18, 0x1, P5 ;  /* 0x00000012130e8211 */ /* 0x000fe400028f0eff */
[----:B------:R-:W-:Y:S02]  /*0350*/  @!P0 LEA R6, P5, R7, R2, 0x2 ;  /* 0x0000000207068211 */ /* 0x000fe400078a10ff */
[-C--:B------:R-:W-:Y:S01]  /*0360*/  @!P1 LEA.HI.X R9, R9, R3.reuse, R20, 0x2, P4 ;  /* 0x0000000309099211 */ /* 0x080fe200020f1414 */
[----:B------:R-:W-:Y:S01]  /*0370*/  IMAD.MOV.U32 R20, RZ, RZ, RZ ;  /* 0x000000ffff147224 */ /* 0x000fe200078e00ff */
[----:B------:R-:W-:-:S03]  /*0380*/  @!P0 LEA.HI.X R7, R7, R3, R14, 0x2, P5 ;  /* 0x0000000307078211 */ /* 0x000fc600028f140e */
[----:B---3--:R5:W3:Y:S04]  /*0390*/  @!P1 LDG.E R22, [R8.64] ;  /* 0x0000000608169981 */ /* 0x008ae8000c1e1900 */
[----:B------:R1:W3:Y:S01]  /*03a0*/  @!P0 LDG.E R20, [R6.64] ;  /* 0x0000000606148981 */ /* 0x0002e2000c1e1900 */
        /* <DEDUP_REMOVED lines=18> */
[----:B--2---:R0:W-:Y:S04]  /*04d0*/  @!P3 STG.E [R12.64], R21 ;  /* 0x000000150c00b986 */ /* 0x0041e8000c101906 */
[----:B----4-:R0:W-:Y:S04]  /*04e0*/  @!P2 STG.E [R14.64], R23 ;  /* 0x000000170e00a986 */ /* 0x0101e8000c101906 */
[----:B---3--:R0:W-:Y:S04]  /*04f0*/  @!P1 STG.E [R6.64], R22 ;  /* 0x0000001606009986 */ /* 0x0081e8000c101906 */
[----:B------:R0:W-:Y:S01]  /*0500*/  @!P0 STG.E [R8.64], R20 ;  /* 0x0000001408008986 */ /* 0x0001e2000c101906 */
[----:B------:R-:W-:-:S13]  /*0510*/  ISETP.LE.AND P0, PT, R16, UR4, PT ;  /* 0x0000000410007c0c */ /* 0x000fda000bf03270 */
[----:B0-----:R-:W-:Y:S05]  /*0520*/  @!P0 BRA `(.L_x_25) ;  /* 0xfffffc9000008947 */ /* 0x001fea000383ffff */
[----:B------:R-:W-:Y:S05]  /*0530*/  EXIT ;  /* 0x000000000000794d */ /* 0x000fea0003800000 */
.L_x_26:
        /* <DEDUP_REMOVED lines=12> */
.L_x_533:


//--------------------- .text._Z25multi_tensor_apply_kernelI18TensorListMetadataILi4EE11AdamFunctorILi4EddEJfffff10adamMode_tfEEvlPViT_T0_DpT1_ --------------------------
	.section	.text._Z25multi_tensor_apply_kernelI18TensorListMetadataILi4EE11AdamFunctorILi4EddEJfffff10adamMode_tfEEvlPViT_T0_DpT1_,"ax",@progbits
	.sectioninfo	@"SHI_REGISTERS=90"
	.align	128
        .global         _Z25multi_tensor_apply_kernelI18TensorListMetadataILi4EE11AdamFunctorILi4EddEJfffff10adamMode_tfEEvlPViT_T0_DpT1_
        .type           _Z25multi_tensor_apply_kernelI18TensorListMetadataILi4EE11AdamFunctorILi4EddEJfffff10adamMode_tfEEvlPViT_T0_DpT1_,@function
        .size           _Z25multi_tensor_apply_kernelI18TensorListMetadataILi4EE11AdamFunctorILi4EddEJfffff10adamMode_tfEEvlPViT_T0_DpT1_,(.L_x_520 - _Z25multi_tensor_apply_kernelI18TensorListMetadataILi4EE11AdamFunctorILi4EddEJfffff10adamMode_tfEEvlPViT_T0_DpT1_)
        .other          _Z25multi_tensor_apply_kernelI18TensorListMetadataILi4EE11AdamFunctorILi4EddEJfffff10adamMode_tfEEvlPViT_T0_DpT1_,@"STO_CUDA_ENTRY STV_DEFAULT"
_Z25multi_tensor_apply_kernelI18TensorListMetadataILi4EE11AdamFunctorILi4EddEJfffff10adamMode_tfEEvlPViT_T0_DpT1_:
.text._Z25multi_tensor_apply_kernelI18TensorListMetadataILi4EE11AdamFunctorILi4EddEJfffff10adamMode_tfEEvlPViT_T0_DpT1_:
[----:B------:R-:W-:Y:S02]  /*0000*/  IMAD.MOV.U32 R1, RZ, RZ, c[0x0][0x28] ;  /* 0x00000a00ff017624 */ /* 0x000fe400078e00ff */
[----:B------:R-:W0:Y:S01]  /*0010*/  S2UR UR5, SR_CTAID.X ;  /* 0x00000000000579c3 */ /* 0x000e220000002500 */
[----:B------:R-:W-:Y:S02]  /*0020*/  UMOV UR4, 0x4 ;  /* 0x0000000400047882 */ /* 0x000fe40000000000 */
[----:B------:R-:W-:Y:S02]  /*0030*/  ULDC UR6, c[0x2][0x0] ;  /* 0x0080000000067ab9 */ /* 0x000fe40000000800 */
[----:B------:R-:W-:Y:S02]  /*0040*/  UMOV UR12, 0x8 ;  /* 0x00000008000c7882 */ /* 0x000fe40000000000 */
[----:B------:R-:W-:Y:S02]  /*0050*/  ULDC UR8, c[0x0][0x160] ;  /* 0x0000580000087ab9 */ /* 0x000fe40000000800 */
[----:B------:R-:W-:Y:S02]  /*0060*/  ULDC.64 UR16, c[0x0][0x118] ;  /* 0x0000460000107ab9 */ /* 0x000fe40000000a00 */
[----:B0-----:R-:W-:-:S03]  /*0070*/  UIMAD UR4, UR5, UR4, UR6 ;  /* 0x00000004050472a4 */ /* 0x001fc6000f8e0206 */
[----:B------:R-:W-:Y:S02]  /*0080*/  ULDC.U8 UR5, c[0x0][UR5+0x710] ;  /* 0x0001c40005057abb */ /* 0x000fe40008000000 */
[----:B------:R-:W-:-:S07]  /*0090*/  UIMAD UR12, UR5, UR12, UR6 ;  /* 0x0000000c050c72a4 */ /* 0x000fce000f8e0206 */
[----:B------:R-:W-:Y:S02]  /*00a0*/  ULDC UR4, c[0x0][UR4+0x840] ;  /* 0x0002100004047abb */ /* 0x000fe40008000800 */
[----:B------:R-:W-:-:S03]  /*00b0*/  UIMAD UR14, UR4, UR8, URZ ;  /* 0x00000008040e72a4 */ /* 0x000fc6000f8e023f */
[----:B------:R-:W-:Y:S02]  /*00c0*/  ULDC UR4, c[0x0][UR12+0x5e0] ;  /* 0x000178000c047abb */ /* 0x000fe40008000800 */
[----:B------:R-:W-:Y:S02]  /*00d0*/  UIADD3 UR15, UR4, -UR14, URZ ;  /* 0x8000000e040f7290 */ /* 0x000fe4000fffe03f */
[----:B------:R-:W-:Y:S02]  /*00e0*/  ULDC.64 UR10, c[0x0][UR12+0x3a0] ;  /* 0x0000e8000c0a7abb */ /* 0x000fe40008000a00 */
[----:B------:R-:W-:Y:S02]  /*00f0*/  ULDC.64 UR4, c[0x0][UR12+0x160] ;  /* 0x000058000c047abb */ /* 0x000fe40008000a00 */
[----:B------:R-:W-:Y:S02]  /*0100*/  UIMAD.WIDE UR6, UR14, 0x8, UR4 ;  /* 0x000000080e0678a5 */ /* 0x000fe4000f8e0204 */
[----:B------:R-:W-:-:S02]  /*0110*/  ULOP3.LUT UR4, UR15, UR8, URZ, 0xfc, !UPT ;  /* 0x000000080f047292 */ /* 0x000fc4000f8efc3f */
[----:B------:R-:W-:Y:S02]  /*0120*/  ULOP3.LUT UP1, URZ, UR6, 0x1f, URZ, 0xc0, !UPT ;  /* 0x0000001f063f7892 */ /* 0x000fe4000f82c03f */
[----:B------:R-:W-:Y:S02]  /*0130*/  ULOP3.LUT UP0, URZ, UR4, 0x3, URZ, 0xc0, !UPT ;  /* 0x00000003043f7892 */ /* 0x000fe4000f80c03f */
[----:B------:R-:W-:Y:S02]  /*0140*/  UIMAD.WIDE UR10, UR14, 0x8, UR10 ;  /* 0x000000080e0a78a5 */ /* 0x000fe4000f8e020a */
[----:B------:R-:W-:Y:S02]  /*0150*/  UPLOP3.LUT UP0, UPT, UP0, UPT, UP1, 0xea, 0x0 ;  /* 0x000000000000789c */ /* 0x000fe4000070fd12 */
[----:B------:R-:W-:Y:S02]  /*0160*/  ULDC.64 UR4, c[0x0][UR12+0x280] ;  /* 0x0000a0000c047abb */ /* 0x000fe40008000a00 */
[----:B------:R-:W-:-:S02]  /*0170*/  ULDC.64 UR12, c[0x0][UR12+0x4c0] ;  /* 0x000130000c0c7abb */ /* 0x000fc40008000a00 */
[----:B------:R-:W-:Y:S01]  /*0180*/  PLOP3.LUT P0, PT, PT, PT, UP0, 0x80, 0x0 ;  /* 0x000000000000781c */ /* 0x000fe20003f0f008 */
[----:B------:R-:W-:Y:S02]  /*0190*/  UIMAD.WIDE UR8, UR14, 0x8, UR4 ;  /* 0x000000080e0878a5 */ /* 0x000fe4000f8e0204 */
[----:B------:R-:W-:-:S10]  /*01a0*/  UIMAD.WIDE UR12, UR14, 0x8, UR12 ;  /* 0x000000080e0c78a5 */ /* 0x000fd4000f8e020c */
[----:B------:R-:W-:Y:S05]  /*01b0*/  @P0 BRA `(.L_x_27) ;  /* 0x0000006000000947 */ /* 0x000fea0003800000 */
[----:B------:R-:W-:Y:S02]  /*01c0*/  ULOP3.LUT UP0, URZ, UR8, 0x1f, URZ, 0xc0, !UPT ;  /* 0x0000001f083f7892 */ /* 0x000fe4000f80c03f */
[----:B------:R-:W-:Y:S02]  /*01d0*/  ULOP3.LUT UP1, URZ, UR10, 0x1f, URZ, 0xc0, !UPT ;  /* 0x0000001f0a3f7892 */ /* 0x000fe4000f82c03f */
[----:B------:R-:W-:-:S04]  /*01e0*/  ULOP3.LUT UP2, URZ, UR12, 0x1f, URZ, 0xc0, !UPT ;  /* 0x0000001f0c3f7892 */ /* 0x000fc8000f84c03f */
[----:B------:R-:W-:-:S06]  /*01f0*/  UPLOP3.LUT UP0, UPT, UP0, UP1, UP2, 0x1, 0x0 ;  /* 0x000000000000789c */ /* 0x000fcc0000702021 */
[----:B------:R-:W-:-:S13]  /*0200*/  PLOP3.LUT P0, PT, PT, PT, UP0, 0x80, 0x0 ;  /* 0x000000000000781c */ /* 0x000fda0003f0f008 */
[----:B------:R-:W-:Y:S05]  /*0210*/  @P0 BRA `(.L_x_28) ;  /* 0x00002a3000000947 */ /* 0x000fea0003800000 */
.L_x_27:
[----:B------:R-:W-:Y:S02]  /*0220*/  UMOV UR4, 0x1 ;  /* 0x0000000100047882 */ /* 0x000fe40000000000 */
[----:B------:R-:W-:Y:S02]  /*0230*/  ULDC UR5, c[0x0][0x160] ;  /* 0x0000580000057ab9 */ /* 0x000fe40000000800 */
[----:B------:R-:W-:-:S04]  /*0240*/  UISETP.LE.AND UP0, UPT, UR4, UR5, UPT ;  /* 0x000000050400728c */ /* 0x000fc8000bf03270 */
[----:B------:R-:W-:-:S06]  /*0250*/  UISETP.LT.OR UP0, UPT, UR15, 0x1, !UP0 ;  /* 0x000000010f00788c */ /* 0x000fcc000c701670 */
[----:B------:R-:W-:-:S13]  /*0260*/  PLOP3.LUT P0, PT, PT, PT, UP0, 0x80, 0x0 ;  /* 0x000000000000781c */ /* 0x000fda0003f0f008 */
[----:B------:R-:W-:Y:S05]  /*0270*/  @P0 EXIT ;  /* 0x000000000000094d */ /* 0x000fea0003800000 */
[----:B------:R-:W-:Y:S01]  /*0280*/  IMAD.MOV.U32 R3, RZ, RZ, 0x3f800000 ;  /* 0x3f800000ff037424 */ /* 0x000fe200078e00ff */
[----:B------:R-:W0:Y:S01]  /*0290*/  S2R R0, SR_TID.X ;  /* 0x0000000000007919 */ /* 0x000e220000002100 */
[----:B------:R-:W-:Y:S02]  /*02a0*/  UMOV UR4, URZ ;  /* 0x0000003f00047c82 */ /* 0x000fe40008000000 */
[C---:B------:R-:W-:Y:S02]  /*02b0*/  FMUL.FTZ R86, R3.reuse, c[0x0][0xd68] ;  /* 0x00035a0003567a20 */ /* 0x040fe40000410000 */
[C---:B------:R-:W-:Y:S02]  /*02c0*/  FMUL.FTZ R84, R3.reuse, c[0x0][0xd5c] ;  /* 0x0003570003547a20 */ /* 0x040fe40000410000 */
[C---:B------:R-:W-:Y:S02]  /*02d0*/  FMUL.FTZ R80, R3.reuse, c[0x0][0xd60] ;  /* 0x0003580003507a20 */ /* 0x040fe40000410000 */
[C---:B------:R-:W-:Y:S01]  /*02e0*/  FMUL.FTZ R76, R3.reuse, c[0x0][0xd64] ;  /* 0x00035900034c7a20 */ /* 0x040fe20000410000 */
[----:B------:R-:W1:Y:S01]  /*02f0*/  F2F.F64.F32 R86, R86 ;  /* 0x0000005600567310 */ /* 0x000e620000201800 */
[----:B------:R-:W-:-:S02]  /*0300*/  FMUL.FTZ R74, R3, c[0x0][0xd74] ;  /* 0x00035d00034a7a20 */ /* 0x000fc40000410000 */
[C---:B------:R-:W-:Y:S02]  /*0310*/  FADD.FTZ R2, R3.reuse, -c[0x0][0xd5c] ;  /* 0x8003570003027621 */ /* 0x040fe40000010000 */
[----:B------:R-:W-:Y:S02]  /*0320*/  FADD.FTZ R3, R3, -c[0x0][0xd60] ;  /* 0x8003580003037621 */ /* 0x000fe40000010000 */
[----:B------:R-:W-:Y:S01]  /*0330*/  FMUL.FTZ R2, R2, 1 ;  /* 0x3f80000002027820 */ /* 0x000fe20000410000 */
[----:B------:R-:W2:Y:S01]  /*0340*/  F2F.F64.F32 R84, R84 ;  /* 0x0000005400547310 */ /* 0x000ea20000201800 */
[----:B------:R-:W-:-:S07]  /*0350*/  FMUL.FTZ R3, R3, 1 ;  /* 0x3f80000003037820 */ /* 0x000fce0000410000 */
[----:B------:R-:W3:Y:S08]  /*0360*/  F2F.F64.F32 R80, R80 ;  /* 0x0000005000507310 */ /* 0x000ef00000201800 */
[----:B------:R-:W4:Y:S08]  /*0370*/  F2F.F64.F32 R76, R76 ;  /* 0x0000004c004c7310 */ /* 0x000f300000201800 */
[----:B------:R-:W0:Y:S08]  /*0380*/  F2F.F64.F32 R74, R74 ;  /* 0x0000004a004a7310 */ /* 0x000e300000201800 */
[----:B------:R0:W0:Y:S08]  /*0390*/  F2F.F64.F32 R82, R2 ;  /* 0x0000000200527310 */ /* 0x0000300000201800 */
[----:B-1234-:R0:W0:Y:S02]  /*03a0*/  F2F.F64.F32 R78, R3 ;  /* 0x00000003004e7310 */ /* 0x01e0240000201800 */
.L_x_76:
[----:B0-----:R-:W-:Y:S01]  /*03b0*/  IADD3 R26, R0, UR4, RZ ;  /* 0x00000004001a7c10 */ /* 0x001fe2000fffe0ff */
[----:B------:R-:W-:Y:S01]  /*03c0*/  HFMA2.MMA R5, -RZ, RZ, 0, 4.76837158203125e-07 ;  /* 0x00000008ff057435 */ /* 0x000fe200000001ff */
[----:B------:R-:W-:Y:S01]  /*03d0*/  IMAD.MOV.U32 R11, RZ, RZ, 0x8 ;  /* 0x00000008ff0b7424 */ /* 0x000fe200078e00ff */
[----:B------:R-:W-:Y:S01]  /*03e0*/  MOV R13, 0x8 ;  /* 0x00000008000d7802 */ /* 0x000fe20000000f00 */
[----:B------:R-:W-:Y:S01]  /*03f0*/  CS2R R2, SRZ ;  /* 0x0000000000027805 */ /* 0x000fe2000001ff00 */
[C---:B------:R-:W-:Y:S01]  /*0400*/  IADD3 R20, R26.reuse, c[0x0][0x0], RZ ;  /* 0x000000001a147a10 */ /* 0x040fe20007ffe0ff */
[----:B------:R-:W-:Y:S01]  /*0410*/  CS2R R40, SRZ ;  /* 0x0000000000287805 */ /* 0x000fe2000001ff00 */
[----:B------:R-:W-:Y:S01]  /*0420*/  ISETP.GE.AND P3, PT, R26, c[0x0][0x160], PT ;  /* 0x000058001a007a0c */ /* 0x000fe20003f66270 */
[----:B------:R-:W-:Y:S01]  /*0430*/  CS2R R32, SRZ ;  /* 0x0000000000207805 */ /* 0x000fe2000001ff00 */
[----:B------:R-:W-:Y:S01]  /*0440*/  IADD3 R14, R20, c[0x0][0x0], RZ ;  /* 0x00000000140e7a10 */ /* 0x000fe20007ffe0ff */
[----:B------:R-:W-:Y:S01]  /*0450*/  IMAD.MOV.U32 R7, RZ, RZ, 0x8 ;  /* 0x00000008ff077424 */ /* 0x000fe200078e00ff */
[----:B------:R-:W-:Y:S01]  /*0460*/  ISETP.LT.AND P3, PT, R26, UR15, !P3 ;  /* 0x0000000f1a007c0c */ /* 0x000fe2000df61270 */
[----:B------:R-:W-:Y:S01]  /*0470*/  CS2R R50, SRZ ;  /* 0x0000000000327805 */ /* 0x000fe2000001ff00 */
[----:B------:R-:W-:-:S02]  /*0480*/  IADD3 R8, R14, c[0x0][0x0], RZ ;  /* 0x000000000e087a10 */ /* 0x000fc40007ffe0ff */
[----:B------:R-:W-:Y:S02]  /*0490*/  ISETP.GE.AND P1, PT, R14, c[0x0][0x160], PT ;  /* 0x000058000e007a0c */ /* 0x000fe40003f26270 */
[----:B------:R-:W-:Y:S02]  /*04a0*/  ISETP.GE.AND P2, PT, R8, c[0x0][0x160], PT ;  /* 0x0000580008007a0c */ /* 0x000fe40003f46270 */
[----:B------:R-:W-:Y:S02]  /*04b0*/  ISETP.LT.AND P1, PT, R14, UR15, !P1 ;  /* 0x0000000f0e007c0c */ /* 0x000fe4000cf21270 */
[----:B------:R-:W-:Y:S02]  /*04c0*/  ISETP.LT.AND P2, PT, R8, UR15, !P2 ;  /* 0x0000000f08007c0c */ /* 0x000fe4000d741270 */
[----:B------:R-:W-:Y:S01]  /*04d0*/  ISETP.GE.AND P0, PT, R20, c[0x0][0x160], PT ;  /* 0x0000580014007a0c */ /* 0x000fe20003f06270 */
[----:B------:R-:W-:-:S03]  /*04e0*/  @P3 IMAD.WIDE R4, R26, R5, UR12 ;  /* 0x0000000c1a043e25 */ /* 0x000fc6000f8e0205 */
[----:B------:R-:W-:Y:S01]  /*04f0*/  ISETP.LT.AND P0, PT, R20, UR15, !P0 ;  /* 0x0000000f14007c0c */ /* 0x000fe2000c701270 */
[----:B------:R-:W-:Y:S01]  /*0500*/  HFMA2.MMA R27, -RZ, RZ, 0, 4.76837158203125e-07 ;  /* 0x00000008ff1b7435 */ /* 0x000fe200000001ff */
[----:B------:R0:W5:Y:S01]  /*0510*/  @P3 LDG.E.64 R2, [R4.64] ;  /* 0x0000001004023981 */ /* 0x000162000c1e1b00 */
[----:B------:R-:W-:Y:S02]  /*0520*/  HFMA2.MMA R15, -RZ, RZ, 0, 4.76837158203125e-07 ;  /* 0x00000008ff0f7435 */ /* 0x000fe400000001ff */
[----:B------:R-:W-:Y:S01]  /*0530*/  @P1 IMAD.WIDE R10, R14, R11, UR12 ;  /* 0x0000000c0e0a1e25 */ /* 0x000fe2000f8e020b */
[----:B------:R-:W-:-:S03]  /*0540*/  MOV R21, 0x8 ;  /* 0x0000000800157802 */ /* 0x000fc60000000f00 */
[----:B------:R-:W-:Y:S01]  /*0550*/  @P2 IMAD.WIDE R12, R8, R13, UR12 ;  /* 0x0000000c080c2e25 */ /* 0x000fe2000f8e020d */
[----:B------:R1:W5:Y:S01]  /*0560*/  @P1 LDG.E.64 R40, [R10.64] ;  /* 0x000000100a281981 */ /* 0x000362000c1e1b00 */
[----:B------:R-:W-:Y:S02]  /*0570*/  MOV R9, 0x8 ;  /* 0x0000000800097802 */ /* 0x000fe40000000f00 */
[----:B------:R-:W-:Y:S01]  /*0580*/  IMAD.MOV.U32 R31, RZ, RZ, 0x8 ;  /* 0x00000008ff1f7424 */ /* 0x000fe200078e00ff */
[----:B------:R2:W5:Y:S01]  /*0590*/  @P2 LDG.E.64 R32, [R12.64] ;  /* 0x000000100c202981 */ /* 0x000562000c1e1b00 */
[----:B------:R-:W-:Y:S02]  /*05a0*/  IMAD.MOV.U32 R29, RZ, RZ, 0x8 ;  /* 0x00000008ff1d7424 */ /* 0x000fe400078e00ff */
[----:B------:R-:W-:Y:S02]  /*05b0*/  IMAD.MOV.U32 R25, RZ, RZ, 0x8 ;  /* 0x00000008ff197424 */ /* 0x000fe400078e00ff */
[----:B------:R-:W-:-:S02]  /*05c0*/  IMAD.MOV.U32 R23, RZ, RZ, 0x8 ;  /* 0x00000008ff177424 */ /* 0x000fc400078e00ff */
[----:B------:R-:W-:Y:S02]  /*05d0*/  IMAD.MOV.U32 R19, RZ, RZ, 0x8 ;  /* 0x00000008ff137424 */ /* 0x000fe400078e00ff */
[----:B------:R-:W-:Y:S02]  /*05e0*/  IMAD.MOV.U32 R17, RZ, RZ, 0x8 ;  /* 0x00000008ff117424 */ /* 0x000fe400078e00ff */
[----:B0-----:R-:W-:Y:S02]  /*05f0*/  IMAD.MOV.U32 R5, RZ, RZ, 0x8 ;  /* 0x00000008ff057424 */ /* 0x001fe400078e00ff */
[----:B-1----:R-:W-:Y:S01]  /*0600*/  IMAD.MOV.U32 R11, RZ, RZ, 0x8 ;  /* 0x00000008ff0b7424 */ /* 0x002fe200078e00ff */
[----:B------:R-:W-:Y:S01]  /*0610*/  CS2R R70, SRZ ;  /* 0x0000000000467805 */ /* 0x000fe2000001ff00 */
[----:B------:R-:W-:Y:S01]  /*0620*/  @P0 IMAD.WIDE R6, R20, R7, UR12 ;  /* 0x0000000c14060e25 */ /* 0x000fe2000f8e0207 */
[----:B------:R-:W-:Y:S01]  /*0630*/  CS2R R68, SRZ ;  /* 0x0000000000447805 */ /* 0x000fe2000001ff00 */
        /* <DEDUP_REMOVED lines=10> */
[C---:B------:R-:W-:Y:S01]  /*06e0*/  IMAD.WIDE R30, R26.reuse, R31, UR6 ;  /* 0x000000061a1e7e25 */ /* 0x040fe2000f8e021f */
[----:B------:R0:W5:Y:S03]  /*06f0*/  @P0 LDG.E.64 R50, [R6.64] ;  /* 0x0000001006320981 */ /* 0x000166000c1e1b00 */
[----:B------:R-:W-:Y:S01]  /*0700*/  IMAD.WIDE R28, R26, R29, UR8 ;  /* 0x000000081a1c7e25 */ /* 0x000fe2000f8e021d */
[----:B------:R0:W5:Y:S03]  /*0710*/  @P3 LDG.E.64 R70, [R30.64] ;  /* 0x000000101e463981 */ /* 0x000166000c1e1b00 */
        /* <DEDUP_REMOVED lines=8> */
[C---:B--2---:R-:W-:Y:S01]  /*07a0*/  IMAD.WIDE R12, R8.reuse, R5, UR6 ;  /* 0x00000006080c7e25 */ /* 0x044fe2000f8e0205 */
[----:B------:R0:W5:Y:S03]  /*07b0*/  @P1 LDG.E.64 R44, [R16.64] ;  /* 0x00000010102c1981 */ /* 0x000166000c1e1b00 */
[----:B------:R-:W-:Y:S01]  /*07c0*/  IMAD.WIDE R10, R8, R11, UR8 ;  /* 0x00000008080a7e25 */ /* 0x000fe2000f8e020b */
        /* <DEDUP_REMOVED lines=8> */
[----:B------:R0:W5:Y:S04]  /*0850*/  @P1 LDG.E.64 R42, [R14.64] ;  /* 0x000000100e2a1981 */ /* 0x000168000c1e1b00 */
[----:B------:R0:W5:Y:S01]  /*0860*/  @P2 LDG.E.64 R34, [R8.64] ;  /* 0x0000001008222981 */ /* 0x000162000c1e1b00 */
[----:B------:R-:W-:Y:S01]  /*0870*/  ISETP.NE.AND P4, PT, RZ, c[0x0][0xd70], PT ;  /* 0x00035c00ff007a0c */ /* 0x000fe20003f85270 */
[----:B------:R-:W-:-:S12]  /*0880*/  BSSY B0, `(.L_x_29) ;  /* 0x0000233000007945 */ /* 0x000fd80003800000 */
[----:B------:R-:W-:Y:S05]  /*0890*/  @!P4 BRA `(.L_x_30) ;  /* 0x000011900000c947 */ /* 0x000fea0003800000 */
[----:B0-----:R-:W-:Y:S01]  /*08a0*/  BSSY B2, `(.L_x_31) ;  /* 0x0000047000027945 */ /* 0x001fe20003800000 */
[----:B------:R-:W-:Y:S05]  /*08b0*/  @!P3 BRA `(.L_x_32) ;  /* 0x000004500000b947 */ /* 0x000fea0003800000 */
[----:B------:R-:W0:Y:S01]  /*08c0*/  MUFU.RCP64H R5, R87 ;  /* 0x0000005700057308 */ /* 0x000e220000001800 */
[----:B------:R-:W-:Y:S01]  /*08d0*/  IMAD.MOV.U32 R4, RZ, RZ, 0x1 ;  /* 0x00000001ff047424 */ /* 0x000fe200078e00ff */
[----:B-----5:R-:W-:Y:S01]  /*08e0*/  FSETP.GEU.AND P4, PT, |R3|, 6.5827683646048100446e-37, PT ;  /* 0x036000000300780b */ /* 0x020fe20003f8e200 */
[----:B------:R-:W-:Y:S04]  /*08f0*/  BSSY B3, `(.L_x_33) ;  /* 0x0000013000037945 */ /* 0x000fe80003800000 */
[----:B0-----:R-:W0:-:S06]  /*0900*/  DFMA R6, -R86, R4, 1 ;  /* 0x3ff000005606742b */ /* 0x001e0c0000000104 */
[----:B0-----:R-:W0:-:S06]  /*0910*/  DFMA R6, R6, R6, R6 ;  /* 0x000000060606722b */ /* 0x001e0c0000000006 */
[----:B0-----:R-:W0:-:S06]  /*0920*/  DFMA R6, R4, R6, R4 ;  /* 0x000000060406722b */ /* 0x001e0c0000000004 */
[----:B0-----:R-:W0:-:S06]  /*0930*/  DFMA R4, -R86, R6, 1 ;  /* 0x3ff000005604742b */ /* 0x001e0c0000000106 */
[----:B0-----:R-:W0:-:S06]  /*0940*/  DFMA R4, R6, R4, R6 ;  /* 0x000000040604722b */ /* 0x001e0c0000000006 */
[----:B0-----:R-:W0:-:S06]  /*0950*/  DMUL R6, R4, R2 ;  /* 0x0000000204067228 */ /* 0x001e0c0000000000 */
[----:B0-----:R-:W0:-:S06]  /*0960*/  DFMA R36, -R86, R6, R2 ;  /* 0x000000065624722b */ /* 0x001e0c0000000102 */
[----:B0-----:R-:W0:-:S10]  /*0970*/  DFMA R4, R4, R36, R6 ;  /* 0x000000240404722b */ /* 0x001e140000000006 */
[----:B0-----:R-:W-:-:S05]  /*0980*/  FFMA R6, RZ, R87, R5 ;  /* 0x00000057ff067223 */ /* 0x001fca0000000005 */
[----:B------:R-:W-:-:S13]  /*0990*/  FSETP.GT.AND P3, PT, |R6|, 1.469367938527859385e-39, PT ;  /* 0x001000000600780b */ /* 0x000fda0003f64200 */
[----:B------:R-:W-:Y:S05]  /*09a0*/  @P3 BRA P4, `(.L_x_34) ;  /* 0x0000007000003947 */ /* 0x000fea0002000000 */
[----:B------:R-:W-:Y:S01]  /*09b0*/  IMAD.MOV.U32 R5, RZ, RZ, R3 ;  /* 0x000000ffff057224 */ /* 0x000fe200078e0003 */
[----:B------:R-:W-:Y:S01]  /*09c0*/  MOV R6, R86 ;  /* 0x0000005600067202 */ /* 0x000fe20000000f00 */
[----:B------:R-:W-:Y:S01]  /*09d0*/  IMAD.MOV.U32 R3, RZ, RZ, R87 ;  /* 0x000000ffff037224 */ /* 0x000fe200078e0057 */
[----:B------:R-:W-:Y:S02]  /*09e0*/  MOV R4, 0xa00 ;  /* 0x00000a0000047802 */ /* 0x000fe40000000f00 */
[----:B------:R-:W-:Y:S05]  /*09f0*/  CALL.REL.NOINC `($__internal_0_$__cuda_sm20_div_rn_f64_full) ;  /* 0x000046d000007944 */ /* 0x000fea0003c00000 */
[----:B------:R-:W-:Y:S01]  /*0a00*/  IMAD.MOV.U32 R4, RZ, RZ, R2 ;  /* 0x000000ffff047224 */ /* 0x000fe200078e0002 */
[----:B------:R-:W-:Y:S02]  /*0a10*/  MOV R5, R3 ;  /* 0x0000000300057202 */ /* 0x000fe40000000f00 */
.L_x_34:
[----:B------:R-:W-:Y:S05]  /*0a20*/  BSYNC B3 ;  /* 0x0000000000037941 */ /* 0x000fea0003800000 */
.L_x_33:
[----:B------:R-:W0:-:S04]  /*0a30*/  DMUL R2, R82, R4 ;  /* 0x0000000452027228 */ /* 0x000e080000000000 */
[----:B------:R-:W-:-:S04]  /*0a40*/  DMUL R66, R80, R66 ;  /* 0x0000004250427228 */ /* 0x000fc80000000000 */
[----:B------:R-:W1:-:S04]  /*0a50*/  DMUL R6, R78, R4 ;  /* 0x000000044e067228 */ /* 0x000e480000000000 */
[----:B0-----:R-:W0:-:S04]  /*0a60*/  DFMA R68, R84, R68, R2 ;  /* 0x000000445444722b */ /* 0x001e080000000002 */
[----:B-1----:R-:W1:-:S03]  /*0a70*/  DFMA R6, R6, R4, R66 ;  /* 0x000000040606722b */ /* 0x002e460000000042 */
[----:B0-----:R-:W-:Y:S04]  /*0a80*/  STG.E.64 [R28.64], R68 ;  /* 0x000000441c007986 */ /* 0x001fe8000c101b10 */
[----:B-1----:R0:W-:Y:S04]  /*0a90*/  STG.E.64 [R26.64], R6 ;  /* 0x000000061a007986 */ /* 0x0021e8000c101b10 */
[----:B------:R-:W2:Y:S01]  /*0aa0*/  LDG.E.64 R2, [R28.64] ;  /* 0x000000101c027981 */ /* 0x000ea2000c1e1b00 */
[----:B------:R-:W1:Y:S01]  /*0ab0*/  F2F.F32.F64 R56, R6 ;  /* 0x0000000600387310 */ /* 0x000e620000301000 */
[----:B------:R-:W1:Y:S01]  /*0ac0*/  DSETP.GEU.AND P3, PT, |R6|, c[0x2][0x8], PT ;  /* 0x008002000600762a */ /* 0x000e620003f6e200 */
[----:B------:R-:W-:-:S13]  /*0ad0*/  BSSY B3, `(.L_x_35) ;  /* 0x000001b000037945 */ /* 0x000fda0003800000 */
[----:B-1----:R-:W-:-:S06]  /*0ae0*/  @!P3 FMUL R56, R56, 1.175494350822287508e-38 ;  /* 0x008000003838b820 */ /* 0x002fcc0000400000 */
[----:B------:R-:W1:Y:S02]  /*0af0*/  MUFU.SQRT R56, R56 ;  /* 0x0000003800387308 */ /* 0x000e640000002000 */
[----:B-1----:R-:W-:-:S04]  /*0b00*/  FADD.FTZ R4, R56, c[0x0][0xd64] ;  /* 0x0003590038047621 */ /* 0x002fc80000010000 */
[----:B------:R-:W-:Y:S02]  /*0b10*/  FMUL.FTZ R36, R4, 1 ;  /* 0x3f80000004247820 */ /* 0x000fe40000410000 */
[----:B------:R-:W-:-:S04]  /*0b20*/  IMAD.MOV.U32 R4, RZ, RZ, 0x1 ;  /* 0x00000001ff047424 */ /* 0x000fc800078e00ff */
[----:B------:R-:W1:Y:S08]  /*0b30*/  F2F.F64.F32 R36, R36 ;  /* 0x0000002400247310 */ /* 0x000e700000201800 */
[----:B-1----:R-:W0:Y:S02]  /*0b40*/  MUFU.RCP64H R5, R37 ;  /* 0x0000002500057308 */ /* 0x002e240000001800 */
[----:B0-----:R-:W0:-:S06]  /*0b50*/  DFMA R26, -R36, R4, 1 ;  /* 0x3ff00000241a742b */ /* 0x001e0c0000000104 */
[----:B0-----:R-:W0:-:S06]  /*0b60*/  DFMA R26, R26, R26, R26 ;  /* 0x0000001a1a1a722b */ /* 0x001e0c000000001a */
[----:B0-----:R-:W0:-:S06]  /*0b70*/  DFMA R26, R4, R26, R4 ;  /* 0x0000001a041a722b */ /* 0x001e0c0000000004 */
[----:B0-----:R-:W0:-:S06]  /*0b80*/  DFMA R4, -R36, R26, 1 ;  /* 0x3ff000002404742b */ /* 0x001e0c000000011a */
[----:B0-----:R-:W2:-:S06]  /*0b90*/  DFMA R4, R26, R4, R26 ;  /* 0x000000041a04722b */ /* 0x001e8c000000001a */
[----:B--2---:R-:W0:Y:S01]  /*0ba0*/  DMUL R6, R2, R4 ;  /* 0x0000000402067228 */ /* 0x004e220000000000 */
[----:B------:R-:W-:-:S05]  /*0bb0*/  FSETP.GEU.AND P4, PT, |R3|, 6.5827683646048100446e-37, PT ;  /* 0x036000000300780b */ /* 0x000fca0003f8e200 */
        /* <DEDUP_REMOVED lines=12> */
.L_x_36:
[----:B------:R-:W-:Y:S05]  /*0c80*/  BSYNC B3 ;  /* 0x0000000000037941 */ /* 0x000fea0003800000 */
.L_x_35:
[----:B------:R-:W0:-:S06]  /*0c90*/  DFMA R4, R74, R70, R4 ;  /* 0x000000464a04722b */ /* 0x000e0c0000000004 */
[----:B0-----:R-:W0:Y:S01]  /*0ca0*/  F2F.F32.F64 R2, R4 ;  /* 0x0000000400027310 */ /* 0x001e220000301000 */
[----:B------:R-:W0:-:S14]  /*0cb0*/  DSETP.GEU.AND P3, PT, |R4|, c[0x2][0x8], PT ;  /* 0x008002000400762a */ /* 0x000e1c0003f6e200 */
[----:B0-----:R-:W-:-:S04]  /*0cc0*/  @!P3 FMUL R2, R2, 1.175494350822287508e-38 ;  /* 0x008000000202b820 */ /* 0x001fc80000400000 */
[----:B------:R-:W-:-:S04]  /*0cd0*/  FMUL.FTZ R6, R2, c[0x0][0xd6c] ;  /* 0x00035b0002067a20 */ /* 0x000fc80000410000 */
[----:B------:R-:W0:Y:S02]  /*0ce0*/  F2F.F64.F32 R2, R6 ;  /* 0x0000000600027310 */ /* 0x000e240000201800 */
[----:B0-----:R-:W0:-:S07]  /*0cf0*/  DADD R2, -R2, R70 ;  /* 0x0000000002027229 */ /* 0x001e0e0000000146 */
[----:B0-----:R0:W-:Y:S04]  /*0d00*/  STG.E.64 [R30.64], R2 ;  /* 0x000000021e007986 */ /* 0x0011e8000c101b10 */
.L_x_32:
[----:B------:R-:W-:Y:S05]  /*0d10*/  BSYNC B2 ;  /* 0x0000000000027941 */ /* 0x000fea0003800000 */
.L_x_31:
[----:B------:R-:W-:Y:S01]  /*0d20*/  BSSY B2, `(.L_x_37) ;  /* 0x0000045000027945 */ /* 0x000fe20003800000 */
[----:B------:R-:W-:Y:S05]  /*0d30*/  @!P0 BRA `(.L_x_38) ;  /* 0x0000043000008947 */ /* 0x000fea0003800000 */
[----:B0----5:R-:W0:Y:S01]  /*0d40*/  MUFU.RCP64H R3, R87 ;  /* 0x0000005700037308 */ /* 0x021e220000001800 */
[----:B------:R-:W-:Y:S01]  /*0d50*/  IMAD.MOV.U32 R2, RZ, RZ, 0x1 ;  /* 0x00000001ff027424 */ /* 0x000fe200078e00ff */
[----:B------:R-:W-:Y:S01]  /*0d60*/  FSETP.GEU.AND P3, PT, |R51|, 6.5827683646048100446e-37, PT ;  /* 0x036000003300780b */ /* 0x000fe20003f6e200 */
        /* <DEDUP_REMOVED lines=15> */
[----:B------:R-:W-:Y:S01]  /*0e60*/  MOV R4, 0xe90 ;  /* 0x00000e9000047802 */ /* 0x000fe20000000f00 */
[----:B------:R-:W-:Y:S02]  /*0e70*/  IMAD.MOV.U32 R3, RZ, RZ, R87 ;  /* 0x000000ffff037224 */ /* 0x000fe400078e0057 */
[----:B------:R-:W-:Y:S05]  /*0e80*/  CALL.REL.NOINC `($__internal_0_$__cuda_sm20_div_rn_f64_full) ;  /* 0x0000424000007944 */ /* 0x000fea0003c00000 */
.L_x_40:
[----:B------:R-:W-:Y:S05]  /*0e90*/  BSYNC B3 ;  /* 0x0000000000037941 */ /* 0x000fea0003800000 */
.L_x_39:
[----:B------:R-:W0:-:S04]  /*0ea0*/  DMUL R4, R82, R2 ;  /* 0x0000000252047228 */ /* 0x000e080000000000 */
[----:B------:R-:W-:-:S04]  /*0eb0*/  DMUL R52, R80, R52 ;  /* 0x0000003450347228 */ /* 0x000fc80000000000 */
[----:B------:R-:W1:-:S04]  /*0ec0*/  DMUL R6, R78, R2 ;  /* 0x000000024e067228 */ /* 0x000e480000000000 */
[----:B0-----:R-:W0:-:S04]  /*0ed0*/  DFMA R4, R84, R54, R4 ;  /* 0x000000365404722b */ /* 0x001e080000000004 */
[----:B-1----:R-:W1:-:S03]  /*0ee0*/  DFMA R6, R6, R2, R52 ;  /* 0x000000020606722b */ /* 0x002e460000000034 */
[----:B0-----:R0:W-:Y:S04]  /*0ef0*/  STG.E.64 [R22.64], R4 ;  /* 0x0000000416007986 */ /* 0x0011e8000c101b10 */
[----:B-1----:R1:W-:Y:S04]  /*0f00*/  STG.E.64 [R20.64], R6 ;  /* 0x0000000614007986 */ /* 0x0023e8000c101b10 */
[----:B------:R-:W2:Y:S01]  /*0f10*/  LDG.E.64 R28, [R22.64] ;  /* 0x00000010161c7981 */ /* 0x000ea2000c1e1b00 */
[----:B------:R-:W3:Y:S01]  /*0f20*/  F2F.F32.F64 R30, R6 ;  /* 0x00000006001e7310 */ /* 0x000ee20000301000 */
[----:B------:R-:W3:Y:S01]  /*0f30*/  DSETP.GEU.AND P0, PT, |R6|, c[0x2][0x8], PT ;  /* 0x008002000600762a */ /* 0x000ee20003f0e200 */
[----:B------:R-:W-:-:S13]  /*0f40*/  BSSY B3, `(.L_x_41) ;  /* 0x000001a000037945 */ /* 0x000fda0003800000 */
[----:B---3--:R-:W-:-:S06]  /*0f50*/  @!P0 FMUL R30, R30, 1.175494350822287508e-38 ;  /* 0x008000001e1e8820 */ /* 0x008fcc0000400000 */
[----:B------:R-:W3:Y:S02]  /*0f60*/  MUFU.SQRT R30, R30 ;  /* 0x0000001e001e7308 */ /* 0x000ee40000002000 */
[----:B---3--:R-:W-:-:S04]  /*0f70*/  FADD.FTZ R2, R30, c[0x0][0xd64] ;  /* 0x000359001e027621 */ /* 0x008fc80000010000 */
[----:B------:R-:W-:Y:S01]  /*0f80*/  FMUL.FTZ R26, R2, 1 ;  /* 0x3f800000021a7820 */ /* 0x000fe20000410000 */
[----:B------:R-:W-:-:S05]  /*0f90*/  MOV R2, 0x1 ;  /* 0x0000000100027802 */ /* 0x000fca0000000f00 */
[----:B------:R-:W3:Y:S08]  /*0fa0*/  F2F.F64.F32 R26, R26 ;  /* 0x0000001a001a7310 */ /* 0x000ef00000201800 */
[----:B---3--:R-:W0:Y:S02]  /*0fb0*/  MUFU.RCP64H R3, R27 ;  /* 0x0000001b00037308 */ /* 0x008e240000001800 */
[----:B0-----:R-:W0:-:S06]  /*0fc0*/  DFMA R4, -R26, R2, 1 ;  /* 0x3ff000001a04742b */ /* 0x001e0c0000000102 */
[----:B0-----:R-:W0:-:S06]  /*0fd0*/  DFMA R4, R4, R4, R4 ;  /* 0x000000040404722b */ /* 0x001e0c0000000004 */
[----:B0-----:R-:W0:-:S06]  /*0fe0*/  DFMA R4, R2, R4, R2 ;  /* 0x000000040204722b */ /* 0x001e0c0000000002 */
[----:B0-----:R-:W0:-:S06]  /*0ff0*/  DFMA R2, -R26, R4, 1 ;  /* 0x3ff000001a02742b */ /* 0x001e0c0000000104 */
[----:B0-----:R-:W2:-:S06]  /*1000*/  DFMA R2, R4, R2, R4 ;  /* 0x000000020402722b */ /* 0x001e8c0000000004 */
[----:B--2---:R-:W1:Y:S01]  /*1010*/  DMUL R4, R28, R2 ;  /* 0x000000021c047228 */ /* 0x004e620000000000 */
[----:B------:R-:W-:-:S05]  /*1020*/  FSETP.GEU.AND P3, PT, |R29|, 6.5827683646048100446e-37, PT ;  /* 0x036000001d00780b */ /* 0x000fca0003f6e200 */
[----:B-1----:R-:W0:-:S06]  /*1030*/  DFMA R6, -R26, R4, R28 ;  /* 0x000000041a06722b */ /* 0x002e0c000000011c */
        /* <DEDUP_REMOVED lines=10> */
.L_x_42:
[----:B------:R-:W-:Y:S05]  /*10e0*/  BSYNC B3 ;  /* 0x0000000000037941 */ /* 0x000fea0003800000 */
.L_x_41:
        /* <DEDUP_REMOVED lines=8> */
.L_x_38:
[----:B------:R-:W-:Y:S05]  /*1170*/  BSYNC B2 ;  /* 0x0000000000027941 */ /* 0x000fea0003800000 */
.L_x_37:
        /* <DEDUP_REMOVED lines=17> */
[----:B------:R-:W-:Y:S01]  /*1290*/  MOV R2, R40 ;  /* 0x0000002800027202 */ /* 0x000fe20000000f00 */
[----:B------:R-:W-:Y:S01]  /*12a0*/  IMAD.MOV.U32 R5, RZ, RZ, R41 ;  /* 0x000000ffff057224 */ /* 0x000fe200078e0029 */
[----:B------:R-:W-:Y:S01]  /*12b0*/  MOV R3, R87 ;  /* 0x0000005700037202 */ /* 0x000fe20000000f00 */
[----:B------:R-:W-:Y:S01]  /*12c0*/  IMAD.MOV.U32 R6, RZ, RZ, R86 ;  /* 0x000000ffff067224 */ /* 0x000fe200078e0056 */
[----:B------:R-:W-:Y:S02]  /*12d0*/  MOV R4, 0x12f0 ;  /* 0x000012f000047802 */ /* 0x000fe40000000f00 */
[----:B------:R-:W-:Y:S05]  /*12e0*/  CALL.REL.NOINC `($__internal_0_$__cuda_sm20_div_rn_f64_full) ;  /* 0x00003de000007944 */ /* 0x000fea0003c00000 */
.L_x_46:
[----:B------:R-:W-:Y:S05]  /*12f0*/  BSYNC B3 ;  /* 0x0000000000037941 */ /* 0x000fea0003800000 */
.L_x_45:
        /* <DEDUP_REMOVED lines=14> */
[----:B------:R-:W-:Y:S02]  /*13e0*/  FMUL.FTZ R20, R2, 1 ;  /* 0x3f80000002147820 */ /* 0x000fe40000410000 */
[----:B------:R-:W-:-:S04]  /*13f0*/  IMAD.MOV.U32 R2, RZ, RZ, 0x1 ;  /* 0x00000001ff027424 */ /* 0x000fc800078e00ff */
        /* <DEDUP_REMOVED lines=17> */
[----:B------:R-:W-:Y:S02]  /*1510*/  MOV R3, R21 ;  /* 0x0000001500037202 */ /* 0x000fe40000000f00 */
[----:B------:R-:W-:Y:S02]  /*1520*/  MOV R4, 0x1540 ;  /* 0x0000154000047802 */ /* 0x000fe40000000f00 */
[----:B------:R-:W-:Y:S05]  /*1530*/  CALL.REL.NOINC `($__internal_0_$__cuda_sm20_div_rn_f64_full) ;  /* 0x00003b9000007944 */ /* 0x000fea0003c00000 */
.L_x_48:
[----:B------:R-:W-:Y:S05]  /*1540*/  BSYNC B3 ;  /* 0x0000000000037941 */ /* 0x000fea0003800000 */
.L_x_47:
        /* <DEDUP_REMOVED lines=8> */
.L_x_44:
[----:B------:R-:W-:Y:S05]  /*15d0*/  BSYNC B2 ;  /* 0x0000000000027941 */ /* 0x000fea0003800000 */
.L_x_43:
        /* <DEDUP_REMOVED lines=22> */
.L_x_51:
[----:B------:R-:W-:Y:S05]  /*1740*/  BSYNC B2 ;  /* 0x0000000000027941 */ /* 0x000fea0003800000 */
.L_x_50:
        /* <DEDUP_REMOVED lines=36> */
.L_x_53:
[----:B------:R-:W-:Y:S05]  /*1990*/  BSYNC B2 ;  /* 0x0000000000027941 */ /* 0x000fea0003800000 */
.L_x_52:
[----:B------:R-:W0:-:S06]  /*19a0*/  DFMA R2, R74, R48, R2 ;  /* 0x000000304a02722b */ /* 0x000e0c0000000002 */
[----:B0-----:R-:W0:Y:S01]  /*19b0*/  F2F.F32.F64 R4, R2 ;  /* 0x0000000200047310 */ /* 0x001e220000301000 */
[----:B------:R-:W0:-:S14]  /*19c0*/  DSETP.GEU.AND P0, PT, |R2|, c[0x2][0x8], PT ;  /* 0x008002000200762a */ /* 0x000e1c0003f0e200 */
[----:B0-----:R-:W-:-:S04]  /*19d0*/  @!P0 FMUL R4, R4, 1.175494350822287508e-38 ;  /* 0x0080000004048820 */ /* 0x001fc80000400000 */
[----:B------:R-:W-:-:S04]  /*19e0*/  FMUL.FTZ R6, R4, c[0x0][0xd6c] ;  /* 0x00035b0004067a20 */ /* 0x000fc80000410000 */
[----:B------:R-:W0:Y:S02]  /*19f0*/  F2F.F64.F32 R4, R6 ;  /* 0x0000000600047310 */ /* 0x000e240000201800 */
[----:B0-----:R-:W0:-:S07]  /*1a00*/  DADD R4, -R4, R48 ;  /* 0x0000000004047229 */ /* 0x001e0e0000000130 */
[----:B0-----:R0:W-:Y:S01]  /*1a10*/  STG.E.64 [R12.64], R4 ;  /* 0x000000040c007986 */ /* 0x0011e2000c101b10 */
[----:B------:R-:W-:Y:S05]  /*1a20*/  BRA `(.L_x_49) ;  /* 0x0000118000007947 */ /* 0x000fea0003800000 */
.L_x_30:
        /* <DEDUP_REMOVED lines=19> */
[----:B------:R-:W-:Y:S02]  /*1b60*/  MOV R3, R87 ;  /* 0x0000005700037202 */ /* 0x000fe40000000f00 */
[----:B------:R-:W-:Y:S02]  /*1b70*/  MOV R4, 0x1b90 ;  /* 0x00001b9000047802 */ /* 0x000fe40000000f00 */
[----:B------:R-:W-:Y:S05]  /*1b80*/  CALL.REL.NOINC `($__internal_0_$__cuda_sm20_div_rn_f64_full) ;  /* 0x0000354000007944 */ /* 0x000fea0003c00000 */
[----:B------:R-:W-:Y:S01]  /*1b90*/  IMAD.MOV.U32 R4, RZ, RZ, R2 ;  /* 0x000000ffff047224 */ /* 0x000fe200078e0002 */
[----:B------:R-:W-:Y:S02]  /*1ba0*/  MOV R5, R3 ;  /* 0x0000000300057202 */ /* 0x000fe40000000f00 */
.L_x_57:
[----:B------:R-:W-:Y:S05]  /*1bb0*/  BSYNC B3 ;  /* 0x0000000000037941 */ /* 0x000fea0003800000 */
.L_x_56:
        /* <DEDUP_REMOVED lines=8> */
[----:B------:R-:W1:Y:S01]  /*1c40*/  DADD R4, R76, R6 ;  /* 0x000000004c047229 */ /* 0x000e620000000006 */
[----:B------:R-:W-:Y:S01]  /*1c50*/  IMAD.MOV.U32 R36, RZ, RZ, 0x1 ;  /* 0x00000001ff247424 */ /* 0x000fe200078e00ff */
[----:B------:R-:W-:Y:S04]  /*1c60*/  BSSY B3, `(.L_x_58) ;  /* 0x000001b000037945 */ /* 0x000fe80003800000 */
[----:B-1----:R-:W1:Y:S01]  /*1c70*/  F2F.F32.F64 R58, R4 ;  /* 0x00000004003a7310 */ /* 0x002e620000301000 */
[----:B------:R-:W1:-:S14]  /*1c80*/  DSETP.GEU.AND P3, PT, |R4|, c[0x2][0x8], PT ;  /* 0x008002000400762a */ /* 0x000e5c0003f6e200 */
[----:B-1----:R-:W-:-:S06]  /*1c90*/  @!P3 FMUL R58, R58, 1.175494350822287508e-38 ;  /* 0x008000003a3ab820 */ /* 0x002fcc0000400000 */
[----:B------:R-:W1:Y:S02]  /*1ca0*/  MUFU.SQRT R58, R58 ;  /* 0x0000003a003a7308 */ /* 0x000e640000002000 */
[----:B-1----:R-:W-:-:S06]  /*1cb0*/  FMUL.FTZ R56, R58, 1 ;  /* 0x3f8000003a387820 */ /* 0x002fcc0000410000 */
        /* <DEDUP_REMOVED lines=21> */
.L_x_59:
[----:B------:R-:W-:Y:S05]  /*1e10*/  BSYNC B3 ;  /* 0x0000000000037941 */ /* 0x000fea0003800000 */
.L_x_58:
        /* <DEDUP_REMOVED lines=8> */
.L_x_55:
[----:B------:R-:W-:Y:S05]  /*1ea0*/  BSYNC B2 ;  /* 0x0000000000027941 */ /* 0x000fea0003800000 */
.L_x_54:
        /* <DEDUP_REMOVED lines=23> */
.L_x_63:
[----:B------:R-:W-:Y:S05]  /*2020*/  BSYNC B3 ;  /* 0x0000000000037941 */ /* 0x000fea0003800000 */
.L_x_62:
        /* <DEDUP_REMOVED lines=8> */
[----:B------:R-:W3:Y:S01]  /*20b0*/  DADD R2, R76, R6 ;  /* 0x000000004c027229 */ /* 0x000ee20000000006 */
[----:B------:R-:W-:Y:S01]  /*20c0*/  MOV R26, 0x1 ;  /* 0x00000001001a7802 */ /* 0x000fe20000000f00 */
[----:B------:R-:W-:Y:S04]  /*20d0*/  BSSY B3, `(.L_x_64) ;  /* 0x000001a000037945 */ /* 0x000fe80003800000 */
[----:B---3--:R-:W3:Y:S01]  /*20e0*/  F2F.F32.F64 R36, R2 ;  /* 0x0000000200247310 */ /* 0x008ee20000301000 */
[----:B------:R-:W3:-:S14]  /*20f0*/  DSETP.GEU.AND P0, PT, |R2|, c[0x2][0x8], PT ;  /* 0x008002000200762a */ /* 0x000edc0003f0e200 */
[----:B---3--:R-:W-:-:S06]  /*2100*/  @!P0 FMUL R36, R36, 1.175494350822287508e-38 ;  /* 0x0080000024248820 */ /* 0x008fcc0000400000 */
[----:B------:R-:W3:Y:S02]  /*2110*/  MUFU.SQRT R36, R36 ;  /* 0x0000002400247308 */ /* 0x000ee40000002000 */
[----:B---3--:R-:W-:-:S06]  /*2120*/  FMUL.FTZ R28, R36, 1 ;  /* 0x3f800000241c7820 */ /* 0x008fcc0000410000 */
        /* <DEDUP_REMOVED lines=20> */
.L_x_65:
[----:B------:R-:W-:Y:S05]  /*2270*/  BSYNC B3 ;  /* 0x0000000000037941 */ /* 0x000fea0003800000 */
.L_x_64:
        /* <DEDUP_REMOVED lines=8> */
.L_x_61:
[----:B------:R-:W-:Y:S05]  /*2300*/  BSYNC B2 ;  /* 0x0000000000027941 */ /* 0x000fea0003800000 */
.L_x_60:
        /* <DEDUP_REMOVED lines=23> */
.L_x_69:
[----:B------:R-:W-:Y:S05]  /*2480*/  BSYNC B3 ;  /* 0x0000000000037941 */ /* 0x000fea0003800000 */
.L_x_68:
        /* <DEDUP_REMOVED lines=36> */
.L_x_71:
[----:B------:R-:W-:Y:S05]  /*26d0*/  BSYNC B3 ;  /* 0x0000000000037941 */ /* 0x000fea0003800000 */
.L_x_70:
        /* <DEDUP_REMOVED lines=8> */
.L_x_67:
[----:B------:R-:W-:Y:S05]  /*2760*/  BSYNC B2 ;  /* 0x0000000000027941 */ /* 0x000fea0003800000 */
.L_x_66:
        /* <DEDUP_REMOVED lines=22> */
.L_x_73:
[----:B------:R-:W-:Y:S05]  /*28d0*/  BSYNC B2 ;  /* 0x0000000000027941 */ /* 0x000fea0003800000 */
.L_x_72:
        /* <DEDUP_REMOVED lines=36> */
.L_x_75:
[----:B------:R-:W-:Y:S05]  /*2b20*/  BSYNC B2 ;  /* 0x0000000000027941 */ /* 0x000fea0003800000 */
.L_x_74:
        /* <DEDUP_REMOVED lines=8> */
.L_x_49:
[----:B------:R-:W-:Y:S05]  /*2bb0*/  BSYNC B0 ;  /* 0x0000000000007941 */ /* 0x000fea0003800000 */
.L_x_29:
[----:B------:R-:W-:Y:S02]  /*2bc0*/  ULDC UR5, c[0x0][0x0] ;  /* 0x0000000000057ab9 */ /* 0x000fe40000000800 */
[----:B------:R-:W-:-:S03]  /*2bd0*/  ULEA UR4, UR5, UR4, 0x2 ;  /* 0x0000000405047291 */ /* 0x000fc6000f8e103f */
[----:B------:R-:W-:Y:S02]  /*2be0*/  ULDC UR5, c[0x0][0x160] ;  /* 0x0000580000057ab9 */ /* 0x000fe40000000800 */
[----:B------:R-:W-:Y:S01]  /*2bf0*/  UISETP.GE.AND UP0, UPT, UR4, UR5, UPT ;  /* 0x000000050400728c */ /* 0x000fe2000bf06270 */
[----:B0----5:R-:W-:-:S05]  /*2c00*/  IMAD.U32 R2, RZ, RZ, UR4 ;  /* 0x00000004ff027e24 */ /* 0x021fca000f8e00ff */
[----:B------:R-:W-:Y:S02]  /*2c10*/  ISETP.LT.AND P1, PT, R2, UR15, PT ;  /* 0x0000000f02007c0c */ /* 0x000fe4000bf21270 */
[----:B------:R-:W-:-:S13]  /*2c20*/  PLOP3.LUT P0, PT, PT, PT, UP0, 0x80, 0x0 ;  /* 0x000000000000781c */ /* 0x000fda0003f0f008 */
[----:B------:R-:W-:Y:S05]  /*2c30*/  @!P0 BRA P1, `(.L_x_76) ;  /* 0xffffd77000008947 */ /* 0x000fea000083ffff */
[----:B------:R-:W-:Y:S05]  /*2c40*/  EXIT ;  /* 0x000000000000794d */ /* 0x000fea0003800000 */
.L_x_28:
[----:B------:R-:W0:Y:S02]  /*2c50*/  S2R R0, SR_TID.X ;  /* 0x0000000000007919 */ /* 0x000e240000002100 */
[----:B0-----:R-:W-:-:S04]  /*2c60*/  SHF.L.U32 R2, R0, 0x2, RZ ;  /* 0x0000000200027819 */ /* 0x001fc800000006ff */
[----:B------:R-:W-:-:S04]  /*2c70*/  ISETP.GE.AND P0, PT, R2, c[0x0][0x160], PT ;  /* 0x0000580002007a0c */ /* 0x000fc80003f06270 */
[----:B------:R-:W-:-:S13]  /*2c80*/  ISETP.GE.OR P0, PT, R2, UR15, P0 ;  /* 0x0000000f02007c0c */ /* 0x000fda0008706670 */
[----:B------:R-:W-:Y:S05]  /*2c90*/  @P0 EXIT ;  /* 0x000000000000094d */ /* 0x000fea0003800000 */
[----:B------:R-:W-:Y:S01]  /*2ca0*/  IMAD.MOV.U32 R2, RZ, RZ, 0x3f800000 ;  /* 0x3f800000ff027424 */ /* 0x000fe200078e00ff */
[----:B------:R-:W-:-:S03]  /*2cb0*/  ISETP.NE.AND P0, PT, RZ, c[0x0][0xd70], PT ;  /* 0x00035c00ff007a0c */ /* 0x000fc60003f05270 */
[C---:B------:R-:W-:Y:S02]  /*2cc0*/  FADD.FTZ R3, R2.reuse, -c[0x0][0xd5c] ;  /* 0x8003570002037621 */ /* 0x040fe40000010000 */
[C---:B------:R-:W-:Y:S02]  /*2cd0*/  FADD.FTZ R4, R2.reuse, -c[0x0][0xd60] ;  /* 0x8003580002047621 */ /* 0x040fe40000010000 */
[C---:B------:R-:W-:Y:S02]  /*2ce0*/  FMUL.FTZ R46, R2.reuse, c[0x0][0xd68] ;  /* 0x00035a00022e7a20 */ /* 0x040fe40000410000 */
[C---:B------:R-:W-:Y:S02]  /*2cf0*/  FMUL.FTZ R44, R2.reuse, c[0x0][0xd5c] ;  /* 0x00035700022c7a20 */ /* 0x040fe40000410000 */
[C---:B------:R-:W-:Y:S02]  /*2d00*/  FMUL.FTZ R14, R2.reuse, c[0x0][0xd60] ;  /* 0x00035800020e7a20 */ /* 0x040fe40000410000 */
[----:B------:R-:W-:Y:S01]  /*2d10*/  FMUL.FTZ R12, R2, c[0x0][0xd74] ;  /* 0x00035d00020c7a20 */ /* 0x000fe20000410000 */
[----:B------:R-:W0:Y:S01]  /*2d20*/  F2F.F64.F32 R46, R46 ;  /* 0x0000002e002e7310 */ /* 0x000e220000201800 */
[----:B------:R-:W-:-:S02]  /*2d30*/  FMUL.FTZ R3, R3, 1 ;  /* 0x3f80000003037820 */ /* 0x000fc40000410000 */
[----:B------:R-:W-:-:S05]  /*2d40*/  FMUL.FTZ R4, R4, 1 ;  /* 0x3f80000004047820 */ /* 0x000fca0000410000 */
[----:B------:R-:W1:Y:S08]  /*2d50*/  F2F.F64.F32 R44, R44 ;  /* 0x0000002c002c7310 */ /* 0x000e700000201800 */
[----:B------:R-:W2:Y:S08]  /*2d60*/  F2F.F64.F32 R14, R14 ;  /* 0x0000000e000e7310 */ /* 0x000eb00000201800 */
[----:B------:R-:W3:Y:S08]  /*2d70*/  F2F.F64.F32 R12, R12 ;  /* 0x0000000c000c7310 */ /* 0x000ef00000201800 */
[----:B------:R4:W0:Y:S08]  /*2d80*/  F2F.F64.F32 R10, R3 ;  /* 0x00000003000a7310 */ /* 0x0008300000201800 */
[----:B------:R4:W0:Y:S01]  /*2d90*/  F2F.F64.F32 R8, R4 ;  /* 0x0000000400087310 */ /* 0x0008220000201800 */
[----:B-123--:R-:W-:Y:S05]  /*2da0*/  @!P0 BRA `(.L_x_77) ;  /* 0x0000118000008947 */ /* 0x00efea0003800000 */
.L_x_94:
[----:B-1----:R-:W-:-:S10]  /*2db0*/  HFMA2.MMA R33, -RZ, RZ, 0, 1.9073486328125e-06 ;  /* 0x00000020ff217435 */ /* 0x002fd400000001ff */
[----:B------:R-:W-:-:S05]  /*2dc0*/  IMAD.WIDE R32, R0, R33, UR12 ;  /* 0x0000000c00207e25 */ /* 0x000fca000f8e0221 */
[----:B------:R-:W2:Y:S01]  /*2dd0*/  LDG.E.128 R24, [R32.64] ;  /* 0x0000001020187981 */ /* 0x000ea2000c1e1d00 */
[----:B0---4-:R-:W0:Y:S01]  /*2de0*/  MUFU.RCP64H R3, R47 ;  /* 0x0000002f00037308 */ /* 0x011e220000001800 */
[----:B------:R-:W-:Y:S01]  /*2df0*/  IMAD.MOV.U32 R2, RZ, RZ, 0x1 ;  /* 0x00000001ff027424 */ /* 0x000fe200078e00ff */
[----:B------:R-:W-:Y:S01]  /*2e00*/  HFMA2.MMA R49, -RZ, RZ, 0, 1.9073486328125e-06 ;  /* 0x00000020ff317435 */ /* 0x000fe200000001ff */
[----:B------:R-:W-:Y:S01]  /*2e10*/  MOV R53, 0x20 ;  /* 0x0000002000357802 */ /* 0x000fe20000000f00 */
[----:B------:R-:W-:Y:S01]  /*2e20*/  IMAD.MOV.U32 R51, RZ, RZ, 0x20 ;  /* 0x00000020ff337424 */ /* 0x000fe200078e00ff */
[----:B------:R-:W-:Y:S03]  /*2e30*/  BSSY B0, `(.L_x_78) ;  /* 0x0000016000007945 */ /* 0x000fe60003800000 */
[----:B------:R-:W-:-:S04]  /*2e40*/  IMAD.WIDE R52, R0, R53, UR6 ;  /* 0x0000000600347e25 */ /* 0x000fc8000f8e0235 */
[----:B------:R-:W-:Y:S01]  /*2e50*/  IMAD.WIDE R50, R0, R51, UR8 ;  /* 0x0000000800327e25 */ /* 0x000fe2000f8e0233 */
[----:B0-----:R-:W0:-:S03]  /*2e60*/  DFMA R4, -R46, R2, 1 ;  /* 0x3ff000002e04742b */ /* 0x001e060000000102 */
[----:B------:R-:W-:-:S03]  /*2e70*/  IMAD.WIDE R48, R0, R49, UR10 ;  /* 0x0000000a00307e25 */ /* 0x000fc6000f8e0231 */
        /* <DEDUP_REMOVED lines=17> */
.L_x_79:
[----:B------:R-:W-:Y:S05]  /*2f90*/  BSYNC B0 ;  /* 0x0000000000007941 */ /* 0x000fea0003800000 */
.L_x_78:
[----:B------:R-:W2:Y:S04]  /*2fa0*/  LDG.E.128 R16, [R48.64] ;  /* 0x0000001030107981 */ /* 0x000ea8000c1e1d00 */
[----:B------:R-:W3:Y:S01]  /*2fb0*/  LDG.E.128 R20, [R50.64] ;  /* 0x0000001032147981 */ /* 0x000ee2000c1e1d00 */
[----:B------:R-:W-:Y:S01]  /*2fc0*/  DMUL R4, R8, R2 ;  /* 0x0000000208047228 */ /* 0x000fe20000000000 */
[----:B------:R-:W-:Y:S03]  /*2fd0*/  BSSY B0, `(.L_x_80) ;  /* 0x0000020000007945 */ /* 0x000fe60003800000 */
[----:B--2---:R-:W0:-:S04]  /*2fe0*/  DMUL R16, R14, R16 ;  /* 0x000000100e107228 */ /* 0x004e080000000000 */
[----:B---3--:R-:W1:-:S04]  /*2ff0*/  DMUL R20, R44, R20 ;  /* 0x000000142c147228 */ /* 0x008e480000000000 */
[----:B0-----:R-:W0:-:S04]  /*3000*/  DFMA R16, R4, R2, R16 ;  /* 0x000000020410722b */ /* 0x001e080000000010 */
[----:B-1----:R-:W1:Y:S02]  /*3010*/  DFMA R20, R10, R2, R20 ;  /* 0x000000020a14722b */ /* 0x002e640000000014 */
[----:B0-----:R-:W0:Y:S02]  /*3020*/  F2F.F32.F64 R28, R16 ;  /* 0x00000010001c7310 */ /* 0x001e240000301000 */
[----:B------:R-:W0:-:S06]  /*3030*/  DSETP.GEU.AND P0, PT, |R16|, c[0x2][0x8], PT ;  /* 0x008002001000762a */ /* 0x000e0c0003f0e200 */
[----:B-1----:R-:W-:-:S08]  /*3040*/  FSETP.GEU.AND P1, PT, |R21|, 6.5827683646048100446e-37, PT ;  /* 0x036000001500780b */ /* 0x002fd00003f2e200 */
[----:B0-----:R-:W-:-:S06]  /*3050*/  @!P0 FMUL R28, R28, 1.175494350822287508e-38 ;  /* 0x008000001c1c8820 */ /* 0x001fcc0000400000 */
[----:B------:R-:W0:Y:S02]  /*3060*/  MUFU.SQRT R28, R28 ;  /* 0x0000001c001c7308 */ /* 0x000e240000002000 */
[----:B0-----:R-:W-:-:S04]  /*3070*/  FADD.FTZ R4, R28, c[0x0][0xd64] ;  /* 0x000359001c047621 */ /* 0x001fc80000010000 */
[----:B------:R-:W-:Y:S02]  /*3080*/  FMUL.FTZ R24, R4, 1 ;  /* 0x3f80000004187820 */ /* 0x000fe40000410000 */
[----:B------:R-:W-:-:S04]  /*3090*/  IMAD.MOV.U32 R4, RZ, RZ, 0x1 ;  /* 0x00000001ff047424 */ /* 0x000fc800078e00ff */
[----:B------:R-:W0:Y:S08]  /*30a0*/  F2F.F64.F32 R24, R24 ;  /* 0x0000001800187310 */ /* 0x000e300000201800 */
[----:B0-----:R-:W0:Y:S02]  /*30b0*/  MUFU.RCP64H R5, R25 ;  /* 0x0000001900057308 */ /* 0x001e240000001800 */
        /* <DEDUP_REMOVED lines=17> */
.L_x_81:
[----:B------:R-:W-:Y:S05]  /*31d0*/  BSYNC B0 ;  /* 0x0000000000007941 */ /* 0x000fea0003800000 */
.L_x_80:
[----:B------:R-:W2:Y:S01]  /*31e0*/  LDG.E.128 R28, [R52.64] ;  /* 0x00000010341c7981 */ /* 0x000ea2000c1e1d00 */
[----:B------:R-:W0:Y:S01]  /*31f0*/  MUFU.RCP64H R5, R47 ;  /* 0x0000002f00057308 */ /* 0x000e220000001800 */
[----:B------:R-:W-:Y:S01]  /*3200*/  MOV R4, 0x1 ;  /* 0x0000000100047802 */ /* 0x000fe20000000f00 */
[----:B------:R-:W-:Y:S01]  /*3210*/  BSSY B0, `(.L_x_82) ;  /* 0x000001a000007945 */ /* 0x000fe20003800000 */
[----:B------:R-:W-:-:S04]  /*3220*/  FSETP.GEU.AND P1, PT, |R27|, 6.5827683646048100446e-37, PT ;  /* 0x036000001b00780b */ /* 0x000fc80003f2e200 */
[----:B0-----:R-:W0:-:S06]  /*3230*/  DFMA R6, -R46, R4, 1 ;  /* 0x3ff000002e06742b */ /* 0x001e0c0000000104 */
[----:B0-----:R-:W0:-:S06]  /*3240*/  DFMA R6, R6, R6, R6 ;  /* 0x000000060606722b */ /* 0x001e0c0000000006 */
[----:B0-----:R-:W0:-:S06]  /*3250*/  DFMA R6, R4, R6, R4 ;  /* 0x000000060406722b */ /* 0x001e0c0000000004 */
[----:B0-----:R-:W0:-:S06]  /*3260*/  DFMA R4, -R46, R6, 1 ;  /* 0x3ff000002e04742b */ /* 0x001e0c0000000106 */
[----:B0-----:R-:W0:-:S06]  /*3270*/  DFMA R24, R6, R4, R6 ;  /* 0x000000040618722b */ /* 0x001e0c0000000006 */
[----:B0-----:R-:W0:-:S06]  /*3280*/  DMUL R4, R24, R26 ;  /* 0x0000001a18047228 */ /* 0x001e0c0000000000 */
[----:B0-----:R-:W-:-:S04]  /*3290*/  DFMA R6, -R46, R4, R26 ;  /* 0x000000042e06722b */ /* 0x001fc8000000011a */
[----:B--2---:R-:W0:-:S06]  /*32a0*/  DFMA R2, R12, R28, R2 ;  /* 0x0000001c0c02722b */ /* 0x004e0c0000000002 */
[----:B0-----:R0:W1:Y:S01]  /*32b0*/  F2F.F32.F64 R34, R2 ;  /* 0x0000000200227310 */ /* 0x0010620000301000 */
[----:B------:R-:W1:-:S04]  /*32c0*/  DSETP.GEU.AND P0, PT, |R2|, c[0x2][0x8], PT ;  /* 0x008002000200762a */ /* 0x000e480003f0e200 */
[----:B0-----:R-:W0:-:S10]  /*32d0*/  DFMA R2, R24, R6, R4 ;  /* 0x000000061802722b */ /* 0x001e140000000004 */
[----:B-1----:R-:W-:-:S04]  /*32e0*/  @!P0 FMUL R34, R34, 1.175494350822287508e-38 ;  /* 0x0080000022228820 */ /* 0x002fc80000400000 */
[----:B------:R-:W-:Y:S02]  /*32f0*/  FMUL.FTZ R34, R34, c[0x0][0xd6c] ;  /* 0x00035b0022227a20 */ /* 0x000fe40000410000 */
[----:B0-----:R-:W-:Y:S02]  /*3300*/  FFMA R6, RZ, R47, R3 ;  /* 0x0000002fff067223 */ /* 0x001fe40000000003 */
[----:B------:R-:W0:Y:S03]  /*3310*/  F2F.F64.F32 R4, R34 ;  /* 0x0000002200047310 */ /* 0x000e260000201800 */
[----:B------:R-:W-:Y:S01]  /*3320*/  FSETP.GT.AND P0, PT, |R6|, 1.469367938527859385e-39, PT ;  /* 0x001000000600780b */ /* 0x000fe20003f04200 */
[----:B0-----:R0:W1:-:S12]  /*3330*/  DADD R28, R28, -R4 ;  /* 0x000000001c1c7229 */ /* 0x0010580000000804 */
[----:B------:R-:W-:Y:S05]  /*3340*/  @P0 BRA P1, `(.L_x_83) ;  /* 0x0000006000000947 */ /* 0x000fea0000800000 */
[----:B------:R-:W-:Y:S01]  /*3350*/  IMAD.MOV.U32 R2, RZ, RZ, R26 ;  /* 0x000000ffff027224 */ /* 0x000fe200078e001a */
[----:B0-----:R-:W-:Y:S01]  /*3360*/  MOV R5, R27 ;  /* 0x0000001b00057202 */ /* 0x001fe20000000f00 */
[----:B------:R-:W-:Y:S01]  /*3370*/  IMAD.MOV.U32 R6, RZ, RZ, R46 ;  /* 0x000000ffff067224 */ /* 0x000fe200078e002e */
[----:B------:R-:W-:Y:S02]  /*3380*/  MOV R3, R47 ;  /* 0x0000002f00037202 */ /* 0x000fe40000000f00 */
[----:B------:R-:W-:Y:S02]  /*3390*/  MOV R4, 0x33b0 ;  /* 0x000033b000047802 */ /* 0x000fe40000000f00 */
[----:B-1----:R-:W-:Y:S05]  /*33a0*/  CALL.REL.NOINC `($__internal_0_$__cuda_sm20_div_rn_f64_full) ;  /* 0x00001d2000007944 */ /* 0x002fea0003c00000 */
.L_x_83:
[----:B------:R-:W-:Y:S05]  /*33b0*/  BSYNC B0 ;  /* 0x0000000000007941 */ /* 0x000fea0003800000 */
.L_x_82:
[----:B------:R-:W-:Y:S01]  /*33c0*/  DMUL R18, R14, R18 ;  /* 0x000000120e127228 */ /* 0x000fe20000000000 */
[----:B------:R-:W-:Y:S03]  /*33d0*/  BSSY B0, `(.L_x_84) ;  /* 0x0000020000007945 */ /* 0x000fe60003800000 */
[----:B0-----:R-:W0:-:S04]  /*33e0*/  DMUL R4, R8, R2 ;  /* 0x0000000208047228 */ /* 0x001e080000000000 */
[----:B------:R-:W2:-:S04]  /*33f0*/  DMUL R22, R44, R22 ;  /* 0x000000162c167228 */ /* 0x000e880000000000 */
[----:B0-----:R-:W0:-:S04]  /*3400*/  DFMA R18, R4, R2, R18 ;  /* 0x000000020412722b */ /* 0x001e080000000012 */
[----:B--2---:R-:W2:Y:S02]  /*3410*/  DFMA R22, R10, R2, R22 ;  /* 0x000000020a16722b */ /* 0x004ea40000000016 */
[----:B0-----:R-:W0:Y:S02]  /*3420*/  F2F.F32.F64 R26, R18 ;  /* 0x00000012001a7310 */ /* 0x001e240000301000 */
[----:B------:R-:W0:-:S06]  /*3430*/  DSETP.GEU.AND P0, PT, |R18|, c[0x2][0x8], PT ;  /* 0x008002001200762a */ /* 0x000e0c0003f0e200 */
[----:B--2---:R-:W-:-:S08]  /*3440*/  FSETP.GEU.AND P1, PT, |R23|, 6.5827683646048100446e-37, PT ;  /* 0x036000001700780b */ /* 0x004fd00003f2e200 */
        /* <DEDUP_REMOVED lines=23> */
[----:B-1----:R-:W-:Y:S05]  /*35c0*/  CALL.REL.NOINC `($__internal_0_$__cuda_sm20_div_rn_f64_full) ;  /* 0x00001b0000007944 */ /* 0x002fea0003c00000 */
.L_x_85:
[----:B------:R-:W-:Y:S05]  /*35d0*/  BSYNC B0 ;  /* 0x0000000000007941 */ /* 0x000fea0003800000 */
.L_x_84:
[----:B------:R-:W2:Y:S01]  /*35e0*/  LDG.E.128 R24, [R32.64+0x10] ;  /* 0x0000101020187981 */ /* 0x000ea2000c1e1d00 */
[----:B------:R-:W0:Y:S01]  /*35f0*/  MUFU.RCP64H R5, R47 ;  /* 0x0000002f00057308 */ /* 0x000e220000001800 */
[----:B------:R-:W-:Y:S01]  /*3600*/  MOV R4, 0x1 ;  /* 0x0000000100047802 */ /* 0x000fe20000000f00 */
[----:B------:R-:W3:Y:S01]  /*3610*/  DFMA R2, R12, R30, R2 ;  /* 0x0000001e0c02722b */ /* 0x000ee20000000002 */
[----:B------:R-:W-:Y:S05]  /*3620*/  BSSY B0, `(.L_x_86) ;  /* 0x0000019000007945 */ /* 0x000fea0003800000 */
[----:B---3--:R-:W3:Y:S01]  /*3630*/  F2F.F32.F64 R36, R2 ;  /* 0x0000000200247310 */ /* 0x008ee20000301000 */
[----:B------:R-:W-:-:S04]  /*3640*/  DSETP.GEU.AND P0, PT, |R2|, c[0x2][0x8], PT ;  /* 0x008002000200762a */ /* 0x000fc80003f0e200 */
[----:B0-----:R-:W0:-:S06]  /*3650*/  DFMA R6, -R46, R4, 1 ;  /* 0x3ff000002e06742b */ /* 0x001e0c0000000104 */
[----:B0-----:R-:W0:-:S04]  /*3660*/  DFMA R6, R6, R6, R6 ;  /* 0x000000060606722b */ /* 0x001e080000000006 */
[----:B---3--:R-:W-:Y:S02]  /*3670*/  @!P0 FMUL R36, R36, 1.175494350822287508e-38 ;  /* 0x0080000024248820 */ /* 0x008fe40000400000 */
[----:B0-----:R-:W0:Y:S02]  /*3680*/  DFMA R6, R4, R6, R4 ;  /* 0x000000060406722b */ /* 0x001e240000000004 */
[----:B------:R-:W-:-:S04]  /*3690*/  FMUL.FTZ R36, R36, c[0x0][0xd6c] ;  /* 0x00035b0024247a20 */ /* 0x000fc80000410000 */
[----:B0-----:R-:W0:-:S06]  /*36a0*/  DFMA R4, -R46, R6, 1 ;  /* 0x3ff000002e04742b */ /* 0x001e0c0000000106 */
[----:B0-----:R-:W2:-:S06]  /*36b0*/  DFMA R34, R6, R4, R6 ;  /* 0x000000040622722b */ /* 0x001e8c0000000006 */
[----:B--2---:R-:W0:Y:S01]  /*36c0*/  DMUL R4, R34, R24 ;  /* 0x0000001822047228 */ /* 0x004e220000000000 */
[----:B------:R-:W-:-:S05]  /*36d0*/  FSETP.GEU.AND P1, PT, |R25|, 6.5827683646048100446e-37, PT ;  /* 0x036000001900780b */ /* 0x000fca0003f2e200 */
[----:B0-----:R-:W0:-:S06]  /*36e0*/  DFMA R6, -R46, R4, R24 ;  /* 0x000000042e06722b */ /* 0x001e0c0000000118 */
[----:B0-----:R0:W2:Y:S02]  /*36f0*/  DFMA R2, R34, R6, R4 ;  /* 0x000000062202722b */ /* 0x0010a40000000004 */
[----:B0-----:R-:W0:Y:S08]  /*3700*/  F2F.F64.F32 R4, R36 ;  /* 0x0000002400047310 */ /* 0x001e300000201800 */
[----:B--2---:R-:W-:-:S05]  /*3710*/  FFMA R6, RZ, R47, R3 ;  /* 0x0000002fff067223 */ /* 0x004fca0000000003 */
[----:B------:R-:W-:Y:S01]  /*3720*/  FSETP.GT.AND P0, PT, |R6|, 1.469367938527859385e-39, PT ;  /* 0x001000000600780b */ /* 0x000fe20003f04200 */
[----:B0-----:R0:W2:-:S12]  /*3730*/  DADD R30, R30, -R4 ;  /* 0x000000001e1e7229 */ /* 0x0010980000000804 */
[----:B------:R-:W-:Y:S05]  /*3740*/  @P0 BRA P1, `(.L_x_87) ;  /* 0x0000006000000947 */ /* 0x000fea0000800000 */
[----:B0-2---:R-:W-:Y:S01]  /*3750*/  IMAD.MOV.U32 R2, RZ, RZ, R24 ;  /* 0x000000ffff027224 */ /* 0x005fe200078e0018 */
[----:B------:R-:W-:Y:S01]  /*3760*/  MOV R5, R25 ;  /* 0x0000001900057202 */ /* 0x000fe20000000f00 */
[----:B------:R-:W-:Y:S01]  /*3770*/  IMAD.MOV.U32 R6, RZ, RZ, R46 ;  /* 0x000000ffff067224 */ /* 0x000fe200078e002e */
[----:B------:R-:W-:Y:S02]  /*3780*/  MOV R3, R47 ;  /* 0x0000002f00037202 */ /* 0x000fe40000000f00 */
[----:B------:R-:W-:Y:S02]  /*3790*/  MOV R4, 0x37b0 ;  /* 0x000037b000047802 */ /* 0x000fe40000000f00 */
[----:B-1----:R-:W-:Y:S05]  /*37a0*/  CALL.REL.NOINC `($__internal_0_$__cuda_sm20_div_rn_f64_full) ;  /* 0x0000192000007944 */ /* 0x002fea0003c00000 */
.L_x_87:
[----:B0-2---:R-:W-:Y:S05]  /*37b0*/  BSYNC B0 ;  /* 0x0000000000007941 */ /* 0x005fea0003800000 */
.L_x_86:
[----:B------:R-:W2:Y:S04]  /*37c0*/  LDG.E.128 R32, [R48.64+0x10] ;  /* 0x0000101030207981 */ /* 0x000ea8000c1e1d00 */
[----:B------:R-:W3:Y:S01]  /*37d0*/  LDG.E.128 R36, [R50.64+0x10] ;  /* 0x0000101032247981 */ /* 0x000ee2000c1e1d00 */
[----:B------:R-:W-:Y:S01]  /*37e0*/  DMUL R4, R8, R2 ;  /* 0x0000000208047228 */ /* 0x000fe20000000000 */
[----:B------:R-:W-:Y:S03]  /*37f0*/  BSSY B0, `(.L_x_88) ;  /* 0x0000020000007945 */ /* 0x000fe60003800000 */
[----:B--2---:R-:W0:-:S04]  /*3800*/  DMUL R24, R14, R32 ;  /* 0x000000200e187228 */ /* 0x004e080000000000 */
[----:B---3--:R-:W2:-:S04]  /*3810*/  DMUL R32, R44, R36 ;  /* 0x000000242c207228 */ /* 0x008e880000000000 */
        /* <DEDUP_REMOVED lines=29> */
.L_x_89:
[----:B------:R-:W-:Y:S05]  /*39f0*/  BSYNC B0 ;  /* 0x0000000000007941 */ /* 0x000fea0003800000 */
.L_x_88:
[----:B------:R-:W2:Y:S01]  /*3a00*/  LDG.E.128 R40, [R52.64+0x10] ;  /* 0x0000101034287981 */ /* 0x000ea2000c1e1d00 */
        /* <DEDUP_REMOVED lines=12> */
[----:B0-----:R0:W2:Y:S01]  /*3ad0*/  F2F.F32.F64 R54, R2 ;  /* 0x0000000200367310 */ /* 0x0010a20000301000 */
[----:B------:R-:W2:-:S04]  /*3ae0*/  DSETP.GEU.AND P0, PT, |R2|, c[0x2][0x8], PT ;  /* 0x008002000200762a */ /* 0x000e880003f0e200 */
[----:B0-----:R-:W0:-:S10]  /*3af0*/  DFMA R2, R36, R6, R4 ;  /* 0x000000062402722b */ /* 0x001e140000000004 */
[----:B--2---:R-:W-:-:S04]  /*3b00*/  @!P0 FMUL R54, R54, 1.175494350822287508e-38 ;  /* 0x0080000036368820 */ /* 0x004fc80000400000 */
[----:B------:R-:W-:Y:S02]  /*3b10*/  FMUL.FTZ R54, R54, c[0x0][0xd6c] ;  /* 0x00035b0036367a20 */ /* 0x000fe40000410000 */
[----:B0-----:R-:W-:Y:S02]  /*3b20*/  FFMA R6, RZ, R47, R3 ;  /* 0x0000002fff067223 */ /* 0x001fe40000000003 */
[----:B------:R-:W0:Y:S03]  /*3b30*/  F2F.F64.F32 R4, R54 ;  /* 0x0000003600047310 */ /* 0x000e260000201800 */
[----:B------:R-:W-:Y:S01]  /*3b40*/  FSETP.GT.AND P0, PT, |R6|, 1.469367938527859385e-39, PT ;  /* 0x001000000600780b */ /* 0x000fe20003f04200 */
[----:B0-----:R0:W2:-:S12]  /*3b50*/  DADD R40, R40, -R4 ;  /* 0x0000000028287229 */ /* 0x0010980000000804 */
[----:B------:R-:W-:Y:S05]  /*3b60*/  @P0 BRA P1, `(.L_x_91) ;  /* 0x0000006000000947 */ /* 0x000fea0000800000 */
[----:B------:R-:W-:Y:S01]  /*3b70*/  IMAD.MOV.U32 R2, RZ, RZ, R26 ;  /* 0x000000ffff027224 */ /* 0x000fe200078e001a */
[----:B0-----:R-:W-:Y:S01]  /*3b80*/  MOV R5, R27 ;  /* 0x0000001b00057202 */ /* 0x001fe20000000f00 */
[----:B------:R-:W-:Y:S01]  /*3b90*/  IMAD.MOV.U32 R6, RZ, RZ, R46 ;  /* 0x000000ffff067224 */ /* 0x000fe200078e002e */
[----:B------:R-:W-:Y:S02]  /*3ba0*/  MOV R3, R47 ;  /* 0x0000002f00037202 */ /* 0x000fe40000000f00 */
[----:B------:R-:W-:Y:S02]  /*3bb0*/  MOV R4, 0x3bd0 ;  /* 0x00003bd000047802 */ /* 0x000fe40000000f00 */
[----:B-12---:R-:W-:Y:S05]  /*3bc0*/  CALL.REL.NOINC `($__internal_0_$__cuda_sm20_div_rn_f64_full) ;  /* 0x0000150000007944 */ /* 0x006fea0003c00000 */
.L_x_91:
[----:B------:R-:W-:Y:S05]  /*3bd0*/  BSYNC B0 ;  /* 0x0000000000007941 */ /* 0x000fea0003800000 */
.L_x_90:
[----:B------:R-:W-:Y:S01]  /*3be0*/  DMUL R26, R14, R34 ;  /* 0x000000220e1a7228 */ /* 0x000fe20000000000 */
[----:B------:R-:W-:Y:S03]  /*3bf0*/  BSSY B0, `(.L_x_92) ;  /* 0x0000020000007945 */ /* 0x000fe60003800000 */
[----:B0-----:R-:W0:-:S04]  /*3c00*/  DMUL R4, R8, R2 ;  /* 0x0000000208047228 */ /* 0x001e080000000000 */
[----:B------:R-:W3:-:S04]  /*3c10*/  DMUL R34, R44, R38 ;  /* 0x000000262c227228 */ /* 0x000ec80000000000 */
[----:B0-----:R-:W0:-:S04]  /*3c20*/  DFMA R26, R4, R2, R26 ;  /* 0x00000002041a722b */ /* 0x001e08000000001a */
[----:B---3--:R-:W3:Y:S02]  /*3c30*/  DFMA R34, R10, R2, R34 ;  /* 0x000000020a22722b */ /* 0x008ee40000000022 */
[----:B0-----:R-:W0:Y:S02]  /*3c40*/  F2F.F32.F64 R54, R26 ;  /* 0x0000001a00367310 */ /* 0x001e240000301000 */
[----:B------:R-:W0:-:S06]  /*3c50*/  DSETP.GEU.AND P0, PT, |R26|, c[0x2][0x8], PT ;  /* 0x008002001a00762a */ /* 0x000e0c0003f0e200 */
[----:B---3--:R-:W-:-:S08]  /*3c60*/  FSETP.GEU.AND P1, PT, |R35|, 6.5827683646048100446e-37, PT ;  /* 0x036000002300780b */ /* 0x008fd00003f2e200 */
        /* <DEDUP_REMOVED lines=23> */
[----:B-12---:R-:W-:Y:S05]  /*3de0*/  CALL.REL.NOINC `($__internal_0_$__cuda_sm20_div_rn_f64_full) ;  /* 0x000012e000007944 */ /* 0x006fea0003c00000 */
.L_x_93:
[----:B------:R-:W-:Y:S05]  /*3df0*/  BSYNC B0 ;  /* 0x0000000000007941 */ /* 0x000fea0003800000 */
.L_x_92:
[----:B------:R-:W0:Y:S01]  /*3e00*/  DFMA R2, R12, R42, R2 ;  /* 0x0000002a0c02722b */ /* 0x000e220000000002 */
[----:B------:R-:W-:Y:S01]  /*3e10*/  IADD3 R0, R0, c[0x0][0x0], RZ ;  /* 0x0000000000007a10 */ /* 0x000fe20007ffe0ff */
[----:B-1----:R1:W-:Y:S04]  /*3e20*/  STG.E.128 [R52.64], R28 ;  /* 0x0000001c34007986 */ /* 0x0023e8000c101d10 */
[----:B0-----:R0:W3:Y:S01]  /*3e30*/  F2F.F32.F64 R4, R2 ;  /* 0x0000000200047310 */ /* 0x0010e20000301000 */
[----:B------:R0:W3:-:S02]  /*3e40*/  DSETP.GEU.AND P0, PT, |R2|, c[0x2][0x8], PT ;  /* 0x008002000200762a */ /* 0x0000c40003f0e200 */
[----:B0-----:R-:W-:-:S04]  /*3e50*/  SHF.L.U32 R2, R0, 0x2, RZ ;  /* 0x0000000200027819 */ /* 0x001fc800000006ff */
[----:B------:R-:W-:-:S08]  /*3e60*/  ISETP.LT.AND P1, PT, R2, UR15, PT ;  /* 0x0000000f02007c0c */ /* 0x000fd0000bf21270 */
[----:B---3--:R-:W-:Y:S01]  /*3e70*/  @!P0 FMUL R4, R4, 1.175494350822287508e-38 ;  /* 0x0080000004048820 */ /* 0x008fe20000400000 */
[----:B------:R-:W-:-:S03]  /*3e80*/  ISETP.GE.AND P0, PT, R2, c[0x0][0x160], PT ;  /* 0x0000580002007a0c */ /* 0x000fc60003f06270 */
[----:B------:R-:W-:-:S06]  /*3e90*/  FMUL.FTZ R4, R4, c[0x0][0xd6c] ;  /* 0x00035b0004047a20 */ /* 0x000fcc0000410000 */
[----:B------:R-:W0:Y:S02]  /*3ea0*/  F2F.F64.F32 R4, R4 ;  /* 0x0000000400047310 */ /* 0x000e240000201800 */
[----:B0-----:R-:W0:-:S07]  /*3eb0*/  DADD R42, R42, -R4 ;  /* 0x000000002a2a7229 */ /* 0x001e0e0000000804 */
[----:B0-2---:R1:W-:Y:S04]  /*3ec0*/  STG.E.128 [R52.64+0x10], R40 ;  /* 0x0000102834007986 */ /* 0x0053e8000c101d10 */
[----:B------:R1:W-:Y:S04]  /*3ed0*/  STG.E.128 [R50.64], R20 ;  /* 0x0000001432007986 */ /* 0x0003e8000c101d10 */
[----:B------:R1:W-:Y:S04]  /*3ee0*/  STG.E.128 [R50.64+0x10], R32 ;  /* 0x0000102032007986 */ /* 0x0003e8000c101d10 */
[----:B------:R1:W-:Y:S04]  /*3ef0*/  STG.E.128 [R48.64], R16 ;  /* 0x0000001030007986 */ /* 0x0003e8000c101d10 */
[----:B------:R1:W-:Y:S01]  /*3f00*/  STG.E.128 [R48.64+0x10], R24 ;  /* 0x0000101830007986 */ /* 0x0003e2000c101d10 */
[----:B------:R-:W-:Y:S05]  /*3f10*/  @!P0 BRA P1, `(.L_x_94) ;  /* 0xffffee9000008947 */ /* 0x000fea000083ffff */
[----:B------:R-:W-:Y:S05]  /*3f20*/  EXIT ;  /* 0x000000000000794d */ /* 0x000fea0003800000 */
.L_x_77:
[----:B------:R-:W-:-:S06]  /*3f30*/  FMUL.FTZ R48, R2, c[0x0][0xd64] ;  /* 0x0003590002307a20 */ /* 0x000fcc0000410000 */
[----:B------:R-:W1:Y:S02]  /*3f40*/  F2F.F64.F32 R48, R48 ;  /* 0x0000003000307310 */ /* 0x000e640000201800 */
.L_x_111:
[----:B-1----:R-:W-:-:S04]  /*3f50*/  IMAD.MOV.U32 R33, RZ, RZ, 0x20 ;  /* 0x00000020ff217424 */ /* 0x002fc800078e00ff */
[----:B------:R-:W-:-:S05]  /*3f60*/  IMAD.WIDE R32, R0, R33, UR12 ;  /* 0x0000000c00207e25 */ /* 0x000fca000f8e0221 */
[----:B------:R-:W2:Y:S01]  /*3f70*/  LDG.E.128 R24, [R32.64] ;  /* 0x0000001020187981 */ /* 0x000ea2000c1e1d00 */
[----:B0---4-:R-:W0:Y:S01]  /*3f80*/  MUFU.RCP64H R3, R47 ;  /* 0x0000002f00037308 */ /* 0x011e220000001800 */
[----:B------:R-:W-:Y:S01]  /*3f90*/  MOV R2, 0x1 ;  /* 0x0000000100027802 */ /* 0x000fe20000000f00 */
[----:B------:R-:W-:Y:S01]  /*3fa0*/  IMAD.MOV.U32 R55, RZ, RZ, 0x20 ;  /* 0x00000020ff377424 */ /* 0x000fe200078e00ff */
[----:B------:R-:W-:Y:S01]  /*3fb0*/  MOV R53, 0x20 ;  /* 0x0000002000357802 */ /* 0x000fe20000000f00 */
[----:B------:R-:W-:Y:S01]  /*3fc0*/  IMAD.MOV.U32 R51, RZ, RZ, 0x20 ;  /* 0x00000020ff337424 */ /* 0x000fe200078e00ff */
[----:B------:R-:W-:Y:S01]  /*3fd0*/  BSSY B0, `(.L_x_95) ;  /* 0x0000016000007945 */ /* 0x000fe20003800000 */
[----:B------:R-:W-:-:S04]  /*3fe0*/  IMAD.WIDE R54, R0, R55, UR6 ;  /* 0x0000000600367e25 */ /* 0x000fc8000f8e0237 */
[----:B------:R-:W-:-:S04]  /*3ff0*/  IMAD.WIDE R52, R0, R53, UR8 ;  /* 0x0000000800347e25 */ /* 0x000fc8000f8e0235 */
[----:B------:R-:W-:Y:S01]  /*4000*/  IMAD.WIDE R50, R0, R51, UR10 ;  /* 0x0000000a00327e25 */ /* 0x000fe2000f8e0233 */
        /* <DEDUP_REMOVED lines=18> */
.L_x_96:
[----:B------:R-:W-:Y:S05]  /*4130*/  BSYNC B0 ;  /* 0x0000000000007941 */ /* 0x000fea0003800000 */
.L_x_95:
[----:B------:R-:W2:Y:S04]  /*4140*/  LDG.E.128 R16, [R50.64] ;  /* 0x0000001032107981 */ /* 0x000ea8000c1e1d00 */
[----:B------:R-:W3:Y:S01]  /*4150*/  LDG.E.128 R20, [R52.64] ;  /* 0x0000001034147981 */ /* 0x000ee2000c1e1d00 */
[----:B------:R-:W-:Y:S01]  /*4160*/  DMUL R4, R8, R2 ;  /* 0x0000000208047228 */ /* 0x000fe20000000000 */
[----:B------:R-:W-:Y:S01]  /*4170*/  MOV R6, 0x1 ;  /* 0x0000000100067802 */ /* 0x000fe20000000f00 */
[----:B------:R-:W-:Y:S02]  /*4180*/  BSSY B0, `(.L_x_97) ;  /* 0x000001f000007945 */ /* 0x000fe40003800000 */
[----:B--2---:R-:W0:-:S04]  /*4190*/  DMUL R16, R14, R16 ;  /* 0x000000100e107228 */ /* 0x004e080000000000 */
[----:B---3--:R-:W2:-:S04]  /*41a0*/  DMUL R20, R44, R20 ;  /* 0x000000142c147228 */ /* 0x008e880000000000 */
[----:B0-----:R-:W0:-:S04]  /*41b0*/  DFMA R16, R4, R2, R16 ;  /* 0x000000020410722b */ /* 0x001e080000000010 */
[----:B--2---:R-:W-:-:S04]  /*41c0*/  DFMA R20, R10, R2, R20 ;  /* 0x000000020a14722b */ /* 0x004fc80000000014 */
[----:B01----:R-:W0:-:S06]  /*41d0*/  DADD R4, R48, R16 ;  /* 0x0000000030047229 */ /* 0x003e0c0000000010 */
[----:B0-----:R-:W0:Y:S01]  /*41e0*/  F2F.F32.F64 R30, R4 ;  /* 0x00000004001e7310 */ /* 0x001e220000301000 */
[----:B------:R-:W0:Y:S01]  /*41f0*/  DSETP.GEU.AND P0, PT, |R4|, c[0x2][0x8], PT ;  /* 0x008002000400762a */ /* 0x000e220003f0e200 */
[----:B------:R-:W-:-:S13]  /*4200*/  FSETP.GEU.AND P1, PT, |R21|, 6.5827683646048100446e-37, PT ;  /* 0x036000001500780b */ /* 0x000fda0003f2e200 */
[----:B0-----:R-:W-:-:S06]  /*4210*/  @!P0 FMUL R30, R30, 1.175494350822287508e-38 ;  /* 0x008000001e1e8820 */ /* 0x001fcc0000400000 */
[----:B------:R-:W0:Y:S02]  /*4220*/  MUFU.SQRT R30, R30 ;  /* 0x0000001e001e7308 */ /* 0x000e240000002000 */
[----:B0-----:R-:W-:-:S06]  /*4230*/  FMUL.FTZ R28, R30, 1 ;  /* 0x3f8000001e1c7820 */ /* 0x001fcc0000410000 */
        /* <DEDUP_REMOVED lines=19> */
.L_x_98:
[----:B------:R-:W-:Y:S05]  /*4370*/  BSYNC B0 ;  /* 0x0000000000007941 */ /* 0x000fea0003800000 */
.L_x_97:
[----:B------:R-:W2:Y:S01]  /*4380*/  LDG.E.128 R28, [R54.64] ;  /* 0x00000010361c7981 */ /* 0x000ea2000c1e1d00 */
[----:B------:R-:W0:Y:S01]  /*4390*/  MUFU.RCP64H R5, R47 ;  /* 0x0000002f00057308 */ /* 0x000e220000001800 */
        /* <DEDUP_REMOVED lines=21> */
[----:B------:R-:W-:Y:S01]  /*44f0*/  MOV R2, R26 ;  /* 0x0000001a00027202 */ /* 0x000fe20000000f00 */
[----:B0-----:R-:W-:Y:S01]  /*4500*/  IMAD.MOV.U32 R5, RZ, RZ, R27 ;  /* 0x000000ffff057224 */ /* 0x001fe200078e001b */
[----:B------:R-:W-:Y:S01]  /*4510*/  MOV R6, R46 ;  /* 0x0000002e00067202 */ /* 0x000fe20000000f00 */
[----:B------:R-:W-:Y:S01]  /*4520*/  IMAD.MOV.U32 R3, RZ, RZ, R47 ;  /* 0x000000ffff037224 */ /* 0x000fe200078e002f */
[----:B------:R-:W-:Y:S02]  /*4530*/  MOV R4, 0x4550 ;  /* 0x0000455000047802 */ /* 0x000fe40000000f00 */
[----:B-1----:R-:W-:Y:S05]  /*4540*/  CALL.REL.NOINC `($__internal_0_$__cuda_sm20_div_rn_f64_full) ;  /* 0x00000b8000007944 */ /* 0x002fea0003c00000 */
.L_x_100:
[----:B------:R-:W-:Y:S05]  /*4550*/  BSYNC B0 ;  /* 0x0000000000007941 */ /* 0x000fea0003800000 */
.L_x_99:
[----:B------:R-:W-:Y:S01]  /*4560*/  DMUL R18, R14, R18 ;  /* 0x000000120e127228 */ /* 0x000fe20000000000 */
[----:B------:R-:W-:Y:S01]  /*4570*/  MOV R6, 0x1 ;  /* 0x0000000100067802 */ /* 0x000fe20000000f00 */
[----:B------:R-:W-:Y:S02]  /*4580*/  BSSY B0, `(.L_x_101) ;  /* 0x000001f000007945 */ /* 0x000fe40003800000 */
[----:B0-----:R-:W0:-:S04]  /*4590*/  DMUL R4, R8, R2 ;  /* 0x0000000208047228 */ /* 0x001e080000000000 */
[----:B------:R-:W2:-:S04]  /*45a0*/  DMUL R22, R44, R22 ;  /* 0x000000162c167228 */ /* 0x000e880000000000 */
[----:B0-----:R-:W0:-:S04]  /*45b0*/  DFMA R18, R4, R2, R18 ;  /* 0x000000020412722b */ /* 0x001e080000000012 */
[----:B--2---:R-:W-:-:S04]  /*45c0*/  DFMA R22, R10, R2, R22 ;  /* 0x000000020a16722b */ /* 0x004fc80000000016 */
[----:B0-----:R-:W0:-:S06]  /*45d0*/  DADD R4, R48, R18 ;  /* 0x0000000030047229 */ /* 0x001e0c0000000012 */
        /* <DEDUP_REMOVED lines=24> */
[----:B-1----:R-:W-:Y:S05]  /*4760*/  CALL.REL.NOINC `($__internal_0_$__cuda_sm20_div_rn_f64_full) ;  /* 0x0000096000007944 */ /* 0x002fea0003c00000 */
.L_x_102:
[----:B------:R-:W-:Y:S05]  /*4770*/  BSYNC B0 ;  /* 0x0000000000007941 */ /* 0x000fea0003800000 */
.L_x_101:
[----:B------:R-:W2:Y:S01]  /*4780*/  LDG.E.128 R24, [R32.64+0x10] ;  /* 0x0000101020187981 */ /* 0x000ea2000c1e1d00 */
[----:B------:R-:W0:Y:S01]  /*4790*/  MUFU.RCP64H R5, R47 ;  /* 0x0000002f00057308 */ /* 0x000e220000001800 */
[----:B------:R-:W-:Y:S01]  /*47a0*/  IMAD.MOV.U32 R4, RZ, RZ, 0x1 ;  /* 0x00000001ff047424 */ /* 0x000fe200078e00ff */
        /* <DEDUP_REMOVED lines=20> */
[----:B0-2---:R-:W-:Y:S01]  /*48f0*/  MOV R2, R24 ;  /* 0x0000001800027202 */ /* 0x005fe20000000f00 */
[----:B------:R-:W-:Y:S01]  /*4900*/  IMAD.MOV.U32 R5, RZ, RZ, R25 ;  /* 0x000000ffff057224 */ /* 0x000fe200078e0019 */
[----:B------:R-:W-:Y:S01]  /*4910*/  MOV R6, R46 ;  /* 0x0000002e00067202 */ /* 0x000fe20000000f00 */
[----:B------:R-:W-:Y:S01]  /*4920*/  IMAD.MOV.U32 R3, RZ, RZ, R47 ;  /* 0x000000ffff037224 */ /* 0x000fe200078e002f */
[----:B------:R-:W-:Y:S02]  /*4930*/  MOV R4, 0x4950 ;  /* 0x0000495000047802 */ /* 0x000fe40000000f00 */
[----:B-1----:R-:W-:Y:S05]  /*4940*/  CALL.REL.NOINC `($__internal_0_$__cuda_sm20_div_rn_f64_full) ;  /* 0x0000078000007944 */ /* 0x002fea0003c00000 */
.L_x_104:
[----:B0-2---:R-:W-:Y:S05]  /*4950*/  BSYNC B0 ;  /* 0x0000000000007941 */ /* 0x005fea0003800000 */
.L_x_103:
[----:B------:R-:W2:Y:S04]  /*4960*/  LDG.E.128 R32, [R50.64+0x10] ;  /* 0x0000101032207981 */ /* 0x000ea8000c1e1d00 */
[----:B------:R-:W3:Y:S01]  /*4970*/  LDG.E.128 R36, [R52.64+0x10] ;  /* 0x0000101034247981 */ /* 0x000ee2000c1e1d00 */
[----:B------:R-:W-:Y:S01]  /*4980*/  DMUL R4, R8, R2 ;  /* 0x0000000208047228 */ /* 0x000fe20000000000 */
[----:B------:R-:W-:Y:S01]  /*4990*/  MOV R6, 0x1 ;  /* 0x0000000100067802 */ /* 0x000fe20000000f00 */
[----:B------:R-:W-:Y:S02]  /*49a0*/  BSSY B0, `(.L_x_105) ;  /* 0x000001f000007945 */ /* 0x000fe40003800000 */
[----:B--2---:R-:W0:-:S06]  /*49b0*/  DMUL R24, R14, R32 ;  /* 0x000000200e187228 */ /* 0x004e0c0000000000 */
[----:B0-----:R-:W0:-:S06]  /*49c0*/  DFMA R24, R4, R2, R24 ;  /* 0x000000020418722b */ /* 0x001e0c0000000018 */
[----:B0-----:R-:W0:-:S06]  /*49d0*/  DADD R4, R48, R24 ;  /* 0x0000000030047229 */ /* 0x001e0c0000000018 */
[----:B0-----:R-:W0:Y:S01]  /*49e0*/  F2F.F32.F64 R42, R4 ;  /* 0x00000004002a7310 */ /* 0x001e220000301000 */
[----:B------:R-:W0:-:S14]  /*49f0*/  DSETP.GEU.AND P0, PT, |R4|, c[0x2][0x8], PT ;  /* 0x008002000400762a */ /* 0x000e1c0003f0e200 */
[----:B0-----:R-:W-:-:S06]  /*4a00*/  @!P0 FMUL R42, R42, 1.175494350822287508e-38 ;  /* 0x008000002a2a8820 */ /* 0x001fcc0000400000 */
[----:B------:R-:W0:Y:S02]  /*4a10*/  MUFU.SQRT R42, R42 ;  /* 0x0000002a002a7308 */ /* 0x000e240000002000 */
[----:B0-----:R-:W-:-:S06]  /*4a20*/  FMUL.FTZ R40, R42, 1 ;  /* 0x3f8000002a287820 */ /* 0x001fcc0000410000 */
[----:B------:R-:W0:Y:S08]  /*4a30*/  F2F.F64.F32 R40, R40 ;  /* 0x0000002800287310 */ /* 0x000e300000201800 */
[----:B0-----:R-:W0:Y:S02]  /*4a40*/  MUFU.RCP64H R7, R41 ;  /* 0x0000002900077308 */ /* 0x001e240000001800 */
[----:B0-----:R-:W0:-:S06]  /*4a50*/  DFMA R32, -R40, R6, 1 ;  /* 0x3ff000002820742b */ /* 0x001e0c0000000106 */
[----:B0-----:R-:W0:-:S06]  /*4a60*/  DFMA R32, R32, R32, R32 ;  /* 0x000000202020722b */ /* 0x001e0c0000000020 */
[----:B0-----:R-:W0:-:S04]  /*4a70*/  DFMA R6, R6, R32, R6 ;  /* 0x000000200606722b */ /* 0x001e080000000006 */
[----:B---3--:R-:W2:-:S04]  /*4a80*/  DMUL R32, R44, R36 ;  /* 0x000000242c207228 */ /* 0x008e880000000000 */
[----:B0-----:R-:W0:-:S04]  /*4a90*/  DFMA R4, -R40, R6, 1 ;  /* 0x3ff000002804742b */ /* 0x001e080000000106 */
[----:B--2---:R-:W-:-:S04]  /*4aa0*/  DFMA R32, R10, R2, R32 ;  /* 0x000000020a20722b */ /* 0x004fc80000000020 */
[----:B0-----:R-:W0:-:S06]  /*4ab0*/  DFMA R4, R6, R4, R6 ;  /* 0x000000040604722b */ /* 0x001e0c0000000006 */
[----:B0-----:R-:W0:Y:S01]  /*4ac0*/  DMUL R2, R32, R4 ;  /* 0x0000000420027228 */ /* 0x001e220000000000 */
        /* <DEDUP_REMOVED lines=12> */
.L_x_106:
[----:B------:R-:W-:Y:S05]  /*4b90*/  BSYNC B0 ;  /* 0x0000000000007941 */ /* 0x000fea0003800000 */
.L_x_105:
[----:B------:R-:W2:Y:S01]  /*4ba0*/  LDG.E.128 R40, [R54.64+0x10] ;  /* 0x0000101036287981 */ /* 0x000ea2000c1e1d00 */
        /* <DEDUP_REMOVED lines=22> */
[----:B------:R-:W-:Y:S01]  /*4d10*/  MOV R2, R26 ;  /* 0x0000001a00027202 */ /* 0x000fe20000000f00 */
[----:B0-----:R-:W-:Y:S01]  /*4d20*/  IMAD.MOV.U32 R5, RZ, RZ, R27 ;  /* 0x000000ffff057224 */ /* 0x001fe200078e001b */
[----:B------:R-:W-:Y:S01]  /*4d30*/  MOV R6, R46 ;  /* 0x0000002e00067202 */ /* 0x000fe20000000f00 */
[----:B------:R-:W-:Y:S01]  /*4d40*/  IMAD.MOV.U32 R3, RZ, RZ, R47 ;  /* 0x000000ffff037224 */ /* 0x000fe200078e002f */
[----:B------:R-:W-:Y:S02]  /*4d50*/  MOV R4, 0x4d70 ;  /* 0x00004d7000047802 */ /* 0x000fe40000000f00 */
[----:B-12---:R-:W-:Y:S05]  /*4d60*/  CALL.REL.NOINC `($__internal_0_$__cuda_sm20_div_rn_f64_full) ;  /* 0x0000036000007944 */ /* 0x006fea0003c00000 */
.L_x_108:
[----:B------:R-:W-:Y:S05]  /*4d70*/  BSYNC B0 ;  /* 0x0000000000007941 */ /* 0x000fea0003800000 */
.L_x_107:
[----:B------:R-:W-:Y:S01]  /*4d80*/  DMUL R26, R14, R34 ;  /* 0x000000220e1a7228 */ /* 0x000fe20000000000 */
[----:B------:R-:W-:Y:S01]  /*4d90*/  MOV R6, 0x1 ;  /* 0x0000000100067802 */ /* 0x000fe20000000f00 */
[----:B------:R-:W-:Y:S02]  /*4da0*/  BSSY B0, `(.L_x_109) ;  /* 0x000001f000007945 */ /* 0x000fe40003800000 */
[----:B0-----:R-:W0:-:S06]  /*4db0*/  DMUL R4, R8, R2 ;  /* 0x0000000208047228 */ /* 0x001e0c0000000000 */
        /* <DEDUP_REMOVED lines=12> */
[----:B------:R-:W3:-:S04]  /*4e80*/  DMUL R34, R44, R38 ;  /* 0x000000262c227228 */ /* 0x000ec80000000000 */
[----:B0-----:R-:W0:-:S04]  /*4e90*/  DFMA R4, -R36, R6, 1 ;  /* 0x3ff000002404742b */ /* 0x001e080000000106 */
[----:B---3--:R-:W-:-:S04]  /*4ea0*/  DFMA R34, R10, R2, R34 ;  /* 0x000000020a22722b */ /* 0x008fc80000000022 */
        /* <DEDUP_REMOVED lines=13> */
[----:B-12---:R-:W-:Y:S05]  /*4f80*/  CALL.REL.NOINC `($__internal_0_$__cuda_sm20_div_rn_f64_full) ;  /* 0x0000014000007944 */ /* 0x006fea0003c00000 */
.L_x_110:
[----:B------:R-:W-:Y:S05]  /*4f90*/  BSYNC B0 ;  /* 0x0000000000007941 */ /* 0x000fea0003800000 */
.L_x_109:
[----:B------:R-:W0:Y:S01]  /*4fa0*/  DFMA R2, R12, R42, R2 ;  /* 0x0000002a0c02722b */ /* 0x000e220000000002 */
[----:B------:R-:W-:Y:S01]  /*4fb0*/  IADD3 R0, R0, c[0x0][0x0], RZ ;  /* 0x0000000000007a10 */ /* 0x000fe20007ffe0ff */
[----:B-1----:R1:W-:Y:S04]  /*4fc0*/  STG.E.128 [R54.64], R28 ;  /* 0x0000001c36007986 */ /* 0x0023e8000c101d10 */
[----:B0-----:R0:W3:Y:S01]  /*4fd0*/  F2F.F32.F64 R4, R2 ;  /* 0x0000000200047310 */ /* 0x0010e20000301000 */
[----:B------:R0:W3:-:S02]  /*4fe0*/  DSETP.GEU.AND P0, PT, |R2|, c[0x2][0x8], PT ;  /* 0x008002000200762a */ /* 0x0000c40003f0e200 */
[----:B0-----:R-:W-:-:S05]  /*4ff0*/  IMAD.SHL.U32 R2, R0, 0x4, RZ ;  /* 0x0000000400027824 */ /* 0x001fca00078e00ff */
[----:B------:R-:W-:-:S07]  /*5000*/  ISETP.LT.AND P1, PT, R2, UR15, PT ;  /* 0x0000000f02007c0c */ /* 0x000fce000bf21270 */
        /* <DEDUP_REMOVED lines=12> */
        .weak           $__internal_0_$__cuda_sm20_div_rn_f64_full
        .type           $__internal_0_$__cuda_sm20_div_rn_f64_full,@function
        .size           $__internal_0_$__cuda_sm20_div_rn_f64_full,(.L_x_520 - $__internal_0_$__cuda_sm20_div_rn_f64_full)
$__internal_0_$__cuda_sm20_div_rn_f64_full:
[C---:B------:R-:W-:Y:S01]  /*50d0*/  FSETP.GEU.AND P3, PT, |R3|.reuse, 1.469367938527859385e-39, PT ;  /* 0x001000000300780b */ /* 0x040fe20003f6e200 */
[----:B------:R-:W-:Y:S01]  /*50e0*/  IMAD.MOV.U32 R37, RZ, RZ, R3 ;  /* 0x000000ffff257224 */ /* 0x000fe200078e0003 */
[-C--:B------:R-:W-:Y:S01]  /*50f0*/  MOV R36, R6.reuse ;  /* 0x0000000600247202 */ /* 0x080fe20000000f00 */
[----:B------:R-:W-:Y:S01]  /*5100*/  IMAD.MOV.U32 R58, RZ, RZ, 0x1 ;  /* 0x00000001ff3a7424 */ /* 0x000fe200078e00ff */
[----:B------:R-:W-:Y:S01]  /*5110*/  LOP3.LUT R7, R3, 0x800fffff, RZ, 0xc0, !PT ;  /* 0x800fffff03077812 */ /* 0x000fe200078ec0ff */
[----:B------:R-:W-:Y:S01]  /*5120*/  IMAD.MOV.U32 R62, RZ, RZ, R2 ;  /* 0x000000ffff3e7224 */ /* 0x000fe200078e0002 */
[----:B------:R-:W-:Y:S01]  /*5130*/  MOV R56, R6 ;  /* 0x0000000600387202 */ /* 0x000fe20000000f00 */
[----:B------:R-:W-:Y:S01]  /*5140*/  BSSY B1, `(.L_x_112) ;  /* 0x000005a000017945 */ /* 0x000fe20003800000 */
[----:B------:R-:W-:-:S02]  /*5150*/  LOP3.LUT R57, R7, 0x3ff00000, RZ, 0xfc, !PT ;  /* 0x3ff0000007397812 */ /* 0x000fc400078efcff */
[----:B------:R-:W-:Y:S02]  /*5160*/  MOV R63, R5 ;  /* 0x00000005003f7202 */ /* 0x000fe40000000f00 */
[----:B------:R-:W-:Y:S01]  /*5170*/  LOP3.LUT R5, R3, 0x7ff00000, RZ, 0xc0, !PT ;  /* 0x7ff0000003057812 */ /* 0x000fe200078ec0ff */
[----:B------:R-:W0:Y:S01]  /*5180*/  @!P3 DMUL R56, R36, 8.98846567431157953865e+307 ;  /* 0x7fe000002438b828 */ /* 0x000e220000000000 */
[C---:B------:R-:W-:Y:S02]  /*5190*/  FSETP.GEU.AND P5, PT, |R63|.reuse, 1.469367938527859385e-39, PT ;  /* 0x001000003f00780b */ /* 0x040fe40003fae200 */
[----:B------:R-:W-:Y:S02]  /*51a0*/  LOP3.LUT R2, R63, 0x7ff00000, RZ, 0xc0, !PT ;  /* 0x7ff000003f027812 */ /* 0x000fe400078ec0ff */
[----:B------:R-:W-:Y:S01]  /*51b0*/  MOV R3, 0x1ca00000 ;  /* 0x1ca0000000037802 */ /* 0x000fe20000000f00 */
[----:B0-----:R-:W0:Y:S01]  /*51c0*/  MUFU.RCP64H R59, R57 ;  /* 0x00000039003b7308 */ /* 0x001e220000001800 */
[----:B------:R-:W-:-:S03]  /*51d0*/  ISETP.GE.U32.AND P4, PT, R2, R5, PT ;  /* 0x000000050200720c */ /* 0x000fc60003f86070 */
[----:B------:R-:W-:Y:S02]  /*51e0*/  @!P3 LOP3.LUT R5, R57, 0x7ff00000, RZ, 0xc0, !PT ;  /* 0x7ff000003905b812 */ /* 0x000fe400078ec0ff */
[----:B------:R-:W-:Y:S02]  /*51f0*/  SEL R6, R3, 0x63400000, !P4 ;  /* 0x6340000003067807 */ /* 0x000fe40006000000 */
[----:B------:R-:W-:-:S04]  /*5200*/  @!P5 LOP3.LUT R7, R37, 0x7ff00000, RZ, 0xc0, !PT ;  /* 0x7ff000002507d812 */ /* 0x000fc800078ec0ff */
[----:B------:R-:W-:Y:S01]  /*5210*/  @!P5 ISETP.GE.U32.AND P6, PT, R2, R7, PT ;  /* 0x000000070200d20c */ /* 0x000fe20003fc6070 */
[----:B0-----:R-:W0:-:S03]  /*5220*/  DFMA R60, R58, -R56, 1 ;  /* 0x3ff000003a3c742b */ /* 0x001e060000000838 */
[----:B------:R-:W-:-:S04]  /*5230*/  @!P5 SEL R7, R3, 0x63400000, !P6 ;  /* 0x634000000307d807 */ /* 0x000fc80007000000 */
[----:B------:R-:W-:Y:S01]  /*5240*/  @!P5 LOP3.LUT R7, R7, 0x80000000, R63, 0xf8, !PT ;  /* 0x800000000707d812 */ /* 0x000fe200078ef83f */
[----:B0-----:R-:W0:-:S03]  /*5250*/  DFMA R60, R60, R60, R60 ;  /* 0x0000003c3c3c722b */ /* 0x001e06000000003c */
[----:B------:R-:W-:-:S03]  /*5260*/  @!P5 LOP3.LUT R7, R7, 0x100000, RZ, 0xfc, !PT ;  /* 0x001000000707d812 */ /* 0x000fc600078efcff */
[----:B0-----:R0:W1:Y:S02]  /*5270*/  DFMA R58, R58, R60, R58 ;  /* 0x0000003c3a3a722b */ /* 0x001064000000003a */
[----:B0-----:R-:W-:Y:S01]  /*5280*/  LOP3.LUT R61, R6, 0x800fffff, R63, 0xf8, !PT ;  /* 0x800fffff063d7812 */ /* 0x001fe200078ef83f */
[----:B------:R-:W-:Y:S01]  /*5290*/  IMAD.MOV.U32 R60, RZ, RZ, R62 ;  /* 0x000000ffff3c7224 */ /* 0x000fe200078e003e */
[----:B------:R-:W-:Y:S02]  /*52a0*/  @!P5 MOV R6, RZ ;  /* 0x000000ff0006d202 */ /* 0x000fe40000000f00 */
[----:B-1----:R-:W0:-:S04]  /*52b0*/  DFMA R64, R58, -R56, 1 ;  /* 0x3ff000003a40742b */ /* 0x002e080000000838 */
[----:B------:R-:W-:-:S04]  /*52c0*/  @!P5 DFMA R60, R60, 2, -R6 ;  /* 0x400000003c3cd82b */ /* 0x000fc80000000806 */
[----:B0-----:R-:W0:-:S06]  /*52d0*/  DFMA R64, R58, R64, R58 ;  /* 0x000000403a40722b */ /* 0x001e0c000000003a */
[----:B0-----:R-:W0:-:S06]  /*52e0*/  DMUL R6, R64, R60 ;  /* 0x0000003c40067228 */ /* 0x001e0c0000000000 */
[----:B0-----:R-:W0:-:S06]  /*52f0*/  DFMA R58, R6, -R56, R60 ;  /* 0x80000038063a722b */ /* 0x001e0c000000003c */
[----:B0-----:R0:W1:Y:S02]  /*5300*/  DFMA R58, R64, R58, R6 ;  /* 0x0000003a403a722b */ /* 0x0010640000000006 */
[----:B0-----:R-:W-:Y:S01]  /*5310*/  IMAD.MOV.U32 R6, RZ, RZ, R2 ;  /* 0x000000ffff067224 */ /* 0x001fe200078e0002 */
[----:B------:R-:W-:-:S04]  /*5320*/  @!P5 LOP3.LUT R6, R61, 0x7ff00000, RZ, 0xc0, !PT ;  /* 0x7ff000003d06d812 */ /* 0x000fc800078ec0ff */
[----:B------:R-:W-:-:S04]  /*5330*/  IADD3 R7, R6, -0x1, RZ ;  /* 0xffffffff06077810 */ /* 0x000fc80007ffe0ff */
[----:B------:R-:W-:Y:S02]  /*5340*/  ISETP.GT.U32.AND P3, PT, R7, 0x7feffffe, PT ;  /* 0x7feffffe0700780c */ /* 0x000fe40003f64070 */
[----:B------:R-:W-:-:S04]  /*5350*/  IADD3 R7, R5, -0x1, RZ ;  /* 0xffffffff05077810 */ /* 0x000fc80007ffe0ff */
[----:B------:R-:W-:-:S13]  /*5360*/  ISETP.GT.U32.OR P3, PT, R7, 0x7feffffe, P3 ;  /* 0x7feffffe0700780c */ /* 0x000fda0001f64470 */
[----:B------:R-:W-:Y:S05]  /*5370*/  @P3 BRA `(.L_x_113) ;  /* 0x000001e000003947 */ /* 0x000fea0003800000 */
[----:B-1----:R-:W-:-:S04]  /*5380*/  LOP3.LUT R5, R37, 0x7ff00000, RZ, 0xc0, !PT ;  /* 0x7ff0000025057812 */ /* 0x002fc800078ec0ff */
[CC--:B------:R-:W-:Y:S02]  /*5390*/  IADD3 R6, R2.reuse, -R5.reuse, RZ ;  /* 0x8000000502067210 */ /* 0x0c0fe40007ffe0ff */
[----:B------:R-:W-:Y:S02]  /*53a0*/  ISETP.GE.U32.AND P3, PT, R2, R5, PT ;  /* 0x000000050200720c */ /* 0x000fe40003f66070 */
[----:B------:R-:W-:Y:S02]  /*53b0*/  IMNMX R6, R6, -0x46a00000, !PT ;  /* 0xb960000006067817 */ /* 0x000fe40007800200 */
[----:B------:R-:W-:Y:S02]  /*53c0*/  SEL R2, R3, 0x63400000, !P3 ;  /* 0x6340000003027807 */ /* 0x000fe40005800000 */
[----:B------:R-:W-:Y:S02]  /*53d0*/  IMNMX R3, R6, 0x46a00000, PT ;  /* 0x46a0000006037817 */ /* 0x000fe40003800200 */
[----:B------:R-:W-:-:S03]  /*53e0*/  MOV R6, RZ ;  /* 0x000000ff00067202 */ /* 0x000fc60000000f00 */
[----:B------:R-:W-:-:S05]  /*53f0*/  IMAD.IADD R2, R3, 0x1, -R2 ;  /* 0x0000000103027824 */ /* 0x000fca00078e0a02 */
[----:B------:R-:W-:-:S06]  /*5400*/  IADD3 R7, R2, 0x7fe00000, RZ ;  /* 0x7fe0000002077810 */ /* 0x000fcc0007ffe0ff */
[----:B------:R-:W0:-:S10]  /*5410*/  DMUL R64, R58, R6 ;  /* 0x000000063a407228 */ /* 0x000e140000000000 */
[----:B0-----:R-:W-:-:S13]  /*5420*/  FSETP.GTU.AND P3, PT, |R65|, 1.469367938527859385e-39, PT ;  /* 0x001000004100780b */ /* 0x001fda0003f6c200 */
[----:B------:R-:W-:Y:S05]  /*5430*/  @P3 BRA `(.L_x_114) ;  /* 0x000002a000003947 */ /* 0x000fea0003800000 */
[----:B------:R-:W0:Y:S01]  /*5440*/  DFMA R56, R58, -R56, R60 ;  /* 0x800000383a38722b */ /* 0x000e22000000003c */
[----:B------:R-:W-:-:S09]  /*5450*/  IMAD.MOV.U32 R36, RZ, RZ, RZ ;  /* 0x000000ffff247224 */ /* 0x000fd200078e00ff */
[C---:B0-----:R-:W-:Y:S02]  /*5460*/  FSETP.NEU.AND P3, PT, R57.reuse, RZ, PT ;  /* 0x000000ff3900720b */ /* 0x041fe40003f6d000 */
[----:B------:R-:W-:-:S04]  /*5470*/  LOP3.LUT R3, R57, 0x80000000, R37, 0x48, !PT ;  /* 0x8000000039037812 */ /* 0x000fc800078e4825 */
[----:B------:R-:W-:-:S07]  /*5480*/  LOP3.LUT R37, R3, R7, RZ, 0xfc, !PT ;  /* 0x0000000703257212 */ /* 0x000fce00078efcff */
[----:B------:R-:W-:Y:S05]  /*5490*/  @!P3 BRA `(.L_x_114) ;  /* 0x000002400000b947 */ /* 0x000fea0003800000 */
[C---:B------:R-:W-:Y:S01]  /*54a0*/  IADD3 R7, -R2.reuse, RZ, RZ ;  /* 0x000000ff02077210 */ /* 0x040fe20007ffe1ff */
[----:B------:R-:W-:Y:S01]  /*54b0*/  IMAD.MOV.U32 R6, RZ, RZ, RZ ;  /* 0x000000ffff067224 */ /* 0x000fe200078e00ff */
[----:B------:R-:W-:-:S05]  /*54c0*/  IADD3 R2, -R2, -0x43300000, RZ ;  /* 0xbcd0000002027810 */ /* 0x000fca0007ffe1ff */
[----:B------:R-:W0:-:S04]  /*54d0*/  DFMA R6, R64, -R6, R58 ;  /* 0x800000064006722b */ /* 0x000e08000000003a */
[----:B------:R-:W1:-:S06]  /*54e0*/  DMUL.RP R58, R58, R36 ;  /* 0x000000243a3a7228 */ /* 0x000e4c0000008000 */
[----:B0-----:R-:W-:-:S04]  /*54f0*/  FSETP.NEU.AND P3, PT, |R7|, R2, PT ;  /* 0x000000020700720b */ /* 0x001fc80003f6d200 */
[----:B-1----:R-:W-:Y:S02]  /*5500*/  LOP3.LUT R3, R59, R3, RZ, 0x3c, !PT ;  /* 0x000000033b037212 */ /* 0x002fe400078e3cff */
[----:B------:R-:W-:Y:S02]  /*5510*/  FSEL R2, R58, R64, !P3 ;  /* 0x000000403a027208 */ /* 0x000fe40005800000 */
[----:B------:R-:W-:Y:S02]  /*5520*/  FSEL R3, R3, R65, !P3 ;  /* 0x0000004103037208 */ /* 0x000fe40005800000 */
[----:B------:R-:W-:-:S03]  /*5530*/  MOV R64, R2 ;  /* 0x0000000200407202 */ /* 0x000fc60000000f00 */
[----:B------:R-:W-:Y:S01]  /*5540*/  IMAD.MOV.U32 R65, RZ, RZ, R3 ;  /* 0x000000ffff417224 */ /* 0x000fe200078e0003 */
[----:B------:R-:W-:Y:S05]  /*5550*/  BRA `(.L_x_114) ;  /* 0x0000018000007947 */ /* 0x000fea0003800000 */
.L_x_113:
[----:B-1----:R-:W0:-:S14]  /*5560*/  DSETP.NAN.AND P3, PT, R62, R62, PT ;  /* 0x0000003e3e00722a */ /* 0x002e1c0003f68000 */
[----:B0-----:R-:W-:Y:S05]  /*5570*/  @P3 BRA `(.L_x_115) ;  /* 0x0000013000003947 */ /* 0x001fea0003800000 */
[----:B------:R-:W0:-:S14]  /*5580*/  DSETP.NAN.AND P3, PT, R36, R36, PT ;  /* 0x000000242400722a */ /* 0x000e1c0003f68000 */
[----:B0-----:R-:W-:Y:S05]  /*5590*/  @P3 BRA `(.L_x_116) ;  /* 0x000000d000003947 */ /* 0x001fea0003800000 */
[----:B------:R-:W-:Y:S01]  /*55a0*/  ISETP.NE.AND P3, PT, R6, R5, PT ;  /* 0x000000050600720c */ /* 0x000fe20003f65270 */
[----:B------:R-:W-:Y:S01]  /*55b0*/  IMAD.MOV.U32 R65, RZ, RZ, -0x80000 ;  /* 0xfff80000ff417424 */ /* 0x000fe200078e00ff */
[----:B------:R-:W-:-:S11]  /*55c0*/  MOV R64, 0x0 ;  /* 0x0000000000407802 */ /* 0x000fd60000000f00 */
[----:B------:R-:W-:Y:S05]  /*55d0*/  @!P3 BRA `(.L_x_114) ;  /* 0x000001000000b947 */ /* 0x000fea0003800000 */
[----:B------:R-:W-:Y:S02]  /*55e0*/  ISETP.NE.AND P3, PT, R6, 0x7ff00000, PT ;  /* 0x7ff000000600780c */ /* 0x000fe40003f65270 */
[----:B------:R-:W-:Y:S02]  /*55f0*/  LOP3.LUT R3, R63, 0x80000000, R37, 0x48, !PT ;  /* 0x800000003f037812 */ /* 0x000fe400078e4825 */
[----:B------:R-:W-:-:S13]  /*5600*/  ISETP.EQ.OR P3, PT, R5, RZ, !P3 ;  /* 0x000000ff0500720c */ /* 0x000fda0005f62670 */
[----:B------:R-:W-:Y:S01]  /*5610*/  @P3 LOP3.LUT R2, R3, 0x7ff00000, RZ, 0xfc, !PT ;  /* 0x7ff0000003023812 */ /* 0x000fe200078efcff */
[----:B------:R-:W-:Y:S01]  /*5620*/  @!P3 IMAD.MOV.U32 R65, RZ, RZ, R3 ;  /* 0x000000ffff41b224 */ /* 0x000fe200078e0003 */
[----:B------:R-:W-:Y:S02]  /*5630*/  @!P3 MOV R64, RZ ;  /* 0x000000ff0040b202 */ /* 0x000fe40000000f00 */
[----:B------:R-:W-:Y:S01]  /*5640*/  @P3 MOV R64, RZ ;  /* 0x000000ff00403202 */ /* 0x000fe20000000f00 */
[----:B------:R-:W-:Y:S01]  /*5650*/  @P3 IMAD.MOV.U32 R65, RZ, RZ, R2 ;  /* 0x000000ffff413224 */ /* 0x000fe200078e0002 */
[----:B------:R-:W-:Y:S05]  /*5660*/  BRA `(.L_x_114) ;  /* 0x0000007000007947 */ /* 0x000fea0003800000 */
.L_x_116:
[----:B------:R-:W-:Y:S02]  /*5670*/  LOP3.LUT R3, R37, 0x80000, RZ, 0xfc, !PT ;  /* 0x0008000025037812 */ /* 0x000fe400078efcff */
[----:B------:R-:W-:-:S03]  /*5680*/  MOV R64, R36 ;  /* 0x0000002400407202 */ /* 0x000fc60000000f00 */
[----:B------:R-:W-:Y:S01]  /*5690*/  IMAD.MOV.U32 R65, RZ, RZ, R3 ;  /* 0x000000ffff417224 */ /* 0x000fe200078e0003 */
[----:B------:R-:W-:Y:S05]  /*56a0*/  BRA `(.L_x_114) ;  /* 0x0000003000007947 */ /* 0x000fea0003800000 */
.L_x_115:
[----:B------:R-:W-:Y:S02]  /*56b0*/  LOP3.LUT R3, R63, 0x80000, RZ, 0xfc, !PT ;  /* 0x000800003f037812 */ /* 0x000fe400078efcff */
[----:B------:R-:W-:-:S03]  /*56c0*/  MOV R64, R62 ;  /* 0x0000003e00407202 */ /* 0x000fc60000000f00 */
[----:B------:R-:W-:Y:S02]  /*56d0*/  IMAD.MOV.U32 R65, RZ, RZ, R3 ;  /* 0x000000ffff417224 */ /* 0x000fe400078e0003 */
.L_x_114:
[----:B------:R-:W-:Y:S05]  /*56e0*/  BSYNC B1 ;  /* 0x0000000000017941 */ /* 0x000fea0003800000 */
.L_x_112:
[----:B------:R-:W-:Y:S01]  /*56f0*/  HFMA2.MMA R5, -RZ, RZ, 0, 0 ;  /* 0x00000000ff057435 */ /* 0x000fe200000001ff */
[----:B------:R-:W-:Y:S01]  /*5700*/  MOV R2, R64 ;  /* 0x0000004000027202 */ /* 0x000fe20000000f00 */
[----:B------:R-:W-:-:S04]  /*5710*/  IMAD.MOV.U32 R3, RZ, RZ, R65 ;  /* 0x000000ffff037224 */ /* 0x000fc800078e0041 */
[----:B------:R-:W-:Y:S05]  /*5720*/  RET.REL.NODEC R4 `(_Z25multi_tensor_apply_kernelI18TensorListMetadataILi4EE11AdamFunctorILi4EddEJfffff10adamMode_tfEEvlPViT_T0_DpT1_) ;  /* 0xffffa8d004007950 */ /* 0x000fea0003c3ffff */
.L_x_117:
        /* <DEDUP_REMOVED lines=13> */
.L_x_520:


//--------------------- .text._Z25multi_tensor_apply_kernelI18TensorListMetadataILi5EE11AdamFunctorILi5EddEJfffff10adamMode_tfEEvlPViT_T0_DpT1_ --------------------------
	.section	.text._Z25multi_tensor_apply_kernelI18TensorListMetadataILi5EE11AdamFunctorILi5EddEJfffff10adamMode_tfEEvlPViT_T0_DpT1_,"ax",@progbits
	.sectioninfo	@"SHI_REGISTERS=100"
	.align	128
        .global         _Z25multi_tensor_apply_kernelI18TensorListMetadataILi5EE11AdamFunctorILi5EddEJfffff10adamMode_tfEEvlPViT_T0_DpT1_
        .type           _Z25multi_tensor_apply_kernelI18TensorListMetadataILi5EE11AdamFunctorILi5EddEJfffff10adamMode_tfEEvlPViT_T0_DpT1_,@function
        .size           _Z25multi_tensor_apply_kernelI18TensorListMetadataILi5EE11AdamFunctorILi5EddEJfffff10adamMode_tfEEvlPViT_T0_DpT1_,(.L_x_521 - _Z25multi_tensor_apply_kernelI18TensorListMetadataILi5EE11AdamFunctorILi5EddEJfffff10adamMode_tfEEvlPViT_T0_DpT1_)
        .other          _Z25multi_tensor_apply_kernelI18TensorListMetadataILi5EE11AdamFunctorILi5EddEJfffff10adamMode_tfEEvlPViT_T0_DpT1_,@"STO_CUDA_ENTRY STV_DEFAULT"
_Z25multi_tensor_apply_kernelI18TensorListMetadataILi5EE11AdamFunctorILi5EddEJfffff10adamMode_tfEEvlPViT_T0_DpT1_:
.text._Z25multi_tensor_apply_kernelI18TensorListMetadataILi5EE11AdamFunctorILi5EddEJfffff10adamMode_tfEEvlPViT_T0_DpT1_:
        /* <DEDUP_REMOVED lines=17> */
[----:B------:R-:W-:-:S02]  /*0110*/  UIMAD.WIDE UR8, UR16, 0x8, UR8 ;  /* 0x00000008100878a5 */ /* 0x000fc4000f8e0208 */
[----:B------:R-:W-:Y:S02]  /*0120*/  ULOP3.LUT UR4, UR17, UR10, URZ, 0xfc, !UPT ;  /* 0x0000000a11047292 */ /* 0x000fe4000f8efc3f */
[----:B------:R-:W-:Y:S02]  /*0130*/  ULOP3.LUT UP1, URZ, UR6, 0x1f, URZ, 0xc0, !UPT ;  /* 0x0000001f063f7892 */ /* 0x000fe4000f82c03f */
[----:B------:R-:W-:Y:S02]  /*0140*/  ULOP3.LUT UP2, URZ, UR8, 0x1f, URZ, 0xc0, !UPT ;  /* 0x0000001f083f7892 */ /* 0x000fe4000f84c03f */
[----:B------:R-:W-:Y:S02]  /*0150*/  ULOP3.LUT UP0, URZ, UR4, 0x3, URZ, 0xc0, !UPT ;  /* 0x00000003043f7892 */ /* 0x000fe4000f80c03f */
[----:B------:R-:W-:Y:S02]  /*0160*/  ULDC.64 UR12, c[0x0][UR14+0x430] ;  /* 0x00010c000e0c7abb */ /* 0x000fe40008000a00 */
[----:B------:R-:W-:-:S02]  /*0170*/  UPLOP3.LUT UP0, UPT, UP0, UP1, UP2, 0xfe, 0x0 ;  /* 0x000000000000789c */ /* 0x000fc40000703f26 */
[----:B------:R-:W-:Y:S02]  /*0180*/  ULDC.64 UR4, c[0x0][UR14+0x340] ;  /* 0x0000d0000e047abb */ /* 0x000fe40008000a00 */
[----:B------:R-:W-:Y:S02]  /*0190*/  ULDC.64 UR14, c[0x0][UR14+0x520] ;  /* 0x000148000e0e7abb */ /* 0x000fe40008000a00 */
[----:B------:R-:W-:Y:S01]  /*01a0*/  PLOP3.LUT P0, PT, PT, PT, UP0, 0x80, 0x0 ;  /* 0x000000000000781c */ /* 0x000fe20003f0f008 */
[----:B------:R-:W-:Y:S02]  /*01b0*/  UIMAD.WIDE UR10, UR16, 0x8, UR4 ;  /* 0x00000008100a78a5 */ /* 0x000fe4000f8e0204 */
[----:B------:R-:W-:Y:S02]  /*01c0*/  UIMAD.WIDE UR12, UR16, 0x8, UR12 ;  /* 0x00000008100c78a5 */ /* 0x000fe4000f8e020c */
[----:B------:R-:W-:-:S08]  /*01d0*/  UIMAD.WIDE UR14, UR16, 0x8, UR14 ;  /* 0x00000008100e78a5 */ /* 0x000fd0000f8e020e */
[----:B------:R-:W-:Y:S05]  /*01e0*/  @P0 BRA `(.L_x_118) ;  /* 0x0000006000000947 */ /* 0x000fea0003800000 */
[----:B------:R-:W-:Y:S02]  /*01f0*/  ULOP3.LUT UP0, URZ, UR10, 0x1f, URZ, 0xc0, !UPT ;  /* 0x0000001f0a3f7892 */ /* 0x000fe4000f80c03f */
[----:B------:R-:W-:Y:S02]  /*0200*/  ULOP3.LUT UP1, URZ, UR12, 0x1f, URZ, 0xc0, !UPT ;  /* 0x0000001f0c3f7892 */ /* 0x000fe4000f82c03f */
[----:B------:R-:W-:-:S04]  /*0210*/  ULOP3.LUT UP2, URZ, UR14, 0x1f, URZ, 0xc0, !UPT ;  /* 0x0000001f0e3f7892 */ /* 0x000fc8000f84c03f */
[----:B------:R-:W-:-:S06]  /*0220*/  UPLOP3.LUT UP0, UPT, UP0, UP1, UP2, 0x1, 0x0 ;  /* 0x000000000000789c */ /* 0x000fcc0000702021 */
[----:B------:R-:W-:-:S13]  /*0230*/  PLOP3.LUT P0, PT, PT, PT, UP0, 0x80, 0x0 ;  /* 0x000000000000781c */ /* 0x000fda0003f0f008 */
[----:B------:R-:W-:Y:S05]  /*0240*/  @P0 BRA `(.L_x_119) ;  /* 0x00002ac000000947 */ /* 0x000fea0003800000 */
.L_x_118:
        /* <DEDUP_REMOVED lines=25> */
.L_x_167:
[----:B0-----:R-:W-:Y:S01]  /*03e0*/  IADD3 R39, R0, UR4, RZ ;  /* 0x0000000400277c10 */ /* 0x001fe2000fffe0ff */
[----:B------:R-:W-:Y:S01]  /*03f0*/  CS2R R10, SRZ ;  /* 0x00000000000a7805 */ /* 0x000fe2000001ff00 */
[----:B------:R-:W-:Y:S01]  /*0400*/  MOV R13, 0x8 ;  /* 0x00000008000d7802 */ /* 0x000fe20000000f00 */
[----:B------:R-:W-:Y:S01]  /*0410*/  IMAD.MOV.U32 R7, RZ, RZ, 0x8 ;  /* 0x00000008ff077424 */ /* 0x000fe200078e00ff */
[C---:B------:R-:W-:Y:S01]  /*0420*/  IADD3 R24, R39.reuse, c[0x0][0x0], RZ ;  /* 0x0000000027187a10 */ /* 0x040fe20007ffe0ff */
[----:B------:R-:W-:Y:S01]  /*0430*/  IMAD.MOV.U32 R9, RZ, RZ, 0x8 ;  /* 0x00000008ff097424 */ /* 0x000fe200078e00ff */
[----:B------:R-:W-:Y:S01]  /*0440*/  ISETP.GE.AND P3, PT, R39, c[0x0][0x160], PT ;  /* 0x0000580027007a0c */ /* 0x000fe20003f66270 */
[----:B------:R-:W-:Y:S01]  /*0450*/  CS2R R60, SRZ ;  /* 0x00000000003c7805 */ /* 0x000fe2000001ff00 */
[C---:B------:R-:W-:Y:S01]  /*0460*/  IADD3 R30, R24.reuse, c[0x0][0x0], RZ ;  /* 0x00000000181e7a10 */ /* 0x040fe20007ffe0ff */
[----:B------:R-:W-:Y:S01]  /*0470*/  HFMA2.MMA R4, -RZ, RZ, 0, 4.76837158203125e-07 ;  /* 0x00000008ff047435 */ /* 0x000fe200000001ff */
[----:B------:R-:W-:Y:S01]  /*0480*/  ISETP.GE.AND P0, PT, R24, c[0x0][0x160], PT ;  /* 0x0000580018007a0c */ /* 0x000fe20003f06270 */
[----:B------:R-:W-:Y:S01]  /*0490*/  CS2R R70, SRZ ;  /* 0x0000000000467805 */ /* 0x000fe2000001ff00 */
[C---:B------:R-:W-:Y:S01]  /*04a0*/  IADD3 R36, R30.reuse, c[0x0][0x0], RZ ;  /* 0x000000001e247a10 */ /* 0x040fe20007ffe0ff */
[----:B------:R-:W-:Y:S01]  /*04b0*/  CS2R R2, SRZ ;  /* 0x0000000000027805 */ /* 0x000fe2000001ff00 */
[----:B------:R-:W-:-:S02]  /*04c0*/  ISETP.GE.AND P1, PT, R30, c[0x0][0x160], PT ;  /* 0x000058001e007a0c */ /* 0x000fc40003f26270 */
[----:B------:R-:W-:Y:S02]  /*04d0*/  ISETP.GE.AND P2, PT, R36, c[0x0][0x160], PT ;  /* 0x0000580024007a0c */ /* 0x000fe40003f46270 */
[----:B------:R-:W-:Y:S02]  /*04e0*/  ISETP.LT.AND P0, PT, R24, UR17, !P0 ;  /* 0x0000001118007c0c */ /* 0x000fe4000c701270 */
[----:B------:R-:W-:Y:S02]  /*04f0*/  ISETP.LT.AND P2, PT, R36, UR17, !P2 ;  /* 0x0000001124007c0c */ /* 0x000fe4000d741270 */
[----:B------:R-:W-:Y:S01]  /*0500*/  ISETP.LT.AND P1, PT, R30, UR17, !P1 ;  /* 0x000000111e007c0c */ /* 0x000fe2000cf21270 */
[----:B------:R-:W-:Y:S01]  /*0510*/  HFMA2.MMA R25, -RZ, RZ, 0, 4.76837158203125e-07 ;  /* 0x00000008ff197435 */ /* 0x000fe200000001ff */
[----:B------:R-:W-:Y:S01]  /*0520*/  ISETP.LT.AND P3, PT, R39, UR17, !P3 ;  /* 0x0000001127007c0c */ /* 0x000fe2000df61270 */
[----:B------:R-:W-:Y:S01]  /*0530*/  HFMA2.MMA R37, -RZ, RZ, 0, 4.76837158203125e-07 ;  /* 0x00000008ff257435 */ /* 0x000fe200000001ff */
[----:B------:R-:W-:Y:S01]  /*0540*/  IMAD.MOV.U32 R21, RZ, RZ, 0x8 ;  /* 0x00000008ff157424 */ /* 0x000fe200078e00ff */
[----:B------:R-:W-:Y:S01]  /*0550*/  MOV R31, 0x8 ;  /* 0x00000008001f7802 */ /* 0x000fe20000000f00 */
[----:B------:R-:W-:Y:S01]  /*0560*/  IMAD.MOV.U32 R23, RZ, RZ, 0x8 ;  /* 0x00000008ff177424 */ /* 0x000fe200078e00ff */
[----:B------:R-:W-:Y:S01]  /*0570*/  MOV R18, 0x8 ;  /* 0x0000000800127802 */ /* 0x000fe20000000f00 */
[----:B------:R-:W-:-:S02]  /*0580*/  IMAD.MOV.U32 R27, RZ, RZ, 0x8 ;  /* 0x00000008ff1b7424 */ /* 0x000fc400078e00ff */
[----:B------:R-:W-:Y:S02]  /*0590*/  IMAD.MOV.U32 R29, RZ, RZ, 0x8 ;  /* 0x00000008ff1d7424 */ /* 0x000fe400078e00ff */
[----:B------:R-:W-:-:S04]  /*05a0*/  @P2 IMAD.WIDE R12, R36, R13, UR12 ;  /* 0x0000000c240c2e25 */ /* 0x000fc8000f8e020d */
[----:B------:R-:W-:Y:S01]  /*05b0*/  IMAD.MOV.U32 R33, RZ, RZ, 0x8 ;  /* 0x00000008ff217424 */ /* 0x000fe200078e00ff */
[----:B------:R0:W5:Y:S01]  /*05c0*/  @P2 LDG.E.64 R10, [R12.64] ;  /* 0x000000120c0a2981 */ /* 0x000162000c1e1b00 */
[----:B------:R-:W-:Y:S02]  /*05d0*/  IMAD.MOV.U32 R35, RZ, RZ, 0x8 ;  /* 0x00000008ff237424 */ /* 0x000fe400078e00ff */
[----:B------:R-:W-:Y:S02]  /*05e0*/  IMAD.MOV.U32 R14, RZ, RZ, 0x8 ;  /* 0x00000008ff0e7424 */ /* 0x000fe400078e00ff */
[----:B------:R-:W-:Y:S01]  /*05f0*/  IMAD.MOV.U32 R16, RZ, RZ, 0x8 ;  /* 0x00000008ff107424 */ /* 0x000fe200078e00ff */
[----:B------:R-:W-:Y:S01]  /*0600*/  CS2R R82, SRZ ;  /* 0x0000000000527805 */ /* 0x000fe2000001ff00 */
[----:B------:R-:W-:Y:S01]  /*0610*/  @P0 IMAD.WIDE R6, R24, R7, UR12 ;  /* 0x0000000c18060e25 */ /* 0x000fe2000f8e0207 */
[----:B------:R-:W-:Y:S01]  /*0620*/  CS2R R74, SRZ ;  /* 0x00000000004a7805 */ /* 0x000fe2000001ff00 */
[----:B------:R-:W-:Y:S01]  /*0630*/  CS2R R72, SRZ ;  /* 0x0000000000487805 */ /* 0x000fe2000001ff00 */
[----:B------:R-:W-:Y:S01]  /*0640*/  CS2R R66, SRZ ;  /* 0x0000000000427805 */ /* 0x000fe2000001ff00 */
[----:B------:R-:W-:Y:S01]  /*0650*/  @P1 IMAD.WIDE R8, R30, R9, UR12 ;  /* 0x0000000c1e081e25 */ /* 0x000fe2000f8e0209 */
[----:B------:R-:W-:Y:S01]  /*0660*/  CS2R R64, SRZ ;  /* 0x0000000000407805 */ /* 0x000fe2000001ff00 */
[----:B------:R-:W-:Y:S01]  /*0670*/  CS2R R62, SRZ ;  /* 0x00000000003e7805 */ /* 0x000fe2000001ff00 */
[----:B------:R-:W-:Y:S01]  /*0680*/  CS2R R68, SRZ ;  /* 0x0000000000447805 */ /* 0x000fe2000001ff00 */
[----:B------:R-:W-:Y:S01]  /*0690*/  CS2R R48, SRZ ;  /* 0x0000000000307805 */ /* 0x000fe2000001ff00 */
[----:B0-----:R-:W-:Y:S01]  /*06a0*/  CS2R R12, SRZ ;  /* 0x00000000000c7805 */ /* 0x001fe2000001ff00 */
        /* <DEDUP_REMOVED lines=17> */
[C---:B------:R-:W-:Y:S01]  /*07c0*/  IMAD.WIDE R16, R39.reuse, R16, UR8 ;  /* 0x0000000827107e25 */ /* 0x040fe2000f8e0210 */
[----:B------:R0:W5:Y:S03]  /*07d0*/  @P3 LDG.E.64 R80, [R14.64] ;  /* 0x000000120e503981 */ /* 0x000166000c1e1b00 */
[C---:B------:R-:W-:Y:S01]  /*07e0*/  IMAD.WIDE R18, R39.reuse, R18, UR10 ;  /* 0x0000000a27127e25 */ /* 0x040fe2000f8e0212 */
[----:B------:R0:W5:Y:S03]  /*07f0*/  @P3 LDG.E.64 R78, [R16.64] ;  /* 0x00000012104e3981 */ /* 0x000166000c1e1b00 */
[----:B------:R-:W-:Y:S01]  /*0800*/  IMAD.WIDE R24, R24, R25, UR10 ;  /* 0x0000000a18187e25 */ /* 0x000fe2000f8e0219 */
[----:B------:R0:W5:Y:S03]  /*0810*/  @P3 LDG.E.64 R76, [R18.64] ;  /* 0x00000012124c3981 */ /* 0x000166000c1e1b00 */
[----:B------:R-:W-:Y:S01]  /*0820*/  IMAD.WIDE R30, R30, R31, UR10 ;  /* 0x0000000a1e1e7e25 */ /* 0x000fe2000f8e021f */
[----:B------:R0:W5:Y:S03]  /*0830*/  @P0 LDG.E.64 R72, [R24.64] ;  /* 0x0000001218480981 */ /* 0x000166000c1e1b00 */
[----:B------:R-:W-:Y:S01]  /*0840*/  IMAD.WIDE R36, R36, R37, UR10 ;  /* 0x0000000a24247e25 */ /* 0x000fe2000f8e0225 */
[----:B------:R0:W5:Y:S03]  /*0850*/  @P1 LDG.E.64 R62, [R30.64] ;  /* 0x000000121e3e1981 */ /* 0x000166000c1e1b00 */
[C---:B------:R-:W-:Y:S01]  /*0860*/  @P3 IMAD.WIDE R4, R39.reuse, R4, UR12 ;  /* 0x0000000c27043e25 */ /* 0x040fe2000f8e0204 */
[----:B------:R0:W5:Y:S01]  /*0870*/  @P2 LDG.E.64 R12, [R36.64] ;  /* 0x00000012240c2981 */ /* 0x000162000c1e1b00 */
[----:B------:R-:W-:-:S03]  /*0880*/  LEA R38, P4, R39, UR14, 0x3 ;  /* 0x0000000e27267c11 */ /* 0x000fc6000f8818ff */
[----:B------:R1:W5:Y:S04]  /*0890*/  @P0 LDG.E.64 R70, [R6.64] ;  /* 0x0000001206460981 */ /* 0x000368000c1e1b00 */
[----:B------:R2:W5:Y:S01]  /*08a0*/  @P3 LDG.E.64 R2, [R4.64] ;  /* 0x0000001204023981 */ /* 0x000562000c1e1b00 */
[----:B-1----:R-:W-:Y:S02]  /*08b0*/  SHF.R.S32.HI R6, RZ, 0x1f, R39 ;  /* 0x0000001fff067819 */ /* 0x002fe40000011427 */
[C---:B--2---:R-:W-:Y:S02]  /*08c0*/  IADD3 R4, R39.reuse, c[0x0][0x0], RZ ;  /* 0x0000000027047a10 */ /* 0x044fe40007ffe0ff */
[----:B------:R-:W-:Y:S02]  /*08d0*/  LEA.HI.X R39, R39, UR15, R6, 0x3, P4 ;  /* 0x0000000f27277c11 */ /* 0x000fe4000a0f1c06 */
[----:B------:R-:W-:-:S02]  /*08e0*/  ISETP.NE.AND P4, PT, RZ, c[0x0][0xd70], PT ;  /* 0x00035c00ff007a0c */ /* 0x000fc40003f85270 */
[C---:B------:R-:W-:Y:S02]  /*08f0*/  IADD3 R5, R4.reuse, c[0x0][0x0], RZ ;  /* 0x0000000004057a10 */ /* 0x040fe40007ffe0ff */
[----:B------:R-:W-:Y:S02]  /*0900*/  SHF.R.S32.HI R7, RZ, 0x1f, R4 ;  /* 0x0000001fff077819 */ /* 0x000fe40000011404 */
[C---:B------:R-:W-:Y:S02]  /*0910*/  LEA R40, P5, R4.reuse, UR14, 0x3 ;  /* 0x0000000e04287c11 */ /* 0x040fe4000f8a18ff */
[----:B------:R-:W-:Y:S02]  /*0920*/  IADD3 R6, R5, c[0x0][0x0], RZ ;  /* 0x0000000005067a10 */ /* 0x000fe40007ffe0ff */
[----:B------:R-:W-:Y:S01]  /*0930*/  LEA.HI.X R41, R4, UR15, R7, 0x3, P5 ;  /* 0x0000000f04297c11 */ /* 0x000fe2000a8f1c07 */
[----:B------:R-:W-:Y:S01]  /*0940*/  BSSY B0, `(.L_x_120) ;  /* 0x0000233000007945 */ /* 0x000fe20003800000 */
[----:B------:R-:W-:-:S02]  /*0950*/  SHF.R.S32.HI R4, RZ, 0x1f, R5 ;  /* 0x0000001fff047819 */ /* 0x000fc40000011405 */
[C---:B------:R-:W-:Y:S02]  /*0960*/  LEA R42, P5, R5.reuse, UR14, 0x3 ;  /* 0x0000000e052a7c11 */ /* 0x040fe4000f8a18ff */
[----:B------:R-:W-:Y:S02]  /*0970*/  SHF.R.S32.HI R7, RZ, 0x1f, R6 ;  /* 0x0000001fff077819 */ /* 0x000fe40000011406 */
[C---:B------:R-:W-:Y:S02]  /*0980*/  LEA R46, P6, R6.reuse, UR14, 0x3 ;  /* 0x0000000e062e7c11 */ /* 0x040fe4000f8c18ff */
[----:B------:R-:W-:Y:S02]  /*0990*/  LEA.HI.X R43, R5, UR15, R4, 0x3, P5 ;  /* 0x0000000f052b7c11 */ /* 0x000fe4000a8f1c04 */
[----:B------:R-:W-:Y:S01]  /*09a0*/  LEA.HI.X R47, R6, UR15, R7, 0x3, P6 ;  /* 0x0000000f062f7c11 */ /* 0x000fe2000b0f1c07 */
        /* <DEDUP_REMOVED lines=22> */
[----:B------:R-:W-:Y:S05]  /*0b10*/  CALL.REL.NOINC `($__internal_1_$__cuda_sm20_div_rn_f64_full) ;  /* 0x0000469000007944 */ /* 0x000fea0003c00000 */
.L_x_125:
[----:B------:R-:W-:Y:S05]  /*0b20*/  BSYNC B3 ;  /* 0x0000000000037941 */ /* 0x000fea0003800000 */
.L_x_124:
        /* <DEDUP_REMOVED lines=30> */
[----:B------:R-:W-:Y:S01]  /*0d10*/  MOV R4, R8 ;  /* 0x0000000800047202 */ /* 0x000fe20000000f00 */
[----:B------:R-:W-:Y:S01]  /*0d20*/  IMAD.MOV.U32 R3, RZ, RZ, R9 ;  /* 0x000000ffff037224 */ /* 0x000fe200078e0009 */
[----:B------:R-:W-:Y:S01]  /*0d30*/  MOV R2, 0xd60 ;  /* 0x00000d6000027802 */ /* 0x000fe20000000f00 */
[----:B------:R-:W-:Y:S02]  /*0d40*/  IMAD.MOV.U32 R5, RZ, RZ, R45 ;  /* 0x000000ffff057224 */ /* 0x000fe400078e002d */
[----:B------:R-:W-:Y:S05]  /*0d50*/  CALL.REL.NOINC `($__internal_1_$__cuda_sm20_div_rn_f64_full) ;  /* 0x0000445000007944 */ /* 0x000fea0003c00000 */
.L_x_127:
[----:B------:R-:W-:Y:S05]  /*0d60*/  BSYNC B3 ;  /* 0x0000000000037941 */ /* 0x000fea0003800000 */
.L_x_126:
        /* <DEDUP_REMOVED lines=8> */
[----:B------:R0:W-:Y:S02]  /*0df0*/  STG.E.64 [R38.64], R2 ;  /* 0x0000000226007986 */ /* 0x0001e4000c101b12 */
.L_x_123:
[----:B------:R-:W-:Y:S05]  /*0e00*/  BSYNC B2 ;  /* 0x0000000000027941 */ /* 0x000fea0003800000 */
.L_x_122:
[----:B------:R-:W-:Y:S01]  /*0e10*/  BSSY B2, `(.L_x_128) ;  /* 0x0000045000027945 */ /* 0x000fe20003800000 */
[----:B------:R-:W-:Y:S05]  /*0e20*/  @!P0 BRA `(.L_x_129) ;  /* 0x0000043000008947 */ /* 0x000fea0003800000 */
[----:B0----5:R-:W0:Y:S01]  /*0e30*/  MUFU.RCP64H R3, R97 ;  /* 0x0000006100037308 */ /* 0x021e220000001800 */
        /* <DEDUP_REMOVED lines=19> */
[----:B------:R-:W-:Y:S05]  /*0f70*/  CALL.REL.NOINC `($__internal_1_$__cuda_sm20_div_rn_f64_full) ;  /* 0x0000423000007944 */ /* 0x000fea0003c00000 */
.L_x_131:
[----:B------:R-:W-:Y:S05]  /*0f80*/  BSYNC B3 ;  /* 0x0000000000037941 */ /* 0x000fea0003800000 */
.L_x_130:
        /* <DEDUP_REMOVED lines=35> */
.L_x_133:
[----:B------:R-:W-:Y:S05]  /*11c0*/  BSYNC B3 ;  /* 0x0000000000037941 */ /* 0x000fea0003800000 */
.L_x_132:
        /* <DEDUP_REMOVED lines=9> */
.L_x_129:
[----:B------:R-:W-:Y:S05]  /*1260*/  BSYNC B2 ;  /* 0x0000000000027941 */ /* 0x000fea0003800000 */
.L_x_128:
        /* <DEDUP_REMOVED lines=23> */
.L_x_137:
[----:B------:R-:W-:Y:S05]  /*13e0*/  BSYNC B3 ;  /* 0x0000000000037941 */ /* 0x000fea0003800000 */
.L_x_136:
        /* <DEDUP_REMOVED lines=35> */
.L_x_139:
[----:B------:R-:W-:Y:S05]  /*1620*/  BSYNC B3 ;  /* 0x0000000000037941 */ /* 0x000fea0003800000 */
.L_x_138:
        /* <DEDUP_REMOVED lines=9> */
.L_x_135:
[----:B------:R-:W-:Y:S05]  /*16c0*/  BSYNC B2 ;  /* 0x0000000000027941 */ /* 0x000fea0003800000 */
.L_x_134:
        /* <DEDUP_REMOVED lines=22> */
.L_x_142:
[----:B------:R-:W-:Y:S05]  /*1830*/  BSYNC B2 ;  /* 0x0000000000027941 */ /* 0x000fea0003800000 */
.L_x_141:
        /* <DEDUP_REMOVED lines=35> */
.L_x_144:
[----:B------:R-:W-:Y:S05]  /*1a70*/  BSYNC B2 ;  /* 0x0000000000027941 */ /* 0x000fea0003800000 */
.L_x_143:
        /* <DEDUP_REMOVED lines=8> */
[----:B------:R0:W-:Y:S01]  /*1b00*/  STG.E.64 [R46.64], R2 ;  /* 0x000000022e007986 */ /* 0x0001e2000c101b12 */
[----:B------:R-:W-:Y:S05]  /*1b10*/  BRA `(.L_x_140) ;  /* 0x0000115000007947 */ /* 0x000fea0003800000 */
.L_x_121:
[----:B0-----:R-:W-:Y:S01]  /*1b20*/  BSSY B2, `(.L_x_145) ;  /* 0x0000044000027945 */ /* 0x001fe20003800000 */
[----:B------:R-:W-:Y:S05]  /*1b30*/  @!P3 BRA `(.L_x_146) ;  /* 0x000004200000b947 */ /* 0x000fea0003800000 */
[----:B------:R-:W0:Y:S01]  /*1b40*/  MUFU.RCP64H R5, R97 ;  /* 0x0000006100057308 */ /* 0x000e220000001800 */
[----:B------:R-:W-:Y:S01]  /*1b50*/  MOV R4, 0x1 ;  /* 0x0000000100047802 */ /* 0x000fe20000000f00 */
[----:B------:R-:W-:Y:S01]  /*1b60*/  BSSY B3, `(.L_x_147) ;  /* 0x0000012000037945 */ /* 0x000fe20003800000 */
[----:B-----5:R-:W-:-:S04]  /*1b70*/  FSETP.GEU.AND P4, PT, |R3|, 6.5827683646048100446e-37, PT ;  /* 0x036000000300780b */ /* 0x020fc80003f8e200 */
        /* <DEDUP_REMOVED lines=16> */
.L_x_148:
[----:B------:R-:W-:Y:S05]  /*1c80*/  BSYNC B3 ;  /* 0x0000000000037941 */ /* 0x000fea0003800000 */
.L_x_147:
        /* <DEDUP_REMOVED lines=9> */
[----:B------:R-:W-:Y:S01]  /*1d20*/  IMAD.MOV.U32 R8, RZ, RZ, 0x1 ;  /* 0x00000001ff087424 */ /* 0x000fe200078e00ff */
        /* <DEDUP_REMOVED lines=25> */
.L_x_150:
[----:B------:R-:W-:Y:S05]  /*1ec0*/  BSYNC B3 ;  /* 0x0000000000037941 */ /* 0x000fea0003800000 */
.L_x_149:
        /* <DEDUP_REMOVED lines=9> */
.L_x_146:
[----:B------:R-:W-:Y:S05]  /*1f60*/  BSYNC B2 ;  /* 0x0000000000027941 */ /* 0x000fea0003800000 */
.L_x_145:
        /* <DEDUP_REMOVED lines=22> */
[----:B------:R-:W-:Y:S05]  /*20d0*/  CALL.REL.NOINC `($__internal_1_$__cuda_sm20_div_rn_f64_full) ;  /* 0x000030d000007944 */ /* 0x000fea0003c00000 */
.L_x_154:
[----:B------:R-:W-:Y:S05]  /*20e0*/  BSYNC B3 ;  /* 0x0000000000037941 */ /* 0x000fea0003800000 */
.L_x_153:
        /* <DEDUP_REMOVED lines=35> */
.L_x_156:
[----:B------:R-:W-:Y:S05]  /*2320*/  BSYNC B3 ;  /* 0x0000000000037941 */ /* 0x000fea0003800000 */
.L_x_155:
        /* <DEDUP_REMOVED lines=9> */
.L_x_152:
[----:B------:R-:W-:Y:S05]  /*23c0*/  BSYNC B2 ;  /* 0x0000000000027941 */ /* 0x000fea0003800000 */
.L_x_151:
        /* <DEDUP_REMOVED lines=23> */
.L_x_160:
[----:B------:R-:W-:Y:S05]  /*2540*/  BSYNC B3 ;  /* 0x0000000000037941 */ /* 0x000fea0003800000 */
.L_x_159:
        /* <DEDUP_REMOVED lines=35> */
.L_x_162:
[----:B------:R-:W-:Y:S05]  /*2780*/  BSYNC B3 ;  /* 0x0000000000037941 */ /* 0x000fea0003800000 */
.L_x_161:
        /* <DEDUP_REMOVED lines=9> */
.L_x_158:
[----:B------:R-:W-:Y:S05]  /*2820*/  BSYNC B2 ;  /* 0x0000000000027941 */ /* 0x000fea0003800000 */
.L_x_157:
        /* <DEDUP_REMOVED lines=22> */
.L_x_164:
[----:B------:R-:W-:Y:S05]  /*2990*/  BSYNC B2 ;  /* 0x0000000000027941 */ /* 0x000fea0003800000 */
.L_x_163:
        /* <DEDUP_REMOVED lines=35> */
.L_x_166:
[----:B------:R-:W-:Y:S05]  /*2bd0*/  BSYNC B2 ;  /* 0x0000000000027941 */ /* 0x000fea0003800000 */
.L_x_165:
        /* <DEDUP_REMOVED lines=9> */
.L_x_140:
[----:B------:R-:W-:Y:S05]  /*2c70*/  BSYNC B0 ;  /* 0x0000000000007941 */ /* 0x000fea0003800000 */
.L_x_120:
[----:B------:R-:W-:Y:S02]  /*2c80*/  ULDC UR5, c[0x0][0x0] ;  /* 0x0000000000057ab9 */ /* 0x000fe40000000800 */
[----:B------:R-:W-:-:S03]  /*2c90*/  ULEA UR4, UR5, UR4, 0x2 ;  /* 0x0000000405047291 */ /* 0x000fc6000f8e103f */
[----:B------:R-:W-:Y:S02]  /*2ca0*/  ULDC UR5, c[0x0][0x160] ;  /* 0x0000580000057ab9 */ /* 0x000fe40000000800 */
[----:B------:R-:W-:Y:S01]  /*2cb0*/  UISETP.GE.AND UP0, UPT, UR4, UR5, UPT ;  /* 0x000000050400728c */ /* 0x000fe2000bf06270 */
[----:B0----5:R-:W-:-:S04]  /*2cc0*/  MOV R2, UR4 ;  /* 0x0000000400027c02 */ /* 0x021fc80008000f00 */
[----:B------:R-:W-:Y:S02]  /*2cd0*/  ISETP.LT.AND P1, PT, R2, UR17, PT ;  /* 0x0000001102007c0c */ /* 0x000fe4000bf21270 */
[----:B------:R-:W-:-:S13]  /*2ce0*/  PLOP3.LUT P0, PT, PT, PT, UP0, 0x80, 0x0 ;  /* 0x000000000000781c */ /* 0x000fda0003f0f008 */
[----:B------:R-:W-:Y:S05]  /*2cf0*/  @!P0 BRA P1, `(.L_x_167) ;  /* 0xffffd6e000008947 */ /* 0x000fea000083ffff */
[----:B------:R-:W-:Y:S05]  /*2d00*/  EXIT ;  /* 0x000000000000794d */ /* 0x000fea0003800000 */
.L_x_119:
[----:B------:R-:W0:Y:S02]  /*2d10*/  S2R R0, SR_TID.X ;  /* 0x0000000000007919 */ /* 0x000e240000002100 */
[----:B0-----:R-:W-:-:S05]  /*2d20*/  IMAD.SHL.U32 R2, R0, 0x4, RZ ;  /* 0x0000000400027824 */ /* 0x001fca00078e00ff */
[----:B------:R-:W-:-:S04]  /*2d30*/  ISETP.GE.AND P0, PT, R2, c[0x0][0x160], PT ;  /* 0x0000580002007a0c */ /* 0x000fc80003f06270 */
[----:B------:R-:W-:-:S13]  /*2d40*/  ISETP.GE.OR P0, PT, R2, UR17, P0 ;  /* 0x0000001102007c0c */ /* 0x000fda0008706670 */
[----:B------:R-:W-:Y:S05]  /*2d50*/  @P0 EXIT ;  /* 0x000000000000094d */ /* 0x000fea0003800000 */
[----:B------:R-:W-:Y:S01]  /*2d60*/  HFMA2.MMA R2, -RZ, RZ, 1.875, 0 ;  /* 0x3f800000ff027435 */ /* 0x000fe200000001ff */
[----:B------:R-:W-:-:S09]  /*2d70*/  ISETP.NE.AND P0, PT, RZ, c[0x0][0xd70], PT ;  /* 0x00035c00ff007a0c */ /* 0x000fd20003f05270 */
        /* <DEDUP_REMOVED lines=15> */
.L_x_185:
[----:B0-----:R-:W-:-:S04]  /*2e70*/  IMAD.MOV.U32 R37, RZ, RZ, 0x20 ;  /* 0x00000020ff257424 */ /* 0x001fc800078e00ff */
        /* <DEDUP_REMOVED lines=29> */
.L_x_170:
[----:B------:R-:W-:Y:S05]  /*3050*/  BSYNC B0 ;  /* 0x0000000000007941 */ /* 0x000fea0003800000 */
.L_x_169:
        /* <DEDUP_REMOVED lines=14> */
[----:B------:R-:W-:Y:S01]  /*3140*/  FMUL.FTZ R44, R2, 1 ;  /* 0x3f800000022c7820 */ /* 0x000fe20000410000 */
[----:B------:R-:W-:-:S05]  /*3150*/  MOV R2, 0x1 ;  /* 0x0000000100027802 */ /* 0x000fca0000000f00 */
        /* <DEDUP_REMOVED lines=18> */
.L_x_172:
[----:B------:R-:W-:Y:S05]  /*3280*/  BSYNC B0 ;  /* 0x0000000000007941 */ /* 0x000fea0003800000 */
.L_x_171:
        /* <DEDUP_REMOVED lines=16> */
[----:B-1----:R-:W-:Y:S02]  /*3390*/  @!P0 FMUL R32, R32, 1.175494350822287508e-38 ;  /* 0x0080000020208820 */ /* 0x002fe40000400000 */
[----:B0-----:R-:W-:Y:S02]  /*33a0*/  FFMA R2, RZ, R49, R5 ;  /* 0x00000031ff027223 */ /* 0x001fe40000000005 */
[----:B------:R-:W-:-:S03]  /*33b0*/  FMUL.FTZ R66, R32, c[0x0][0xd6c] ;  /* 0x00035b0020427a20 */ /* 0x000fc60000410000 */
[----:B------:R-:W-:-:S03]  /*33c0*/  FSETP.GT.AND P0, PT, |R2|, 1.469367938527859385e-39, PT ;  /* 0x001000000200780b */ /* 0x000fc60003f04200 */
[----:B------:R-:W0:Y:S10]  /*33d0*/  F2F.F64.F32 R66, R66 ;  /* 0x0000004200427310 */ /* 0x000e340000201800 */
[----:B------:R-:W-:Y:S05]  /*33e0*/  @P0 BRA P1, `(.L_x_174) ;  /* 0x0000006000000947 */ /* 0x000fea0000800000 */
[----:B------:R-:W-:Y:S01]  /*33f0*/  IMAD.MOV.U32 R4, RZ, RZ, R26 ;  /* 0x000000ffff047224 */ /* 0x000fe200078e001a */
[----:B------:R-:W-:Y:S01]  /*3400*/  MOV R3, R27 ;  /* 0x0000001b00037202 */ /* 0x000fe20000000f00 */
[----:B------:R-:W-:Y:S01]  /*3410*/  IMAD.MOV.U32 R44, RZ, RZ, R48 ;  /* 0x000000ffff2c7224 */ /* 0x000fe200078e0030 */
[----:B------:R-:W-:-:S02]  /*3420*/  MOV R5, R49 ;  /* 0x0000003100057202 */ /* 0x000fc40000000f00 */
[----:B------:R-:W-:Y:S02]  /*3430*/  MOV R2, 0x3450 ;  /* 0x0000345000027802 */ /* 0x000fe40000000f00 */
[----:B0-----:R-:W-:Y:S05]  /*3440*/  CALL.REL.NOINC `($__internal_1_$__cuda_sm20_div_rn_f64_full) ;  /* 0x00001d6000007944 */ /* 0x001fea0003c00000 */
.L_x_174:
[----:B------:R-:W-:Y:S05]  /*3450*/  BSYNC B0 ;  /* 0x0000000000007941 */ /* 0x000fea0003800000 */
.L_x_173:
[----:B------:R-:W-:Y:S01]  /*3460*/  DMUL R26, R16, R34 ;  /* 0x00000022101a7228 */ /* 0x000fe20000000000 */
[----:B------:R-:W-:Y:S03]  /*3470*/  BSSY B0, `(.L_x_175) ;  /* 0x000001f000007945 */ /* 0x000fe60003800000 */
[----:B------:R-:W1:-:S04]  /*3480*/  DMUL R2, R10, R4 ;  /* 0x000000040a027228 */ /* 0x000e480000000000 */
[----:B------:R-:W2:-:S04]  /*3490*/  DMUL R30, R18, R30 ;  /* 0x0000001e121e7228 */ /* 0x000e880000000000 */
[----:B-1----:R-:W1:-:S04]  /*34a0*/  DFMA R26, R2, R4, R26 ;  /* 0x00000004021a722b */ /* 0x002e48000000001a */
[----:B--2---:R-:W2:Y:S02]  /*34b0*/  DFMA R30, R12, R4, R30 ;  /* 0x000000040c1e722b */ /* 0x004ea4000000001e */
[----:B-1----:R-:W1:Y:S02]  /*34c0*/  F2F.F32.F64 R8, R26 ;  /* 0x0000001a00087310 */ /* 0x002e640000301000 */
[----:B------:R-:W1:-:S06]  /*34d0*/  DSETP.GEU.AND P0, PT, |R26|, c[0x2][0x8], PT ;  /* 0x008002001a00762a */ /* 0x000e4c0003f0e200 */
[----:B--2---:R-:W-:-:S08]  /*34e0*/  FSETP.GEU.AND P1, PT, |R31|, 6.5827683646048100446e-37, PT ;  /* 0x036000001f00780b */ /* 0x004fd00003f2e200 */
[----:B-1----:R-:W-:-:S06]  /*34f0*/  @!P0 FMUL R8, R8, 1.175494350822287508e-38 ;  /* 0x0080000008088820 */ /* 0x002fcc0000400000 */
[----:B------:R-:W1:Y:S02]  /*3500*/  MUFU.SQRT R8, R8 ;  /* 0x0000000800087308 */ /* 0x000e640000002000 */
[----:B-1----:R-:W-:-:S04]  /*3510*/  FADD.FTZ R2, R8, c[0x0][0xd64] ;  /* 0x0003590008027621 */ /* 0x002fc80000010000 */
[----:B------:R-:W-:Y:S02]  /*3520*/  FMUL.FTZ R44, R2, 1 ;  /* 0x3f800000022c7820 */ /* 0x000fe40000410000 */
[----:B------:R-:W-:-:S04]  /*3530*/  IMAD.MOV.U32 R2, RZ, RZ, 0x1 ;  /* 0x00000001ff027424 */ /* 0x000fc800078e00ff */
[----:B------:R-:W1:Y:S08]  /*3540*/  F2F.F64.F32 R44, R44 ;  /* 0x0000002c002c7310 */ /* 0x000e700000201800 */
[----:B-1----:R-:W1:Y:S02]  /*3550*/  MUFU.RCP64H R3, R45 ;  /* 0x0000002d00037308 */ /* 0x002e640000001800 */
[----:B-1----:R-:W1:-:S06]  /*3560*/  DFMA R6, -R44, R2, 1 ;  /* 0x3ff000002c06742b */ /* 0x002e4c0000000102 */
[----:B-1----:R-:W1:-:S06]  /*3570*/  DFMA R6, R6, R6, R6 ;  /* 0x000000060606722b */ /* 0x002e4c0000000006 */
[----:B-1----:R-:W1:-:S06]  /*3580*/  DFMA R6, R2, R6, R2 ;  /* 0x000000060206722b */ /* 0x002e4c0000000002 */
[----:B-1----:R-:W1:-:S06]  /*3590*/  DFMA R2, -R44, R6, 1 ;  /* 0x3ff000002c02742b */ /* 0x002e4c0000000106 */
[----:B-1----:R-:W1:-:S06]  /*35a0*/  DFMA R2, R6, R2, R6 ;  /* 0x000000020602722b */ /* 0x002e4c0000000006 */
[----:B-1----:R-:W1:-:S06]  /*35b0*/  DMUL R4, R30, R2 ;  /* 0x000000021e047228 */ /* 0x002e4c0000000000 */
[----:B-1----:R-:W1:-:S06]  /*35c0*/  DFMA R6, -R44, R4, R30 ;  /* 0x000000042c06722b */ /* 0x002e4c000000011e */
[----:B-1----:R-:W1:-:S10]  /*35d0*/  DFMA R4, R2, R6, R4 ;  /* 0x000000060204722b */ /* 0x002e540000000004 */
[----:B-1----:R-:W-:-:S05]  /*35e0*/  FFMA R2, RZ, R45, R5 ;  /* 0x0000002dff027223 */ /* 0x002fca0000000005 */
[----:B------:R-:W-:-:S13]  /*35f0*/  FSETP.GT.AND P0, PT, |R2|, 1.469367938527859385e-39, PT ;  /* 0x001000000200780b */ /* 0x000fda0003f04200 */
[----:B------:R-:W-:Y:S05]  /*3600*/  @P0 BRA P1, `(.L_x_176) ;  /* 0x0000005000000947 */ /* 0x000fea0000800000 */
[----:B------:R-:W-:Y:S01]  /*3610*/  MOV R5, R45 ;  /* 0x0000002d00057202 */ /* 0x000fe20000000f00 */
[----:B------:R-:W-:Y:S01]  /*3620*/  IMAD.MOV.U32 R4, RZ, RZ, R30 ;  /* 0x000000ffff047224 */ /* 0x000fe200078e001e */
[----:B------:R-:W-:Y:S02]  /*3630*/  MOV R3, R31 ;  /* 0x0000001f00037202 */ /* 0x000fe40000000f00 */
[----:B------:R-:W-:Y:S02]  /*3640*/  MOV R2, 0x3660 ;  /* 0x0000366000027802 */ /* 0x000fe40000000f00 */
[----:B0-----:R-:W-:Y:S05]  /*3650*/  CALL.REL.NOINC `($__internal_1_$__cuda_sm20_div_rn_f64_full) ;  /* 0x00001b5000007944 */ /* 0x001fea0003c00000 */
.L_x_176:
[----:B------:R-:W-:Y:S05]  /*3660*/  BSYNC B0 ;  /* 0x0000000000007941 */ /* 0x000fea0003800000 */
.L_x_175:
[----:B------:R-:W2:Y:S01]  /*3670*/  LDG.E.128 R32, [R36.64+0x10] ;  /* 0x0000101224207981 */ /* 0x000ea2000c1e1d00 */
[----:B------:R-:W1:Y:S01]  /*3680*/  MUFU.RCP64H R3, R49 ;  /* 0x0000003100037308 */ /* 0x000e620000001800 */
[----:B------:R-:W-:Y:S01]  /*3690*/  IMAD.MOV.U32 R2, RZ, RZ, 0x1 ;  /* 0x00000001ff027424 */ /* 0x000fe200078e00ff */
[----:B------:R-:W3:Y:S01]  /*36a0*/  DFMA R4, R14, R22, R4 ;  /* 0x000000160e04722b */ /* 0x000ee20000000004 */
[----:B------:R-:W-:Y:S05]  /*36b0*/  BSSY B0, `(.L_x_177) ;  /* 0x0000018000007945 */ /* 0x000fea0003800000 */
[----:B---3--:R-:W3:Y:S01]  /*36c0*/  F2F.F32.F64 R38, R4 ;  /* 0x0000000400267310 */ /* 0x008ee20000301000 */
[----:B------:R-:W-:-:S04]  /*36d0*/  DSETP.GEU.AND P0, PT, |R4|, c[0x2][0x8], PT ;  /* 0x008002000400762a */ /* 0x000fc80003f0e200 */
[----:B-1----:R-:W1:-:S06]  /*36e0*/  DFMA R6, -R48, R2, 1 ;  /* 0x3ff000003006742b */ /* 0x002e4c0000000102 */
[----:B-1----:R-:W1:-:S04]  /*36f0*/  DFMA R6, R6, R6, R6 ;  /* 0x000000060606722b */ /* 0x002e480000000006 */
[----:B---3--:R-:W-:Y:S02]  /*3700*/  @!P0 FMUL R38, R38, 1.175494350822287508e-38 ;  /* 0x0080000026268820 */ /* 0x008fe40000400000 */
[----:B-1----:R-:W1:Y:S02]  /*3710*/  DFMA R6, R2, R6, R2 ;  /* 0x000000060206722b */ /* 0x002e640000000002 */
[----:B------:R-:W-:-:S04]  /*3720*/  FMUL.FTZ R68, R38, c[0x0][0xd6c] ;  /* 0x00035b0026447a20 */ /* 0x000fc80000410000 */
[----:B-1----:R-:W1:Y:S02]  /*3730*/  DFMA R2, -R48, R6, 1 ;  /* 0x3ff000003002742b */ /* 0x002e640000000106 */
[----:B------:R-:W3:Y:S04]  /*3740*/  F2F.F64.F32 R68, R68 ;  /* 0x0000004400447310 */ /* 0x000ee80000201800 */
[----:B-1----:R-:W2:-:S06]  /*3750*/  DFMA R8, R6, R2, R6 ;  /* 0x000000020608722b */ /* 0x002e8c0000000006 */
[----:B--2---:R-:W1:Y:S01]  /*3760*/  DMUL R2, R8, R32 ;  /* 0x0000002008027228 */ /* 0x004e620000000000 */
[----:B------:R-:W-:-:S05]  /*3770*/  FSETP.GEU.AND P1, PT, |R33|, 6.5827683646048100446e-37, PT ;  /* 0x036000002100780b */ /* 0x000fca0003f2e200 */
[----:B-1----:R-:W1:-:S06]  /*3780*/  DFMA R6, -R48, R2, R32 ;  /* 0x000000023006722b */ /* 0x002e4c0000000120 */
[----:B-1----:R-:W1:-:S10]  /*3790*/  DFMA R4, R8, R6, R2 ;  /* 0x000000060804722b */ /* 0x002e540000000002 */
[----:B-1----:R-:W-:-:S05]  /*37a0*/  FFMA R2, RZ, R49, R5 ;  /* 0x00000031ff027223 */ /* 0x002fca0000000005 */
[----:B------:R-:W-:-:S13]  /*37b0*/  FSETP.GT.AND P0, PT, |R2|, 1.469367938527859385e-39, PT ;  /* 0x001000000200780b */ /* 0x000fda0003f04200 */
[----:B------:R-:W-:Y:S05]  /*37c0*/  @P0 BRA P1, `(.L_x_178) ;  /* 0x0000006000000947 */ /* 0x000fea0000800000 */
[----:B---3--:R-:W-:Y:S01]  /*37d0*/  MOV R4, R32 ;  /* 0x0000002000047202 */ /* 0x008fe20000000f00 */
[----:B------:R-:W-:Y:S01]  /*37e0*/  IMAD.MOV.U32 R3, RZ, RZ, R33 ;  /* 0x000000ffff037224 */ /* 0x000fe200078e0021 */
[----:B------:R-:W-:Y:S01]  /*37f0*/  MOV R44, R48 ;  /* 0x00000030002c7202 */ /* 0x000fe20000000f00 */
[----:B------:R-:W-:Y:S01]  /*3800*/  IMAD.MOV.U32 R5, RZ, RZ, R49 ;  /* 0x000000ffff057224 */ /* 0x000fe200078e0031 */
[----:B------:R-:W-:Y:S02]  /*3810*/  MOV R2, 0x3830 ;  /* 0x0000383000027802 */ /* 0x000fe40000000f00 */
[----:B0-----:R-:W-:Y:S05]  /*3820*/  CALL.REL.NOINC `($__internal_1_$__cuda_sm20_div_rn_f64_full) ;  /* 0x0000198000007944 */ /* 0x001fea0003c00000 */
.L_x_178:
[----:B---3--:R-:W-:Y:S05]  /*3830*/  BSYNC B0 ;  /* 0x0000000000007941 */ /* 0x008fea0003800000 */
.L_x_177:
[----:B------:R-:W2:Y:S04]  /*3840*/  LDG.E.128 R40, [R60.64+0x10] ;  /* 0x000010123c287981 */ /* 0x000ea8000c1e1d00 */
[----:B------:R-:W3:Y:S01]  /*3850*/  LDG.E.128 R44, [R62.64+0x10] ;  /* 0x000010123e2c7981 */ /* 0x000ee2000c1e1d00 */
[----:B------:R-:W-:Y:S01]  /*3860*/  DMUL R2, R10, R4 ;  /* 0x000000040a027228 */ /* 0x000fe20000000000 */
[----:B------:R-:W-:Y:S03]  /*3870*/  BSSY B0, `(.L_x_179) ;  /* 0x0000020000007945 */ /* 0x000fe60003800000 */
[----:B--2---:R-:W1:-:S04]  /*3880*/  DMUL R32, R16, R40 ;  /* 0x0000002810207228 */ /* 0x004e480000000000 */
[----:B---3--:R-:W2:-:S04]  /*3890*/  DMUL R40, R18, R44 ;  /* 0x0000002c12287228 */ /* 0x008e880000000000 */
        /* <DEDUP_REMOVED lines=8> */
[----:B------:R-:W-:Y:S01]  /*3920*/  FMUL.FTZ R8, R2, 1 ;  /* 0x3f80000002087820 */ /* 0x000fe20000410000 */
[----:B------:R-:W-:-:S05]  /*3930*/  MOV R2, 0x1 ;  /* 0x0000000100027802 */ /* 0x000fca0000000f00 */
        /* <DEDUP_REMOVED lines=13> */
[----:B------:R-:W-:Y:S01]  /*3a10*/  IMAD.MOV.U32 R44, RZ, RZ, R8 ;  /* 0x000000ffff2c7224 */ /* 0x000fe200078e0008 */
[----:B------:R-:W-:Y:S01]  /*3a20*/  MOV R5, R9 ;  /* 0x0000000900057202 */ /* 0x000fe20000000f00 */
[----:B------:R-:W-:Y:S01]  /*3a30*/  IMAD.MOV.U32 R4, RZ, RZ, R40 ;  /* 0x000000ffff047224 */ /* 0x000fe200078e0028 */
[----:B------:R-:W-:Y:S02]  /*3a40*/  MOV R3, R41 ;  /* 0x0000002900037202 */ /* 0x000fe40000000f00 */
[----:B------:R-:W-:Y:S02]  /*3a50*/  MOV R2, 0x3a70 ;  /* 0x00003a7000027802 */ /* 0x000fe40000000f00 */
[----:B0-----:R-:W-:Y:S05]  /*3a60*/  CALL.REL.NOINC `($__internal_1_$__cuda_sm20_div_rn_f64_full) ;  /* 0x0000174000007944 */ /* 0x001fea0003c00000 */
.L_x_180:
[----:B------:R-:W-:Y:S05]  /*3a70*/  BSYNC B0 ;  /* 0x0000000000007941 */ /* 0x000fea0003800000 */
.L_x_179:
[----:B------:R-:W2:Y:S01]  /*3a80*/  LDG.E.128 R36, [R64.64+0x10] ;  /* 0x0000101240247981 */ /* 0x000ea2000c1e1d00 */
[----:B------:R-:W1:Y:S01]  /*3a90*/  MUFU.RCP64H R3, R49 ;  /* 0x0000003100037308 */ /* 0x000e620000001800 */
[----:B------:R-:W-:Y:S01]  /*3aa0*/  IMAD.MOV.U32 R2, RZ, RZ, 0x1 ;  /* 0x00000001ff027424 */ /* 0x000fe200078e00ff */
[----:B------:R-:W-:Y:S01]  /*3ab0*/  FSETP.GEU.AND P1, PT, |R35|, 6.5827683646048100446e-37, PT ;  /* 0x036000002300780b */ /* 0x000fe20003f2e200 */
[----:B------:R-:W-:Y:S04]  /*3ac0*/  BSSY B0, `(.L_x_181) ;  /* 0x0000018000007945 */ /* 0x000fe80003800000 */
[----:B-1----:R-:W1:-:S06]  /*3ad0*/  DFMA R6, -R48, R2, 1 ;  /* 0x3ff000003006742b */ /* 0x002e4c0000000102 */
[----:B-1----:R-:W1:-:S06]  /*3ae0*/  DFMA R6, R6, R6, R6 ;  /* 0x000000060606722b */ /* 0x002e4c0000000006 */
[----:B-1----:R-:W1:-:S06]  /*3af0*/  DFMA R6, R2, R6, R2 ;  /* 0x000000060206722b */ /* 0x002e4c0000000002 */
[----:B-1----:R-:W1:-:S06]  /*3b00*/  DFMA R2, -R48, R6, 1 ;  /* 0x3ff000003002742b */ /* 0x002e4c0000000106 */
[----:B-1----:R-:W1:-:S06]  /*3b10*/  DFMA R8, R6, R2, R6 ;  /* 0x000000020608722b */ /* 0x002e4c0000000006 */
[----:B-1----:R-:W1:-:S06]  /*3b20*/  DMUL R2, R8, R34 ;  /* 0x0000002208027228 */ /* 0x002e4c0000000000 */
[----:B-1----:R-:W-:-:S04]  /*3b30*/  DFMA R6, -R48, R2, R34 ;  /* 0x000000023006722b */ /* 0x002fc80000000122 */
[----:B--2---:R-:W1:-:S06]  /*3b40*/  DFMA R4, R14, R36, R4 ;  /* 0x000000240e04722b */ /* 0x004e4c0000000004 */
[----:B-1----:R1:W2:Y:S01]  /*3b50*/  F2F.F32.F64 R44, R4 ;  /* 0x00000004002c7310 */ /* 0x0022a20000301000 */
[----:B------:R-:W2:-:S04]  /*3b60*/  DSETP.GEU.AND P0, PT, |R4|, c[0x2][0x8], PT ;  /* 0x008002000400762a */ /* 0x000e880003f0e200 */
[----:B-1----:R-:W1:-:S10]  /*3b70*/  DFMA R4, R8, R6, R2 ;  /* 0x000000060804722b */ /* 0x002e540000000002 */
[----:B--2---:R-:W-:Y:S02]  /*3b80*/  @!P0 FMUL R44, R44, 1.175494350822287508e-38 ;  /* 0x008000002c2c8820 */ /* 0x004fe40000400000 */
[----:B-1----:R-:W-:Y:S02]  /*3b90*/  FFMA R2, RZ, R49, R5 ;  /* 0x00000031ff027223 */ /* 0x002fe40000000005 */
[----:B------:R-:W-:-:S03]  /*3ba0*/  FMUL.FTZ R70, R44, c[0x0][0xd6c] ;  /* 0x00035b002c467a20 */ /* 0x000fc60000410000 */
[----:B------:R-:W-:-:S03]  /*3bb0*/  FSETP.GT.AND P0, PT, |R2|, 1.469367938527859385e-39, PT ;  /* 0x001000000200780b */ /* 0x000fc60003f04200 */
[----:B------:R-:W1:Y:S10]  /*3bc0*/  F2F.F64.F32 R70, R70 ;  /* 0x0000004600467310 */ /* 0x000e740000201800 */
[----:B------:R-:W-:Y:S05]  /*3bd0*/  @P0 BRA P1, `(.L_x_182) ;  /* 0x0000006000000947 */ /* 0x000fea0000800000 */
[----:B------:R-:W-:Y:S01]  /*3be0*/  MOV R4, R34 ;  /* 0x0000002200047202 */ /* 0x000fe20000000f00 */
[----:B------:R-:W-:Y:S01]  /*3bf0*/  IMAD.MOV.U32 R3, RZ, RZ, R35 ;  /* 0x000000ffff037224 */ /* 0x000fe200078e0023 */
[----:B------:R-:W-:Y:S01]  /*3c00*/  MOV R44, R48 ;  /* 0x00000030002c7202 */ /* 0x000fe20000000f00 */
[----:B------:R-:W-:Y:S01]  /*3c10*/  IMAD.MOV.U32 R5, RZ, RZ, R49 ;  /* 0x000000ffff057224 */ /* 0x000fe200078e0031 */
[----:B------:R-:W-:-:S02]  /*3c20*/  MOV R2, 0x3c40 ;  /* 0x00003c4000027802 */ /* 0x000fc40000000f00 */
[----:B01----:R-:W-:Y:S05]  /*3c30*/  CALL.REL.NOINC `($__internal_1_$__cuda_sm20_div_rn_f64_full) ;  /* 0x0000157000007944 */ /* 0x003fea0003c00000 */
.L_x_182:
[----:B------:R-:W-:Y:S05]  /*3c40*/  BSYNC B0 ;  /* 0x0000000000007941 */ /* 0x000fea0003800000 */
.L_x_181:
[----:B------:R-:W-:Y:S01]  /*3c50*/  DMUL R34, R16, R42 ;  /* 0x0000002a10227228 */ /* 0x000fe20000000000 */
[----:B------:R-:W-:Y:S03]  /*3c60*/  BSSY B0, `(.L_x_183) ;  /* 0x000001f000007945 */ /* 0x000fe60003800000 */
[----:B------:R-:W2:-:S04]  /*3c70*/  DMUL R2, R10, R4 ;  /* 0x000000040a027228 */ /* 0x000e880000000000 */
[----:B------:R-:W3:-:S04]  /*3c80*/  DMUL R42, R18, R46 ;  /* 0x0000002e122a7228 */ /* 0x000ec80000000000 */
[----:B--2---:R-:W2:-:S04]  /*3c90*/  DFMA R34, R2, R4, R34 ;  /* 0x000000040222722b */ /* 0x004e880000000022 */
[----:B---3--:R-:W3:Y:S02]  /*3ca0*/  DFMA R42, R12, R4, R42 ;  /* 0x000000040c2a722b */ /* 0x008ee4000000002a */
[----:B--2---:R-:W2:Y:S02]  /*3cb0*/  F2F.F32.F64 R8, R34 ;  /* 0x0000002200087310 */ /* 0x004ea40000301000 */
[----:B------:R-:W2:-:S06]  /*3cc0*/  DSETP.GEU.AND P0, PT, |R34|, c[0x2][0x8], PT ;  /* 0x008002002200762a */ /* 0x000e8c0003f0e200 */
[----:B---3--:R-:W-:-:S08]  /*3cd0*/  FSETP.GEU.AND P1, PT, |R43|, 6.5827683646048100446e-37, PT ;  /* 0x036000002b00780b */ /* 0x008fd00003f2e200 */
[----:B--2---:R-:W-:-:S06]  /*3ce0*/  @!P0 FMUL R8, R8, 1.175494350822287508e-38 ;  /* 0x0080000008088820 */ /* 0x004fcc0000400000 */
[----:B------:R-:W2:Y:S02]  /*3cf0*/  MUFU.SQRT R8, R8 ;  /* 0x0000000800087308 */ /* 0x000ea40000002000 */
[----:B--2---:R-:W-:-:S04]  /*3d00*/  FADD.FTZ R2, R8, c[0x0][0xd64] ;  /* 0x0003590008027621 */ /* 0x004fc80000010000 */
[----:B------:R-:W-:Y:S01]  /*3d10*/  FMUL.FTZ R44, R2, 1 ;  /* 0x3f800000022c7820 */ /* 0x000fe20000410000 */
[----:B------:R-:W-:-:S05]  /*3d20*/  MOV R2, 0x1 ;  /* 0x0000000100027802 */ /* 0x000fca0000000f00 */
[----:B------:R-:W2:Y:S08]  /*3d30*/  F2F.F64.F32 R44, R44 ;  /* 0x0000002c002c7310 */ /* 0x000eb00000201800 */
[----:B--2---:R-:W2:Y:S02]  /*3d40*/  MUFU.RCP64H R3, R45 ;  /* 0x0000002d00037308 */ /* 0x004ea40000001800 */
[----:B--2---:R-:W2:-:S06]  /*3d50*/  DFMA R6, -R44, R2, 1 ;  /* 0x3ff000002c06742b */ /* 0x004e8c0000000102 */
[----:B--2---:R-:W2:-:S06]  /*3d60*/  DFMA R6, R6, R6, R6 ;  /* 0x000000060606722b */ /* 0x004e8c0000000006 */
[----:B--2---:R-:W2:-:S06]  /*3d70*/  DFMA R6, R2, R6, R2 ;  /* 0x000000060206722b */ /* 0x004e8c0000000002 */
[----:B--2---:R-:W2:-:S06]  /*3d80*/  DFMA R2, -R44, R6, 1 ;  /* 0x3ff000002c02742b */ /* 0x004e8c0000000106 */
[----:B--2---:R-:W2:-:S06]  /*3d90*/  DFMA R2, R6, R2, R6 ;  /* 0x000000020602722b */ /* 0x004e8c0000000006 */
[----:B--2---:R-:W2:-:S06]  /*3da0*/  DMUL R4, R42, R2 ;  /* 0x000000022a047228 */ /* 0x004e8c0000000000 */
[----:B--2---:R-:W2:-:S06]  /*3db0*/  DFMA R6, -R44, R4, R42 ;  /* 0x000000042c06722b */ /* 0x004e8c000000012a */
[----:B--2---:R-:W2:-:S10]  /*3dc0*/  DFMA R4, R2, R6, R4 ;  /* 0x000000060204722b */ /* 0x004e940000000004 */
[----:B--2---:R-:W-:-:S05]  /*3dd0*/  FFMA R2, RZ, R45, R5 ;  /* 0x0000002dff027223 */ /* 0x004fca0000000005 */
[----:B------:R-:W-:-:S13]  /*3de0*/  FSETP.GT.AND P0, PT, |R2|, 1.469367938527859385e-39, PT ;  /* 0x001000000200780b */ /* 0x000fda0003f04200 */
[----:B------:R-:W-:Y:S05]  /*3df0*/  @P0 BRA P1, `(.L_x_184) ;  /* 0x0000005000000947 */ /* 0x000fea0000800000 */
[----:B------:R-:W-:Y:S01]  /*3e00*/  IMAD.MOV.U32 R5, RZ, RZ, R45 ;  /* 0x000000ffff057224 */ /* 0x000fe200078e002d */
[----:B------:R-:W-:Y:S01]  /*3e10*/  MOV R4, R42 ;  /* 0x0000002a00047202 */ /* 0x000fe20000000f00 */
[----:B------:R-:W-:Y:S01]  /*3e20*/  IMAD.MOV.U32 R3, RZ, RZ, R43 ;  /* 0x000000ffff037224 */ /* 0x000fe200078e002b */
[----:B------:R-:W-:Y:S02]  /*3e30*/  MOV R2, 0x3e50 ;  /* 0x00003e5000027802 */ /* 0x000fe40000000f00 */
[----:B01----:R-:W-:Y:S05]  /*3e40*/  CALL.REL.NOINC `($__internal_1_$__cuda_sm20_div_rn_f64_full) ;  /* 0x0000136000007944 */ /* 0x003fea0003c00000 */
.L_x_184:
[----:B------:R-:W-:Y:S05]  /*3e50*/  BSYNC B0 ;  /* 0x0000000000007941 */ /* 0x000fea0003800000 */
.L_x_183:
[----:B------:R-:W2:-:S04]  /*3e60*/  DFMA R4, R14, R38, R4 ;  /* 0x000000260e04722b */ /* 0x000e880000000004 */
[----:B------:R-:W-:Y:S02]  /*3e70*/  DADD R22, R22, -R68 ;  /* 0x0000000016167229 */ /* 0x000fe40000000844 */
[----:B--2---:R-:W2:Y:S02]  /*3e80*/  F2F.F32.F64 R2, R4 ;  /* 0x0000000400027310 */ /* 0x004ea40000301000 */
[----:B------:R-:W-:-:S04]  /*3e90*/  DSETP.GEU.AND P0, PT, |R4|, c[0x2][0x8], PT ;  /* 0x008002000400762a */ /* 0x000fc80003f0e200 */
[----:B0-----:R-:W0:-:S04]  /*3ea0*/  DADD R20, R20, -R66 ;  /* 0x0000000014147229 */ /* 0x001e080000000842 */
[----:B-1----:R-:W-:-:S03]  /*3eb0*/  DADD R36, R36, -R70 ;  /* 0x0000000024247229 */ /* 0x002fc60000000846 */
[----:B0-----:R0:W-:Y:S03]  /*3ec0*/  STG.E.128 [R64.64], R20 ;  /* 0x0000001440007986 */ /* 0x0011e6000c101d12 */
[----:B--2---:R-:W-:-:S04]  /*3ed0*/  @!P0 FMUL R2, R2, 1.175494350822287508e-38 ;  /* 0x0080000002028820 */ /* 0x004fc80000400000 */
[----:B------:R-:W-:-:S04]  /*3ee0*/  FMUL.FTZ R6, R2, c[0x0][0xd6c] ;  /* 0x00035b0002067a20 */ /* 0x000fc80000410000 */
[----:B------:R-:W1:Y:S02]  /*3ef0*/  F2F.F64.F32 R2, R6 ;  /* 0x0000000600027310 */ /* 0x000e640000201800 */
[----:B-1----:R1:W2:Y:S02]  /*3f00*/  DADD R38, R38, -R2 ;  /* 0x0000000026267229 */ /* 0x0022a40000000802 */
[----:B-1----:R-:W-:-:S05]  /*3f10*/  MOV R3, 0x20 ;  /* 0x0000002000037802 */ /* 0x002fca0000000f00 */
[C---:B------:R-:W-:Y:S01]  /*3f20*/  IMAD.WIDE R2, R0.reuse, R3, UR14 ;  /* 0x0000000e00027e25 */ /* 0x040fe2000f8e0203 */
[----:B------:R-:W-:Y:S01]  /*3f30*/  IADD3 R0, R0, c[0x0][0x0], RZ ;  /* 0x0000000000007a10 */ /* 0x000fe20007ffe0ff */
[----:B--2---:R0:W-:Y:S04]  /*3f40*/  STG.E.128 [R64.64+0x10], R36 ;  /* 0x0000102440007986 */ /* 0x0041e8000c101d12 */
[----:B------:R0:W-:Y:S01]  /*3f50*/  STG.E.128 [R62.64], R28 ;  /* 0x0000001c3e007986 */ /* 0x0001e2000c101d12 */
[----:B------:R-:W-:-:S03]  /*3f60*/  IMAD.SHL.U32 R4, R0, 0x4, RZ ;  /* 0x0000000400047824 */ /* 0x000fc600078e00ff */
[----:B------:R0:W-:Y:S02]  /*3f70*/  STG.E.128 [R62.64+0x10], R40 ;  /* 0x000010283e007986 */ /* 0x0001e4000c101d12 */
[C---:B------:R-:W-:Y:S02]  /*3f80*/  ISETP.GE.AND P0, PT, R4.reuse, c[0x0][0x160], PT ;  /* 0x0000580004007a0c */ /* 0x040fe40003f06270 */
[----:B------:R0:W-:Y:S01]  /*3f90*/  STG.E.128 [R60.64], R24 ;  /* 0x000000183c007986 */ /* 0x0001e2000c101d12 */
[----:B------:R-:W-:-:S03]  /*3fa0*/  ISETP.LT.AND P1, PT, R4, UR17, PT ;  /* 0x0000001104007c0c */ /* 0x000fc6000bf21270 */
[----:B------:R0:W-:Y:S04]  /*3fb0*/  STG.E.128 [R60.64+0x10], R32 ;  /* 0x000010203c007986 */ /* 0x0001e8000c101d12 */
[----:B------:R0:W-:Y:S04]  /*3fc0*/  STG.E.128 [R2.64], R20 ;  /* 0x0000001402007986 */ /* 0x0001e8000c101d12 */
[----:B------:R0:W-:Y:S02]  /*3fd0*/  STG.E.128 [R2.64+0x10], R36 ;  /* 0x0000102402007986 */ /* 0x0001e4000c101d12 */
[----:B------:R-:W-:Y:S05]  /*3fe0*/  @!P0 BRA P1, `(.L_x_185) ;  /* 0xffffee8000008947 */ /* 0x000fea000083ffff */
[----:B------:R-:W-:Y:S05]  /*3ff0*/  EXIT ;  /* 0x000000000000794d */ /* 0x000fea0003800000 */
.L_x_168:
[----:B------:R-:W-:-:S06]  /*4000*/  FMUL.FTZ R60, R2, c[0x0][0xd64] ;  /* 0x00035900023c7a20 */ /* 0x000fcc0000410000 */
[----:B------:R-:W1:Y:S02]  /*4010*/  F2F.F64.F32 R60, R60 ;  /* 0x0000003c003c7310 */ /* 0x000e640000201800 */
.L_x_202:
[----:B0-----:R-:W-:-:S10]  /*4020*/  HFMA2.MMA R37, -RZ, RZ, 0, 1.9073486328125e-06 ;  /* 0x00000020ff257435 */ /* 0x001fd400000001ff */
        /* <DEDUP_REMOVED lines=28> */
[----:B-1----:R-:W-:Y:S05]  /*41f0*/  CALL.REL.NOINC `($__internal_1_$__cuda_sm20_div_rn_f64_full) ;  /* 0x00000fb000007944 */ /* 0x002fea0003c00000 */
.L_x_187:
[----:B------:R-:W-:Y:S05]  /*4200*/  BSYNC B0 ;  /* 0x0000000000007941 */ /* 0x000fea0003800000 */
.L_x_186:
[----:B------:R-:W2:Y:S04]  /*4210*/  LDG.E.128 R32, [R62.64] ;  /* 0x000000123e207981 */ /* 0x000ea8000c1e1d00 */
[----:B------:R-:W3:Y:S01]  /*4220*/  LDG.E.128 R28, [R64.64] ;  /* 0x00000012401c7981 */ /* 0x000ee2000c1e1d00 */
[----:B------:R-:W-:Y:S01]  /*4230*/  DMUL R2, R10, R4 ;  /* 0x000000040a027228 */ /* 0x000fe20000000000 */
[----:B------:R-:W-:Y:S01]  /*4240*/  IMAD.MOV.U32 R6, RZ, RZ, 0x1 ;  /* 0x00000001ff067424 */ /* 0x000fe200078e00ff */
        /* <DEDUP_REMOVED lines=29> */
[----:B------:R-:W-:Y:S05]  /*4420*/  CALL.REL.NOINC `($__internal_1_$__cuda_sm20_div_rn_f64_full) ;  /* 0x00000d8000007944 */ /* 0x000fea0003c00000 */
.L_x_189:
[----:B------:R-:W-:Y:S05]  /*4430*/  BSYNC B0 ;  /* 0x0000000000007941 */ /* 0x000fea0003800000 */
.L_x_188:
        /* <DEDUP_REMOVED lines=22> */
[----:B------:R-:W-:Y:S01]  /*45a0*/  MOV R4, R26 ;  /* 0x0000001a00047202 */ /* 0x000fe20000000f00 */
[----:B------:R-:W-:Y:S01]  /*45b0*/  IMAD.MOV.U32 R3, RZ, RZ, R27 ;  /* 0x000000ffff037224 */ /* 0x000fe200078e001b */
[----:B------:R-:W-:Y:S01]  /*45c0*/  MOV R44, R48 ;  /* 0x00000030002c7202 */ /* 0x000fe20000000f00 */
[----:B------:R-:W-:Y:S01]  /*45d0*/  IMAD.MOV.U32 R5, RZ, RZ, R49 ;  /* 0x000000ffff057224 */ /* 0x000fe200078e0031 */
[----:B------:R-:W-:-:S02]  /*45e0*/  MOV R2, 0x4600 ;  /* 0x0000460000027802 */ /* 0x000fc40000000f00 */
[----:B0-----:R-:W-:Y:S05]  /*45f0*/  CALL.REL.NOINC `($__internal_1_$__cuda_sm20_div_rn_f64_full) ;  /* 0x00000bb000007944 */ /* 0x001fea0003c00000 */
.L_x_191:
[----:B------:R-:W-:Y:S05]  /*4600*/  BSYNC B0 ;  /* 0x0000000000007941 */ /* 0x000fea0003800000 */
.L_x_190:
[----:B------:R-:W-:Y:S01]  /*4610*/  DMUL R26, R16, R34 ;  /* 0x00000022101a7228 */ /* 0x000fe20000000000 */
[----:B------:R-:W-:Y:S01]  /*4620*/  MOV R6, 0x1 ;  /* 0x0000000100067802 */ /* 0x000fe20000000f00 */
[----:B------:R-:W-:Y:S02]  /*4630*/  BSSY B0, `(.L_x_192) ;  /* 0x000001e000007945 */ /* 0x000fe40003800000 */
[----:B------:R-:W1:-:S04]  /*4640*/  DMUL R2, R10, R4 ;  /* 0x000000040a027228 */ /* 0x000e480000000000 */
[----:B------:R-:W2:-:S04]  /*4650*/  DMUL R30, R18, R30 ;  /* 0x0000001e121e7228 */ /* 0x000e880000000000 */
[----:B-1----:R-:W1:-:S04]  /*4660*/  DFMA R26, R2, R4, R26 ;  /* 0x00000004021a722b */ /* 0x002e48000000001a */
[----:B--2---:R-:W-:-:S04]  /*4670*/  DFMA R30, R12, R4, R30 ;  /* 0x000000040c1e722b */ /* 0x004fc8000000001e */
[----:B-1----:R-:W1:-:S06]  /*4680*/  DADD R2, R60, R26 ;  /* 0x000000003c027229 */ /* 0x002e4c000000001a */
[----:B-1----:R-:W1:Y:S01]  /*4690*/  F2F.F32.F64 R32, R2 ;  /* 0x0000000200207310 */ /* 0x002e620000301000 */
[----:B------:R-:W1:Y:S01]  /*46a0*/  DSETP.GEU.AND P0, PT, |R2|, c[0x2][0x8], PT ;  /* 0x008002000200762a */ /* 0x000e620003f0e200 */
[----:B------:R-:W-:-:S13]  /*46b0*/  FSETP.GEU.AND P1, PT, |R31|, 6.5827683646048100446e-37, PT ;  /* 0x036000001f00780b */ /* 0x000fda0003f2e200 */
[----:B-1----:R-:W-:-:S06]  /*46c0*/  @!P0 FMUL R32, R32, 1.175494350822287508e-38 ;  /* 0x0080000020208820 */ /* 0x002fcc0000400000 */
[----:B------:R-:W1:Y:S02]  /*46d0*/  MUFU.SQRT R32, R32 ;  /* 0x0000002000207308 */ /* 0x000e640000002000 */
[----:B-1----:R-:W-:-:S06]  /*46e0*/  FMUL.FTZ R44, R32, 1 ;  /* 0x3f800000202c7820 */ /* 0x002fcc0000410000 */
        /* <DEDUP_REMOVED lines=16> */
[----:B------:R-:W-:Y:S02]  /*47f0*/  MOV R2, 0x4810 ;  /* 0x0000481000027802 */ /* 0x000fe40000000f00 */
[----:B0-----:R-:W-:Y:S05]  /*4800*/  CALL.REL.NOINC `($__internal_1_$__cuda_sm20_div_rn_f64_full) ;  /* 0x000009a000007944 */ /* 0x001fea0003c00000 */
.L_x_193:
[----:B------:R-:W-:Y:S05]  /*4810*/  BSYNC B0 ;  /* 0x0000000000007941 */ /* 0x000fea0003800000 */
.L_x_192:
[----:B------:R-:W2:Y:S01]  /*4820*/  LDG.E.128 R32, [R36.64+0x10] ;  /* 0x0000101224207981 */ /* 0x000ea2000c1e1d00 */
[----:B------:R-:W1:Y:S01]  /*4830*/  MUFU.RCP64H R3, R49 ;  /* 0x0000003100037308 */ /* 0x000e620000001800 */
[----:B------:R-:W-:Y:S01]  /*4840*/  MOV R2, 0x1 ;  /* 0x0000000100027802 */ /* 0x000fe20000000f00 */
        /* <DEDUP_REMOVED lines=19> */
[----:B---3--:R-:W-:Y:S01]  /*4980*/  IMAD.MOV.U32 R4, RZ, RZ, R32 ;  /* 0x000000ffff047224 */ /* 0x008fe200078e0020 */
[----:B------:R-:W-:Y:S01]  /*4990*/  MOV R3, R33 ;  /* 0x0000002100037202 */ /* 0x000fe20000000f00 */
[----:B------:R-:W-:Y:S01]  /*49a0*/  IMAD.MOV.U32 R44, RZ, RZ, R48 ;  /* 0x000000ffff2c7224 */ /* 0x000fe200078e0030 */
[----:B------:R-:W-:Y:S02]  /*49b0*/  MOV R5, R49 ;  /* 0x0000003100057202 */ /* 0x000fe40000000f00 */
[----:B------:R-:W-:Y:S02]  /*49c0*/  MOV R2, 0x49e0 ;  /* 0x000049e000027802 */ /* 0x000fe40000000f00 */
[----:B0-----:R-:W-:Y:S05]  /*49d0*/  CALL.REL.NOINC `($__internal_1_$__cuda_sm20_div_rn_f64_full) ;  /* 0x000007d000007944 */ /* 0x001fea0003c00000 */
.L_x_195:
[----:B---3--:R-:W-:Y:S05]  /*49e0*/  BSYNC B0 ;  /* 0x0000000000007941 */ /* 0x008fea0003800000 */
.L_x_194:
[----:B------:R-:W2:Y:S04]  /*49f0*/  LDG.E.128 R40, [R62.64+0x10] ;  /* 0x000010123e287981 */ /* 0x000ea8000c1e1d00 */
[----:B------:R-:W3:Y:S01]  /*4a00*/  LDG.E.128 R44, [R64.64+0x10] ;  /* 0x00001012402c7981 */ /* 0x000ee2000c1e1d00 */
[----:B------:R-:W-:Y:S01]  /*4a10*/  DMUL R2, R10, R4 ;  /* 0x000000040a027228 */ /* 0x000fe20000000000 */
[----:B------:R-:W-:Y:S01]  /*4a20*/  IMAD.MOV.U32 R6, RZ, RZ, 0x1 ;  /* 0x00000001ff067424 */ /* 0x000fe200078e00ff */
[----:B------:R-:W-:Y:S02]  /*4a30*/  BSSY B0, `(.L_x_196) ;  /* 0x000001f000007945 */ /* 0x000fe40003800000 */
[----:B--2---:R-:W1:-:S04]  /*4a40*/  DMUL R32, R16, R40 ;  /* 0x0000002810207228 */ /* 0x004e480000000000 */
[----:B---3--:R-:W2:-:S04]  /*4a50*/  DMUL R40, R18, R44 ;  /* 0x0000002c12287228 */ /* 0x008e880000000000 */
        /* <DEDUP_REMOVED lines=24> */
[----:B------:R-:W-:Y:S01]  /*4be0*/  MOV R4, R40 ;  /* 0x0000002800047202 */ /* 0x000fe20000000f00 */
[----:B------:R-:W-:Y:S01]  /*4bf0*/  IMAD.MOV.U32 R3, RZ, RZ, R41 ;  /* 0x000000ffff037224 */ /* 0x000fe200078e0029 */
[----:B------:R-:W-:Y:S02]  /*4c00*/  MOV R2, 0x4c20 ;  /* 0x00004c2000027802 */ /* 0x000fe40000000f00 */
[----:B0-----:R-:W-:Y:S05]  /*4c10*/  CALL.REL.NOINC `($__internal_1_$__cuda_sm20_div_rn_f64_full) ;  /* 0x0000059000007944 */ /* 0x001fea0003c00000 */
.L_x_197:
[----:B------:R-:W-:Y:S05]  /*4c20*/  BSYNC B0 ;  /* 0x0000000000007941 */ /* 0x000fea0003800000 */
.L_x_196:
[----:B------:R-:W2:Y:S01]  /*4c30*/  LDG.E.128 R36, [R66.64+0x10] ;  /* 0x0000101242247981 */ /* 0x000ea2000c1e1d00 */
[----:B------:R-:W1:Y:S01]  /*4c40*/  MUFU.RCP64H R3, R49 ;  /* 0x0000003100037308 */ /* 0x000e620000001800 */
[----:B------:R-:W-:Y:S01]  /*4c50*/  MOV R2, 0x1 ;  /* 0x0000000100027802 */ /* 0x000fe20000000f00 */
[----:B------:R-:W-:Y:S01]  /*4c60*/  BSSY B0, `(.L_x_198) ;  /* 0x0000019000007945 */ /* 0x000fe20003800000 */
[----:B------:R-:W-:-:S04]  /*4c70*/  FSETP.GEU.AND P1, PT, |R35|, 6.5827683646048100446e-37, PT ;  /* 0x036000002300780b */ /* 0x000fc80003f2e200 */
        /* <DEDUP_REMOVED lines=17> */
[----:B------:R-:W-:Y:S01]  /*4d90*/  IMAD.MOV.U32 R4, RZ, RZ, R34 ;  /* 0x000000ffff047224 */ /* 0x000fe200078e0022 */
[----:B------:R-:W-:Y:S01]  /*4da0*/  MOV R3, R35 ;  /* 0x0000002300037202 */ /* 0x000fe20000000f00 */
[----:B------:R-:W-:Y:S01]  /*4db0*/  IMAD.MOV.U32 R44, RZ, RZ, R48 ;  /* 0x000000ffff2c7224 */ /* 0x000fe200078e0030 */
[----:B------:R-:W-:-:S02]  /*4dc0*/  MOV R5, R49 ;  /* 0x0000003100057202 */ /* 0x000fc40000000f00 */
[----:B------:R-:W-:Y:S02]  /*4dd0*/  MOV R2, 0x4df0 ;  /* 0x00004df000027802 */ /* 0x000fe40000000f00 */
[----:B01----:R-:W-:Y:S05]  /*4de0*/  CALL.REL.NOINC `($__internal_1_$__cuda_sm20_div_rn_f64_full) ;  /* 0x000003c000007944 */ /* 0x003fea0003c00000 */
.L_x_199:
[----:B------:R-:W-:Y:S05]  /*4df0*/  BSYNC B0 ;  /* 0x0000000000007941 */ /* 0x000fea0003800000 */
.L_x_198:
[----:B------:R-:W-:Y:S01]  /*4e00*/  DMUL R34, R16, R42 ;  /* 0x0000002a10227228 */ /* 0x000fe20000000000 */
[----:B------:R-:W-:Y:S01]  /*4e10*/  IMAD.MOV.U32 R6, RZ, RZ, 0x1 ;  /* 0x00000001ff067424 */ /* 0x000fe200078e00ff */
[----:B------:R-:W-:Y:S02]  /*4e20*/  BSSY B0, `(.L_x_200) ;  /* 0x000001e000007945 */ /* 0x000fe40003800000 */
[----:B------:R-:W2:-:S04]  /*4e30*/  DMUL R2, R10, R4 ;  /* 0x000000040a027228 */ /* 0x000e880000000000 */
[----:B------:R-:W3:-:S04]  /*4e40*/  DMUL R42, R18, R46 ;  /* 0x0000002e122a7228 */ /* 0x000ec80000000000 */
[----:B--2---:R-:W2:-:S04]  /*4e50*/  DFMA R34, R2, R4, R34 ;  /* 0x000000040222722b */ /* 0x004e880000000022 */
[----:B---3--:R-:W-:-:S04]  /*4e60*/  DFMA R42, R12, R4, R42 ;  /* 0x000000040c2a722b */ /* 0x008fc8000000002a */
[----:B--2---:R-:W2:-:S06]  /*4e70*/  DADD R2, R60, R34 ;  /* 0x000000003c027229 */ /* 0x004e8c0000000022 */
[----:B--2---:R-:W2:Y:S01]  /*4e80*/  F2F.F32.F64 R50, R2 ;  /* 0x0000000200327310 */ /* 0x004ea20000301000 */
[----:B------:R-:W2:Y:S01]  /*4e90*/  DSETP.GEU.AND P0, PT, |R2|, c[0x2][0x8], PT ;  /* 0x008002000200762a */ /* 0x000ea20003f0e200 */
[----:B------:R-:W-:-:S13]  /*4ea0*/  FSETP.GEU.AND P1, PT, |R43|, 6.5827683646048100446e-37, PT ;  /* 0x036000002b00780b */ /* 0x000fda0003f2e200 */
[----:B--2---:R-:W-:-:S06]  /*4eb0*/  @!P0 FMUL R50, R50, 1.175494350822287508e-38 ;  /* 0x0080000032328820 */ /* 0x004fcc0000400000 */
[----:B------:R-:W2:Y:S02]  /*4ec0*/  MUFU.SQRT R50, R50 ;  /* 0x0000003200327308 */ /* 0x000ea40000002000 */
[----:B--2---:R-:W-:-:S06]  /*4ed0*/  FMUL.FTZ R44, R50, 1 ;  /* 0x3f800000322c7820 */ /* 0x004fcc0000410000 */
        /* <DEDUP_REMOVED lines=13> */
[----:B------:R-:W-:Y:S01]  /*4fb0*/  MOV R5, R45 ;  /* 0x0000002d00057202 */ /* 0x000fe20000000f00 */
[----:B------:R-:W-:Y:S01]  /*4fc0*/  IMAD.MOV.U32 R4, RZ, RZ, R42 ;  /* 0x000000ffff047224 */ /* 0x000fe200078e002a */
[----:B------:R-:W-:Y:S02]  /*4fd0*/  MOV R3, R43 ;  /* 0x0000002b00037202 */ /* 0x000fe40000000f00 */
[----:B------:R-:W-:Y:S02]  /*4fe0*/  MOV R2, 0x5000 ;  /* 0x0000500000027802 */ /* 0x000fe40000000f00 */
[----:B01----:R-:W-:Y:S05]  /*4ff0*/  CALL.REL.NOINC `($__internal_1_$__cuda_sm20_div_rn_f64_full) ;  /* 0x000001b000007944 */ /* 0x003fea0003c00000 */
.L_x_201:
[----:B------:R-:W-:Y:S05]  /*5000*/  BSYNC B0 ;  /* 0x0000000000007941 */ /* 0x000fea0003800000 */
.L_x_200:
        /* <DEDUP_REMOVED lines=11> */
[----:B-1----:R-:W-:-:S04]  /*50c0*/  IMAD.MOV.U32 R3, RZ, RZ, 0x20 ;  /* 0x00000020ff037424 */ /* 0x002fc800078e00ff */
[C---:B------:R-:W-:Y:S01]  /*50d0*/  IMAD.WIDE R2, R0.reuse, R3, UR14 ;  /* 0x0000000e00027e25 */ /* 0x040fe2000f8e0203 */
[----:B--2---:R0:W-:Y:S01]  /*50e0*/  STG.E.128 [R66.64+0x10], R36 ;  /* 0x0000102442007986 */ /* 0x0041e2000c101d12 */
[----:B------:R-:W-:-:S03]  /*50f0*/  IADD3 R0, R0, c[0x0][0x0], RZ ;  /* 0x0000000000007a10 */ /* 0x000fc60007ffe0ff */
[----:B------:R0:W-:Y:S01]  /*5100*/  STG.E.128 [R64.64], R28 ;  /* 0x0000001c40007986 */ /* 0x0001e2000c101d12 */
[----:B------:R-:W-:-:S03]  /*5110*/  SHF.L.U32 R4, R0, 0x2, RZ ;  /* 0x0000000200047819 */ /* 0x000fc600000006ff */
[----:B------:R0:W-:Y:S01]  /*5120*/  STG.E.128 [R64.64+0x10], R40 ;  /* 0x0000102840007986 */ /* 0x0001e2000c101d12 */
[C---:B------:R-:W-:Y:S02]  /*5130*/  ISETP.GE.AND P0, PT, R4.reuse, c[0x0][0x160], PT ;  /* 0x0000580004007a0c */ /* 0x040fe40003f06270 */
[----:B------:R-:W-:Y:S01]  /*5140*/  ISETP.LT.AND P1, PT, R4, UR17, PT ;  /* 0x0000001104007c0c */ /* 0x000fe2000bf21270 */
[----:B------:R0:W-:Y:S04]  /*5150*/  STG.E.128 [R62.64], R24 ;  /* 0x000000183e007986 */ /* 0x0001e8000c101d12 */
[----:B------:R0:W-:Y:S04]  /*5160*/  STG.E.128 [R62.64+0x10], R32 ;  /* 0x000010203e007986 */ /* 0x0001e8000c101d12 */
[----:B------:R0:W-:Y:S04]  /*5170*/  STG.E.128 [R2.64], R68 ;  /* 0x0000004402007986 */ /* 0x0001e8000c101d12 */
[----:B------:R0:W-:Y:S01]  /*5180*/  STG.E.128 [R2.64+0x10], R36 ;  /* 0x0000102402007986 */ /* 0x0001e2000c101d12 */
[----:B------:R-:W-:Y:S05]  /*5190*/  @!P0 BRA P1, `(.L_x_202) ;  /* 0xffffee8000008947 */ /* 0x000fea000083ffff */
[----:B------:R-:W-:Y:S05]  /*51a0*/  EXIT ;  /* 0x000000000000794d */ /* 0x000fea0003800000 */
        .weak           $__internal_1_$__cuda_sm20_div_rn_f64_full
        .type           $__internal_1_$__cuda_sm20_div_rn_f64_full,@function
        .size           $__internal_1_$__cuda_sm20_div_rn_f64_full,(.L_x_521 - $__internal_1_$__cuda_sm20_div_rn_f64_full)
$__internal_1_$__cuda_sm20_div_rn_f64_full:
[C---:B------:R-:W-:Y:S01]  /*51b0*/  FSETP.GEU.AND P3, PT, |R5|.reuse, 1.469367938527859385e-39, PT ;  /* 0x001000000500780b */ /* 0x040fe20003f6e200 */
[----:B------:R-:W-:Y:S01]  /*51c0*/  IMAD.MOV.U32 R50, RZ, RZ, R44 ;  /* 0x000000ffff327224 */ /* 0x000fe200078e002c */
[----:B------:R-:W-:Y:S01]  /*51d0*/  MOV R55, R3 ;  /* 0x0000000300377202 */ /* 0x000fe20000000f00 */
[----:B------:R-:W-:Y:S01]  /*51e0*/  IMAD.MOV.U32 R54, RZ, RZ, R4 ;  /* 0x000000ffff367224 */ /* 0x000fe200078e0004 */
[----:B------:R-:W-:Y:S01]  /*51f0*/  MOV R51, R5 ;  /* 0x0000000500337202 */ /* 0x000fe20000000f00 */
[----:B------:R-:W-:Y:S01]  /*5200*/  HFMA2.MMA R8, -RZ, RZ, 0, 5.9604644775390625e-08 ;  /* 0x00000001ff087435 */ /* 0x000fe200000001ff */
[----:B------:R-:W-:Y:S01]  /*5210*/  LOP3.LUT R45, R5, 0x800fffff, RZ, 0xc0, !PT ;  /* 0x800fffff052d7812 */ /* 0x000fe200078ec0ff */
[----:B------:R-:W-:Y:S01]  /*5220*/  IMAD.MOV.U32 R52, RZ, RZ, R54 ;  /* 0x000000ffff347224 */ /* 0x000fe200078e0036 */
[----:B------:R-:W-:Y:S01]  /*5230*/  FSETP.GEU.AND P5, PT, |R55|, 1.469367938527859385e-39, PT ;  /* 0x001000003700780b */ /* 0x000fe20003fae200 */
[----:B------:R-:W-:Y:S01]  /*5240*/  BSSY B1, `(.L_x_203) ;  /* 0x0000053000017945 */ /* 0x000fe20003800000 */
[----:B------:R-:W-:-:S02]  /*5250*/  LOP3.LUT R45, R45, 0x3ff00000, RZ, 0xfc, !PT ;  /* 0x3ff000002d2d7812 */ /* 0x000fc400078efcff */
[----:B------:R-:W-:Y:S01]  /*5260*/  LOP3.LUT R3, R55, 0x7ff00000, RZ, 0xc0, !PT ;  /* 0x7ff0000037037812 */ /* 0x000fe200078ec0ff */
[----:B------:R-:W0:Y:S01]  /*5270*/  @!P3 DMUL R44, R50, 8.98846567431157953865e+307 ;  /* 0x7fe00000322cb828 */ /* 0x000e220000000000 */
[----:B------:R-:W-:-:S04]  /*5280*/  LOP3.LUT R6, R5, 0x7ff00000, RZ, 0xc0, !PT ;  /* 0x7ff0000005067812 */ /* 0x000fc800078ec0ff */
[----:B------:R-:W-:Y:S01]  /*5290*/  ISETP.GE.U32.AND P4, PT, R3, R6, PT ;  /* 0x000000060300720c */ /* 0x000fe20003f86070 */
[----:B0-----:R-:W0:Y:S02]  /*52a0*/  MUFU.RCP64H R9, R45 ;  /* 0x0000002d00097308 */ /* 0x001e240000001800 */
[----:B------:R-:W-:Y:S02]  /*52b0*/  @!P5 LOP3.LUT R4, R51, 0x7ff00000, RZ, 0xc0, !PT ;  /* 0x7ff000003304d812 */ /* 0x000fe400078ec0ff */
[----:B------:R-:W-:Y:S02]  /*52c0*/  @!P5 MOV R58, RZ ;  /* 0x000000ff003ad202 */ /* 0x000fe40000000f00 */
[----:B------:R-:W-:Y:S01]  /*52d0*/  @!P5 ISETP.GE.U32.AND P6, PT, R3, R4, PT ;  /* 0x000000040300d20c */ /* 0x000fe20003fc6070 */
[----:B------:R-:W-:Y:S01]  /*52e0*/  IMAD.MOV.U32 R4, RZ, RZ, 0x1ca00000 ;  /* 0x1ca00000ff047424 */ /* 0x000fe200078e00ff */
[----:B------:R-:W-:-:S04]  /*52f0*/  @!P3 LOP3.LUT R6, R45, 0x7ff00000, RZ, 0xc0, !PT ;  /* 0x7ff000002d06b812 */ /* 0x000fc800078ec0ff */
[C---:B------:R-:W-:Y:S02]  /*5300*/  @!P5 SEL R7, R4.reuse, 0x63400000, !P6 ;  /* 0x634000000407d807 */ /* 0x040fe40007000000 */
[----:B------:R-:W-:Y:S01]  /*5310*/  SEL R5, R4, 0x63400000, !P4 ;  /* 0x6340000004057807 */ /* 0x000fe20006000000 */
[----:B0-----:R-:W0:Y:S01]  /*5320*/  DFMA R56, R8, -R44, 1 ;  /* 0x3ff000000838742b */ /* 0x001e22000000082c */
[--C-:B------:R-:W-:Y:S02]  /*5330*/  @!P5 LOP3.LUT R7, R7, 0x80000000, R55.reuse, 0xf8, !PT ;  /* 0x800000000707d812 */ /* 0x100fe400078ef837 */
[----:B------:R-:W-:Y:S01]  /*5340*/  LOP3.LUT R53, R5, 0x800fffff, R55, 0xf8, !PT ;  /* 0x800fffff05357812 */ /* 0x000fe200078ef837 */
[----:B------:R-:W-:Y:S01]  /*5350*/  IMAD.MOV.U32 R5, RZ, RZ, R3 ;  /* 0x000000ffff057224 */ /* 0x000fe200078e0003 */
[----:B------:R-:W-:Y:S01]  /*5360*/  @!P5 LOP3.LUT R59, R7, 0x100000, RZ, 0xfc, !PT ;  /* 0x00100000073bd812 */ /* 0x000fe200078efcff */
[----:B0-----:R-:W0:Y:S01]  /*5370*/  DFMA R56, R56, R56, R56 ;  /* 0x000000383838722b */ /* 0x001e220000000038 */
[----:B------:R-:W-:-:S04]  /*5380*/  IADD3 R7, R6, -0x1, RZ ;  /* 0xffffffff06077810 */ /* 0x000fc80007ffe0ff */
[----:B------:R-:W-:-:S04]  /*5390*/  @!P5 DFMA R52, R52, 2, -R58 ;  /* 0x400000003434d82b */ /* 0x000fc8000000083a */
[----:B0-----:R-:W0:-:S06]  /*53a0*/  DFMA R56, R8, R56, R8 ;  /* 0x000000380838722b */ /* 0x001e0c0000000008 */
[----:B0-----:R-:W0:Y:S01]  /*53b0*/  DFMA R8, R56, -R44, 1 ;  /* 0x3ff000003808742b */ /* 0x001e22000000082c */
[----:B------:R-:W-:-:S05]  /*53c0*/  @!P5 LOP3.LUT R5, R53, 0x7ff00000, RZ, 0xc0, !PT ;  /* 0x7ff000003505d812 */ /* 0x000fca00078ec0ff */
[----:B0-----:R0:W1:Y:S02]  /*53d0*/  DFMA R56, R56, R8, R56 ;  /* 0x000000083838722b */ /* 0x0010640000000038 */
[----:B0-----:R-:W-:-:S04]  /*53e0*/  IADD3 R8, R5, -0x1, RZ ;  /* 0xffffffff05087810 */ /* 0x001fc80007ffe0ff */
[----:B------:R-:W-:Y:S01]  /*53f0*/  ISETP.GT.U32.AND P3, PT, R8, 0x7feffffe, PT ;  /* 0x7feffffe0800780c */ /* 0x000fe20003f64070 */
[----:B-1----:R-:W0:-:S03]  /*5400*/  DMUL R58, R56, R52 ;  /* 0x00000034383a7228 */ /* 0x002e060000000000 */
[----:B------:R-:W-:-:S03]  /*5410*/  ISETP.GT.U32.OR P3, PT, R7, 0x7feffffe, P3 ;  /* 0x7feffffe0700780c */ /* 0x000fc60001f64470 */
[----:B0-----:R-:W0:-:S06]  /*5420*/  DFMA R8, R58, -R44, R52 ;  /* 0x8000002c3a08722b */ /* 0x001e0c0000000034 */
[----:B0-----:R0:W1:-:S04]  /*5430*/  DFMA R8, R56, R8, R58 ;  /* 0x000000083808722b */ /* 0x001048000000003a */
[----:B------:R-:W-:Y:S05]  /*5440*/  @P3 BRA `(.L_x_204) ;  /* 0x000001d000003947 */ /* 0x000fea0003800000 */
[----:B01----:R-:W-:-:S04]  /*5450*/  LOP3.LUT R6, R51, 0x7ff00000, RZ, 0xc0, !PT ;  /* 0x7ff0000033067812 */ /* 0x003fc800078ec0ff */
        /* <DEDUP_REMOVED lines=11> */
[----:B------:R-:W0:-:S06]  /*5510*/  DFMA R44, R8, -R44, R52 ;  /* 0x8000002c082c722b */ /* 0x000e0c0000000034 */
[----:B0-----:R-:W-:-:S04]  /*5520*/  IMAD.MOV.U32 R44, RZ, RZ, RZ ;  /* 0x000000ffff2c7224 */ /* 0x001fc800078e00ff */
[C---:B------:R-:W-:Y:S02]  /*5530*/  FSETP.NEU.AND P3, PT, R45.reuse, RZ, PT ;  /* 0x000000ff2d00720b */ /* 0x040fe40003f6d000 */
        /* <DEDUP_REMOVED lines=12> */
[----:B------:R-:W-:Y:S01]  /*5600*/  MOV R56, R4 ;  /* 0x0000000400387202 */ /* 0x000fe20000000f00 */
[----:B------:R-:W-:Y:S05]  /*5610*/  BRA `(.L_x_205) ;  /* 0x0000015000007947 */ /* 0x000fea0003800000 */
.L_x_204:
[----:B01----:R-:W0:-:S14]  /*5620*/  DSETP.NAN.AND P3, PT, R54, R54, PT ;  /* 0x000000363600722a */ /* 0x003e1c0003f68000 */
[----:B0-----:R-:W-:Y:S05]  /*5630*/  @P3 BRA `(.L_x_206) ;  /* 0x0000011000003947 */ /* 0x001fea0003800000 */
[----:B------:R-:W0:-:S14]  /*5640*/  DSETP.NAN.AND P3, PT, R50, R50, PT ;  /* 0x000000323200722a */ /* 0x000e1c0003f68000 */
[----:B0-----:R-:W-:Y:S05]  /*5650*/  @P3 BRA `(.L_x_207) ;  /* 0x000000c000003947 */ /* 0x001fea0003800000 */
[----:B------:R-:W-:Y:S01]  /*5660*/  ISETP.NE.AND P3, PT, R5, R6, PT ;  /* 0x000000060500720c */ /* 0x000fe20003f65270 */
[----:B------:R-:W-:Y:S01]  /*5670*/  IMAD.MOV.U32 R56, RZ, RZ, 0x0 ;  /* 0x00000000ff387424 */ /* 0x000fe200078e00ff */
[----:B------:R-:W-:-:S11]  /*5680*/  MOV R57, 0xfff80000 ;  /* 0xfff8000000397802 */ /* 0x000fd60000000f00 */
[----:B------:R-:W-:Y:S05]  /*5690*/  @!P3 BRA `(.L_x_205) ;  /* 0x000000d00000b947 */ /* 0x000fea0003800000 */
[----:B------:R-:W-:Y:S02]  /*56a0*/  ISETP.NE.AND P3, PT, R5, 0x7ff00000, PT ;  /* 0x7ff000000500780c */ /* 0x000fe40003f65270 */
[----:B------:R-:W-:Y:S02]  /*56b0*/  LOP3.LUT R57, R55, 0x80000000, R51, 0x48, !PT ;  /* 0x8000000037397812 */ /* 0x000fe400078e4833 */
[----:B------:R-:W-:-:S13]  /*56c0*/  ISETP.EQ.OR P3, PT, R6, RZ, !P3 ;  /* 0x000000ff0600720c */ /* 0x000fda0005f62670 */
[----:B------:R-:W-:Y:S01]  /*56d0*/  @P3 LOP3.LUT R3, R57, 0x7ff00000, RZ, 0xfc, !PT ;  /* 0x7ff0000039033812 */ /* 0x000fe200078efcff */
[----:B------:R-:W-:Y:S01]  /*56e0*/  @!P3 IMAD.MOV.U32 R56, RZ, RZ, RZ ;  /* 0x000000ffff38b224 */ /* 0x000fe200078e00ff */
[----:B------:R-:W-:-:S03]  /*56f0*/  @P3 MOV R56, RZ ;  /* 0x000000ff00383202 */ /* 0x000fc60000000f00 */
[----:B------:R-:W-:Y:S01]  /*5700*/  @P3 IMAD.MOV.U32 R57, RZ, RZ, R3 ;  /* 0x000000ffff393224 */ /* 0x000fe200078e0003 */
[----:B------:R-:W-:Y:S05]  /*5710*/  BRA `(.L_x_205) ;  /* 0x0000005000007947 */ /* 0x000fea0003800000 */
.L_x_207:
[----:B------:R-:W-:Y:S02]  /*5720*/  LOP3.LUT R57, R51, 0x80000, RZ, 0xfc, !PT ;  /* 0x0008000033397812 */ /* 0x000fe400078efcff */
[----:B------:R-:W-:Y:S01]  /*5730*/  MOV R56, R50 ;  /* 0x0000003200387202 */ /* 0x000fe20000000f00 */
[----:B------:R-:W-:Y:S05]  /*5740*/  BRA `(.L_x_205) ;  /* 0x0000002000007947 */ /* 0x000fea0003800000 */
.L_x_206:
[----:B------:R-:W-:Y:S01]  /*5750*/  LOP3.LUT R57, R55, 0x80000, RZ, 0xfc, !PT ;  /* 0x0008000037397812 */ /* 0x000fe200078efcff */
[----:B------:R-:W-:Y:S02]  /*5760*/  IMAD.MOV.U32 R56, RZ, RZ, R54 ;  /* 0x000000ffff387224 */ /* 0x000fe400078e0036 */
.L_x_205:
[----:B------:R-:W-:Y:S05]  /*5770*/  BSYNC B1 ;  /* 0x0000000000017941 */ /* 0x000fea0003800000 */
.L_x_203:
[----:B------:R-:W-:Y:S01]  /*5780*/  HFMA2.MMA R3, -RZ, RZ, 0, 0 ;  /* 0x00000000ff037435 */ /* 0x000fe200000001ff */
[----:B------:R-:W-:Y:S01]  /*5790*/  MOV R4, R56 ;  /* 0x0000003800047202 */ /* 0x000fe20000000f00 */
[----:B------:R-:W-:-:S04]  /*57a0*/  IMAD.MOV.U32 R5, RZ, RZ, R57 ;  /* 0x000000ffff057224 */ /* 0x000fc800078e0039 */
[----:B------:R-:W-:Y:S05]  /*57b0*/  RET.REL.NODEC R2 `(_Z25multi_tensor_apply_kernelI18TensorListMetadataILi5EE11AdamFunctorILi5EddEJfffff10adamMode_tfEEvlPViT_T0_DpT1_) ;  /* 0xffffa84002007950 */ /* 0x000fea0003c3ffff */
.L_x_208:
        /* <DEDUP_REMOVED lines=12> */
.L_x_521:


//--------------------- .text._Z25multi_tensor_apply_kernelI18TensorListMetadataILi4EE11AdamFunctorILi4EfN3c104HalfEEJfffff10adamMode_tfEEvlPViT_T0_DpT1_ --------------------------
	.section	.text._Z25multi_tensor_apply_kernelI18TensorListMetadataILi4EE11AdamFunctorILi4EfN3c104HalfEEJfffff10adamMode_tfEEvlPViT_T0_DpT1_,"ax",@progbits
	.sectioninfo	@"SHI_REGISTERS=56"
	.align	128
        .global         _Z25multi_tensor_apply_kernelI18TensorListMetadataILi4EE11AdamFunctorILi4EfN3c104HalfEEJfffff10adamMode_tfEEvlPViT_T0_DpT1_
        .type           _Z25multi_tensor_apply_kernelI18TensorListMetadataILi4EE11AdamFunctorILi4EfN3c104HalfEEJfffff10adamMode_tfEEvlPViT_T0_DpT1_,@function
        .size           _Z25multi_tensor_apply_kernelI18TensorListMetadataILi4EE11AdamFunctorILi4EfN3c104HalfEEJfffff10adamMode_tfEEvlPViT_T0_DpT1_,(.L_x_536 - _Z25multi_tensor_apply_kernelI18TensorListMetadataILi4EE11AdamFunctorILi4EfN3c104HalfEEJfffff10adamMode_tfEEvlPViT_T0_DpT1_)
        .other          _Z25multi_tensor_apply_kernelI18TensorListMetadataILi4EE11AdamFunctorILi4EfN3c104HalfEEJfffff10adamMode_tfEEvlPViT_T0_DpT1_,@"STO_CUDA_ENTRY STV_DEFAULT"
_Z25multi_tensor_apply_kernelI18TensorListMetadataILi4EE11AdamFunctorILi4EfN3c104HalfEEJfffff10adamMode_tfEEvlPViT_T0_DpT1_:
.text._Z25multi_tensor_apply_kernelI18TensorListMetadataILi4EE11AdamFunctorILi4EfN3c104HalfEEJfffff10adamMode_tfEEvlPViT_T0_DpT1_:
[----:B------:R-:W-:Y:S02]  /*0000*/  MOV R1, c[0x0][0x28] ;  /* 0x00000a0000017a02 */ /* 0x000fe40000000f00 */
[----:B------:R-:W0:Y:S01]  /*0010*/  S2R R12, SR_CTAID.X ;  /* 0x00000000000c7919 */ /* 0x000e220000002500 */
[----:B------:R-:W-:Y:S01]  /*0020*/  HFMA2.MMA R3, -RZ, RZ, 0, 2.384185791015625e-07 ;  /* 0x00000004ff037435 */ /* 0x000fe200000001ff */
[----:B------:R-:W-:Y:S01]  /*0030*/  MOV R11, 0x8 ;  /* 0x00000008000b7802 */ /* 0x000fe20000000f00 */
[----:B------:R-:W-:Y:S01]  /*0040*/  ULDC.64 UR4, c[0x0][0x118] ;  /* 0x0000460000047ab9 */ /* 0x000fe20000000a00 */
[----:B0-----:R-:W0:Y:S07]  /*0050*/  LDC.U8 R0, c[0x0][R12+0x710] ;  /* 0x0001c4000c007b82 */ /* 0x001e2e0000000000 */
[----:B------:R-:W-:-:S06]  /*0060*/  IMAD R10, R12, R3, c[0x2][0x0] ;  /* 0x008000000c0a7624 */ /* 0x000fcc00078e0203 */
[----:B------:R-:W1:Y:S01]  /*0070*/  LDC R10, c[0x0][R10+0x840] ;  /* 0x000210000a0a7b82 */ /* 0x000e620000000800 */
[----:B0-----:R-:W-:-:S07]  /*0080*/  IMAD R11, R0, R11, c[0x2][0x0] ;  /* 0x00800000000b7624 */ /* 0x001fce00078e020b */
[----:B------:R-:W0:Y:S01]  /*0090*/  LDC R0, c[0x0][R11+0x5e0] ;  /* 0x000178000b007b82 */ /* 0x000e220000000800 */
[----:B-1----:R-:W-:-:S07]  /*00a0*/  IMAD R13, R10, c[0x0][0x160], RZ ;  /* 0x000058000a0d7a24 */ /* 0x002fce00078e02ff */
[----:B------:R-:W1:Y:S08]  /*00b0*/  LDC.64 R2, c[0x0][R11+0x160] ;  /* 0x000058000b027b82 */ /* 0x000e700000000a00 */
[----:B------:R-:W2:Y:S01]  /*00c0*/  LDC.64 R4, c[0x0][R11+0x280] ;  /* 0x0000a0000b047b82 */ /* 0x000ea20000000a00 */
[----:B0-----:R-:W-:-:S07]  /*00d0*/  IADD3 R0, R0, -R13, RZ ;  /* 0x8000000d00007210 */ /* 0x001fce0007ffe0ff */
[----:B------:R-:W0:Y:S01]  /*00e0*/  LDC.64 R6, c[0x0][R11+0x3a0] ;  /* 0x0000e8000b067b82 */ /* 0x000e220000000a00 */
[----:B------:R-:W-:Y:S01]  /*00f0*/  LOP3.LUT R12, R0, c[0x0][0x160], RZ, 0xfc, !PT ;  /* 0x00005800000c7a12 */ /* 0x000fe200078efcff */
[----:B-1----:R-:W-:-:S06]  /*0100*/  IMAD.WIDE R2, R13, 0x4, R2 ;  /* 0x000000040d027825 */ /* 0x002fcc00078e0202 */
[----:B------:R-:W1:Y:S01]  /*0110*/  LDC.64 R8, c[0x0][R11+0x4c0] ;  /* 0x000130000b087b82 */ /* 0x000e620000000a00 */
[----:B------:R-:W-:Y:S02]  /*0120*/  LOP3.LUT P0, RZ, R12, 0x3, RZ, 0xc0, !PT ;  /* 0x000000030cff7812 */ /* 0x000fe4000780c0ff */
[----:B------:R-:W-:Y:S01]  /*0130*/  LOP3.LUT P1, RZ, R2, 0xf, RZ, 0xc0, !PT ;  /* 0x0000000f02ff7812 */ /* 0x000fe2000782c0ff */
[----:B--2---:R-:W-:-:S03]  /*0140*/  IMAD.WIDE R4, R13, 0x4, R4 ;  /* 0x000000040d047825 */ /* 0x004fc600078e0204 */
[----:B------:R-:W-:Y:S01]  /*0150*/  PLOP3.LUT P0, PT, P0, P1, PT, 0xa8, 0x0 ;  /* 0x000000000000781c */ /* 0x000fe20000703570 */
[----:B0-----:R-:W-:-:S04]  /*0160*/  IMAD.WIDE R6, R13, 0x4, R6 ;  /* 0x000000040d067825 */ /* 0x001fc800078e0206 */
[----:B-1----:R-:W-:-:S08]  /*0170*/  IMAD.WIDE R8, R13, 0x2, R8 ;  /* 0x000000020d087825 */ /* 0x002fd000078e0208 */
[----:B------:R-:W-:Y:S05]  /*0180*/  @P0 BRA `(.L_x_209) ;  /* 0x0000005000000947 */ /* 0x000fea0003800000 */
[----:B------:R-:W-:Y:S02]  /*0190*/  LOP3.LUT P0, RZ, R4, 0xf, RZ, 0xc0, !PT ;  /* 0x0000000f04ff7812 */ /* 0x000fe4000780c0ff */
[----:B------:R-:W-:Y:S02]  /*01a0*/  LOP3.LUT P1, RZ, R6, 0xf, RZ, 0xc0, !PT ;  /* 0x0000000f06ff7812 */ /* 0x000fe4000782c0ff */
[----:B------:R-:W-:-:S04]  /*01b0*/  LOP3.LUT P2, RZ, R8, 0x7, RZ, 0xc0, !PT ;  /* 0x0000000708ff7812 */ /* 0x000fc8000784c0ff */
[----:B------:R-:W-:-:S13]  /*01c0*/  PLOP3.LUT P0, PT, P0, P1, P2, 0x1, 0x0 ;  /* 0x000000000000781c */ /* 0x000fda0000702021 */
[----:B------:R-:W-:Y:S05]  /*01d0*/  @P0 BRA `(.L_x_210) ;  /* 0x0000118000000947 */ /* 0x000fea0003800000 */
.L_x_209:
[----:B------:R-:W-:-:S04]  /*01e0*/  MOV R10, 0x1 ;  /* 0x00000001000a7802 */ /* 0x000fc80000000f00 */
[----:B------:R-:W-:-:S04]  /*01f0*/  ISETP.LE.AND P0, PT, R10, c[0x0][0x160], PT ;  /* 0x000058000a007a0c */ /* 0x000fc80003f03270 */
[----:B------:R-:W-:-:S13]  /*0200*/  ISETP.LT.OR P0, PT, R0, 0x1, !P0 ;  /* 0x000000010000780c */ /* 0x000fda0004701670 */
[----:B------:R-:W-:Y:S05]  /*0210*/  @P0 EXIT ;  /* 0x000000000000094d */ /* 0x000fea0003800000 */
[----:B------:R-:W-:Y:S01]  /*0220*/  ISETP.NE.AND P0, PT, RZ, c[0x0][0xd70], PT ;  /* 0x00035c00ff007a0c */ /* 0x000fe20003f05270 */
[----:B------:R-:W-:-:S10]  /*0230*/  HFMA2.MMA R11, -RZ, RZ, 1.875, 0 ;  /* 0x3f800000ff0b7435 */ /* 0x000fd400000001ff */
[C---:B------:R-:W-:Y:S02]  /*0240*/  FADD.FTZ R10, R11.reuse, -c[0x0][0xd5c] ;  /* 0x800357000b0a7621 */ /* 0x040fe40000010000 */
[----:B------:R-:W-:Y:S01]  /*0250*/  FADD.FTZ R11, R11, -c[0x0][0xd60] ;  /* 0x800358000b0b7621 */ /* 0x000fe20000010000 */
[----:B------:R-:W-:Y:S05]  /*0260*/  @!P0 BRA `(.L_x_211) ;  /* 0x0000088000008947 */ /* 0x000fea0003800000 */
[----:B------:R-:W0:Y:S01]  /*0270*/  S2R R36, SR_TID.X ;  /* 0x0000000000247919 */ /* 0x000e220000002100 */
[----:B------:R-:W-:-:S04]  /*0280*/  MOV R37, RZ ;  /* 0x000000ff00257202 */ /* 0x000fc80000000f00 */
.L_x_212:
[----:B0-----:R-:W-:-:S04]  /*0290*/  IADD3 R27, R36, R37, RZ ;  /* 0x00000025241b7210 */ /* 0x001fc80007ffe0ff */
[----:B------:R-:W-:-:S04]  /*02a0*/  ISETP.GE.AND P0, PT, R27, c[0x0][0x160], PT ;  /* 0x000058001b007a0c */ /* 0x000fc80003f06270 */
[C---:B------:R-:W-:Y:S01]  /*02b0*/  ISETP.LT.AND P0, PT, R27.reuse, R0, !P0 ;  /* 0x000000001b00720c */ /* 0x040fe20004701270 */
[----:B------:R-:W-:Y:S01]  /*02c0*/  HFMA2.MMA R24, -RZ, RZ, 0, 0 ;  /* 0x00000000ff187435 */ /* 0x000fe200000001ff */
[----:B------:R-:W-:Y:S01]  /*02d0*/  MOV R22, RZ ;  /* 0x000000ff00167202 */ /* 0x000fe20000000f00 */
[----:B------:R-:W-:-:S10]  /*02e0*/  IMAD.WIDE R14, R27, 0x4, R4 ;  /* 0x000000041b0e7825 */ /* 0x000fd400078e0204 */
[C---:B------:R-:W-:Y:S01]  /*02f0*/  @P0 IMAD.WIDE R16, R27.reuse, 0x2, R8 ;  /* 0x000000021b100825 */ /* 0x040fe200078e0208 */
[----:B------:R-:W2:Y:S04]  /*0300*/  @P0 LDG.E R22, [R14.64] ;  /* 0x000000040e160981 */ /* 0x000ea8000c1e1900 */
[----:B------:R0:W3:Y:S01]  /*0310*/  @P0 LDG.E.U16 R19, [R16.64] ;  /* 0x0000000410130981 */ /* 0x0000e2000c1e1500 */
[----:B------:R-:W-:-:S05]  /*0320*/  IMAD.WIDE R12, R27, 0x4, R6 ;  /* 0x000000041b0c7825 */ /* 0x000fca00078e0206 */
[----:B------:R-:W4:Y:S01]  /*0330*/  @P0 LDG.E R24, [R12.64] ;  /* 0x000000040c180981 */ /* 0x000f22000c1e1900 */
[----:B------:R-:W-:-:S04]  /*0340*/  IADD3 R23, R27, c[0x0][0x0], RZ ;  /* 0x000000001b177a10 */ /* 0x000fc80007ffe0ff */
[----:B------:R-:W-:Y:S01]  /*0350*/  IADD3 R29, R23, c[0x0][0x0], RZ ;  /* 0x00000000171d7a10 */ /* 0x000fe20007ffe0ff */
[----:B------:R-:W1:Y:S03]  /*0360*/  @P0 MUFU.RCP R43, c[0x0][0xd68] ;  /* 0x00035a00002b0b08 */ /* 0x000e660000001000 */
[----:B------:R-:W-:Y:S02]  /*0370*/  IADD3 R35, R29, c[0x0][0x0], RZ ;  /* 0x000000001d237a10 */ /* 0x000fe40007ffe0ff */
[----:B------:R-:W-:Y:S02]  /*0380*/  ISETP.GE.AND P1, PT, R23, c[0x0][0x160], PT ;  /* 0x0000580017007a0c */ /* 0x000fe40003f26270 */
[----:B------:R-:W-:Y:S02]  /*0390*/  ISETP.GE.AND P3, PT, R29, c[0x0][0x160], PT ;  /* 0x000058001d007a0c */ /* 0x000fe40003f66270 */
[----:B------:R-:W-:-:S02]  /*03a0*/  ISETP.GE.AND P2, PT, R35, c[0x0][0x160], PT ;  /* 0x0000580023007a0c */ /* 0x000fc40003f46270 */
[-C--:B------:R-:W-:Y:S02]  /*03b0*/  ISETP.LT.AND P1, PT, R23, R0.reuse, !P1 ;  /* 0x000000001700720c */ /* 0x080fe40004f21270 */
[-C--:B------:R-:W-:Y:S02]  /*03c0*/  ISETP.LT.AND P3, PT, R29, R0.reuse, !P3 ;  /* 0x000000001d00720c */ /* 0x080fe40005f61270 */
[----:B------:R-:W-:Y:S02]  /*03d0*/  ISETP.LT.AND P2, PT, R35, R0, !P2 ;  /* 0x000000002300720c */ /* 0x000fe40005741270 */
[----:B------:R-:W-:Y:S01]  /*03e0*/  MOV R18, RZ ;  /* 0x000000ff00127202 */ /* 0x000fe20000000f00 */
[----:B------:R-:W-:-:S06]  /*03f0*/  HFMA2.MMA R42, -RZ, RZ, 0, 0 ;  /* 0x00000000ff2a7435 */ /* 0x000fcc00000001ff */
[----:B0-----:R-:W-:-:S04]  /*0400*/  @P1 IMAD.WIDE R16, R23, 0x2, R8 ;  /* 0x0000000217101825 */ /* 0x001fc800078e0208 */
[C---:B------:R-:W-:Y:S01]  /*0410*/  @P2 IMAD.WIDE R20, R35.reuse, 0x2, R8 ;  /* 0x0000000223142825 */ /* 0x040fe200078e0208 */
[----:B------:R0:W5:Y:S01]  /*0420*/  @P1 LDG.E.U16 R38, [R16.64] ;  /* 0x0000000410261981 */ /* 0x000162000c1e1500 */
[----:B------:R-:W-:Y:S01]  /*0430*/  CS2R R44, SRZ ;  /* 0x00000000002c7805 */ /* 0x000fe2000001ff00 */
[----:B------:R-:W-:Y:S01]  /*0440*/  CS2R R46, SRZ ;  /* 0x00000000002e7805 */ /* 0x000fe2000001ff00 */
[----:B------:R-:W-:Y:S01]  /*0450*/  CS2R R48, SRZ ;  /* 0x0000000000307805 */ /* 0x000fe2000001ff00 */
[----:B------:R1:W5:Y:S01]  /*0460*/  @P2 LDG.E.U16 R40, [R20.64] ;  /* 0x0000000414282981 */ /* 0x000362000c1e1500 */
[----:B------:R-:W-:Y:S01]  /*0470*/  CS2R R50, SRZ ;  /* 0x0000000000327805 */ /* 0x000fe2000001ff00 */
[----:B------:R-:W-:Y:S01]  /*0480*/  MOV R52, RZ ;  /* 0x000000ff00347202 */ /* 0x000fe20000000f00 */
[----:B------:R-:W-:-:S04]  /*0490*/  IMAD.WIDE R30, R35, 0x4, R2 ;  /* 0x00000004231e7825 */ /* 0x000fc800078e0202 */
[----:B0-----:R-:W-:Y:S01]  /*04a0*/  IMAD.WIDE R16, R27, 0x4, R2 ;  /* 0x000000041b107825 */ /* 0x001fe200078e0202 */
[----:B------:R-:W5:Y:S03]  /*04b0*/  @P2 LDG.E R50, [R30.64] ;  /* 0x000000041e322981 */ /* 0x000f66000c1e1900 */
[--C-:B-1----:R-:W-:Y:S01]  /*04c0*/  IMAD.WIDE R20, R23, 0x4, R6.reuse ;  /* 0x0000000417147825 */ /* 0x102fe200078e0206 */
[----:B------:R-:W5:Y:S03]  /*04d0*/  @P0 LDG.E R47, [R16.64] ;  /* 0x00000004102f0981 */ /* 0x000f66000c1e1900 */
[----:B------:R-:W-:Y:S01]  /*04e0*/  IMAD.WIDE R26, R29, 0x4, R6 ;  /* 0x000000041d1a7825 */ /* 0x000fe200078e0206 */
[----:B------:R-:W5:Y:S03]  /*04f0*/  @P1 LDG.E R44, [R20.64] ;  /* 0x00000004142c1981 */ /* 0x000f66000c1e1900 */
[C---:B------:R-:W-:Y:S01]  /*0500*/  IMAD.WIDE R32, R35.reuse, 0x4, R4 ;  /* 0x0000000423207825 */ /* 0x040fe200078e0204 */
[----:B------:R-:W5:Y:S03]  /*0510*/  @P3 LDG.E R46, [R26.64] ;  /* 0x000000041a2e3981 */ /* 0x000f66000c1e1900 */
[----:B------:R-:W-:Y:S01]  /*0520*/  IMAD.WIDE R34, R35, 0x4, R6 ;  /* 0x0000000423227825 */ /* 0x000fe200078e0206 */
[----:B------:R-:W5:Y:S04]  /*0530*/  @P2 LDG.E R51, [R32.64] ;  /* 0x0000000420332981 */ /* 0x000f68000c1e1900 */
[----:B------:R-:W5:Y:S01]  /*0540*/  @P2 LDG.E R52, [R34.64] ;  /* 0x0000000422342981 */ /* 0x000f62000c1e1900 */
[----:B---3--:R-:W-:Y:S01]  /*0550*/  @P0 HADD2.F32 R18, -RZ, R19.H0_H0 ;  /* 0x20000013ff120230 */ /* 0x008fe20000004100 */
[----:B--2---:R-:W-:-:S04]  /*0560*/  @P0 FMUL.FTZ R22, R22, c[0x0][0xd5c] ;  /* 0x0003570016160a20 */ /* 0x004fc80000410000 */
[----:B------:R-:W-:Y:S02]  /*0570*/  @P0 FMUL.FTZ R43, R43, R18 ;  /* 0x000000122b2b0220 */ /* 0x000fe40000410000 */
[----:B------:R-:W-:-:S04]  /*0580*/  @P3 IMAD.WIDE R18, R29, 0x2, R8 ;  /* 0x000000021d123825 */ /* 0x000fc800078e0208 */
[----:B----4-:R-:W-:Y:S01]  /*0590*/  @P0 FMUL.FTZ R25, R24, c[0x0][0xd60] ;  /* 0x0003580018190a20 */ /* 0x010fe20000410000 */
[----:B------:R0:W2:Y:S01]  /*05a0*/  @P3 LDG.E.U16 R39, [R18.64] ;  /* 0x0000000412273981 */ /* 0x0000a2000c1e1500 */
[-C--:B------:R-:W-:Y:S02]  /*05b0*/  @P0 FMUL.FTZ R24, R11, R43.reuse ;  /* 0x0000002b0b180220 */ /* 0x080fe40000410000 */
[----:B------:R-:W-:Y:S02]  /*05c0*/  @P0 FFMA.FTZ R41, R10, R43, R22 ;  /* 0x0000002b0a290223 */ /* 0x000fe40000010016 */
[----:B------:R-:W-:Y:S02]  /*05d0*/  @P0 FFMA.FTZ R43, R43, R24, R25 ;  /* 0x000000182b2b0223 */ /* 0x000fe40000010019 */
[----:B------:R-:W-:-:S04]  /*05e0*/  IMAD.WIDE R24, R29, 0x4, R4 ;  /* 0x000000041d187825 */ /* 0x000fc800078e0204 */
[C---:B0-----:R-:W-:Y:S01]  /*05f0*/  IMAD.WIDE R18, R23.reuse, 0x4, R4 ;  /* 0x0000000417127825 */ /* 0x041fe200078e0204 */
[----:B------:R-:W3:Y:S03]  /*0600*/  @P3 LDG.E R45, [R24.64] ;  /* 0x00000004182d3981 */ /* 0x000ee6000c1e1900 */
[--C-:B------:R-:W-:Y:S01]  /*0610*/  IMAD.WIDE R22, R23, 0x4, R2.reuse ;  /* 0x0000000417167825 */ /* 0x100fe200078e0202 */
[----:B------:R-:W4:Y:S03]  /*0620*/  @P1 LDG.E R42, [R18.64] ;  /* 0x00000004122a1981 */ /* 0x000f26000c1e1900 */
[----:B------:R-:W-:Y:S01]  /*0630*/  IMAD.WIDE R28, R29, 0x4, R2 ;  /* 0x000000041d1c7825 */ /* 0x000fe200078e0202 */
[----:B------:R-:W2:Y:S04]  /*0640*/  @P1 LDG.E R48, [R22.64] ;  /* 0x0000000416301981 */ /* 0x000ea8000c1e1900 */
[----:B------:R-:W2:Y:S04]  /*0650*/  @P3 LDG.E R49, [R28.64] ;  /* 0x000000041c313981 */ /* 0x000ea8000c1e1900 */
[----:B------:R0:W-:Y:S04]  /*0660*/  @P0 STG.E [R14.64], R41 ;  /* 0x000000290e000986 */ /* 0x0001e8000c101904 */
[----:B------:R1:W-:Y:S04]  /*0670*/  @P0 STG.E [R12.64], R43 ;  /* 0x0000002b0c000986 */ /* 0x0003e8000c101904 */
[----:B0-----:R-:W2:Y:S01]  /*0680*/  @P0 LDG.E R14, [R14.64] ;  /* 0x000000040e0e0981 */ /* 0x001ea2000c1e1900 */
[----:B------:R-:W1:Y:S08]  /*0690*/  @P0 MUFU.SQRT R53, R43 ;  /* 0x0000002b00350308 */ /* 0x000e700000002000 */
[----:B------:R-:W0:Y:S01]  /*06a0*/  @P1 MUFU.RCP R41, c[0x0][0xd68] ;  /* 0x00035a0000291b08 */ /* 0x000e220000001000 */
[----:B-1----:R-:W-:-:S07]  /*06b0*/  @P0 FADD.FTZ R12, R53, c[0x0][0xd64] ;  /* 0x00035900350c0621 */ /* 0x002fce0000010000 */
[----:B------:R-:W2:Y:S01]  /*06c0*/  @P0 MUFU.RCP R13, R12 ;  /* 0x0000000c000d0308 */ /* 0x000ea20000001000 */
[----:B------:R-:W-:-:S05]  /*06d0*/  HFMA2.MMA R53, -RZ, RZ, 0, 0 ;  /* 0x00000000ff357435 */ /* 0x000fca00000001ff */
[----:B-----5:R-:W-:Y:S01]  /*06e0*/  @P1 HADD2.F32 R53, -RZ, R38.H0_H0 ;  /* 0x20000026ff351230 */ /* 0x020fe20000004100 */
[----:B------:R-:W-:-:S04]  /*06f0*/  @P1 FMUL.FTZ R44, R44, c[0x0][0xd60] ;  /* 0x000358002c2c1a20 */ /* 0x000fc80000410000 */
[----:B0-----:R-:W-:Y:S02]  /*0700*/  @P1 FMUL.FTZ R53, R41, R53 ;  /* 0x0000003529351220 */ /* 0x001fe40000410000 */
[----:B----4-:R-:W-:Y:S02]  /*0710*/  @P1 FMUL.FTZ R42, R42, c[0x0][0xd5c] ;  /* 0x000357002a2a1a20 */ /* 0x010fe40000410000 */
[----:B--2---:R-:W-:Y:S02]  /*0720*/  @P0 FMUL.FTZ R38, R14, R13 ;  /* 0x0000000d0e260220 */ /* 0x004fe40000410000 */
[-C--:B------:R-:W-:Y:S02]  /*0730*/  @P1 FMUL.FTZ R14, R11, R53.reuse ;  /* 0x000000350b0e1220 */ /* 0x080fe40000410000 */
[----:B------:R-:W-:Y:S02]  /*0740*/  @P0 FFMA.FTZ R38, R47, c[0x0][0xd74], R38 ;  /* 0x00035d002f260a23 */ /* 0x000fe40000010026 */
[----:B------:R-:W-:-:S02]  /*0750*/  @P1 FFMA.FTZ R13, R10, R53, R42 ;  /* 0x000000350a0d1223 */ /* 0x000fc4000001002a */
[----:B------:R-:W-:Y:S02]  /*0760*/  @P0 FFMA.FTZ R47, -R38, c[0x0][0xd6c], R47 ;  /* 0x00035b00262f0a23 */ /* 0x000fe4000001012f */
[----:B------:R-:W-:-:S03]  /*0770*/  @P1 FFMA.FTZ R53, R53, R14, R44 ;  /* 0x0000000e35351223 */ /* 0x000fc6000001002c */
[----:B------:R-:W-:Y:S04]  /*0780*/  @P0 STG.E [R16.64], R47 ;  /* 0x0000002f10000986 */ /* 0x000fe8000c101904 */
[----:B------:R0:W-:Y:S04]  /*0790*/  @P1 STG.E [R18.64], R13 ;  /* 0x0000000d12001986 */ /* 0x0001e8000c101904 */
[----:B------:R-:W-:Y:S04]  /*07a0*/  @P1 STG.E [R20.64], R53 ;  /* 0x0000003514001986 */ /* 0x000fe8000c101904 */
[----:B------:R-:W2:Y:S01]  /*07b0*/  @P1 LDG.E R15, [R18.64] ;  /* 0x00000004120f1981 */ /* 0x000ea2000c1e1900 */
[----:B------:R-:W1:Y:S08]  /*07c0*/  @P1 MUFU.SQRT R12, R53 ;  /* 0x00000035000c1308 */ /* 0x000e700000002000 */
[----:B------:R-:W4:Y:S01]  /*07d0*/  @P3 MUFU.RCP R41, c[0x0][0xd68] ;  /* 0x00035a0000293b08 */ /* 0x000f220000001000 */
[----:B-1----:R-:W-:-:S07]  /*07e0*/  @P1 FADD.FTZ R14, R12, c[0x0][0xd64] ;  /* 0x000359000c0e1621 */ /* 0x002fce0000010000 */
[----:B------:R-:W2:Y:S01]  /*07f0*/  @P1 MUFU.RCP R14, R14 ;  /* 0x0000000e000e1308 */ /* 0x000ea20000001000 */
[----:B------:R-:W-:Y:S01]  /*0800*/  MOV R12, RZ ;  /* 0x000000ff000c7202 */ /* 0x000fe20000000f00 */
[----:B------:R-:W-:Y:S01]  /*0810*/  @P3 HADD2.F32 R12, -RZ, R39.H0_H0 ;  /* 0x20000027ff0c3230 */ /* 0x000fe20000004100 */
[----:B---3--:R-:W-:-:S04]  /*0820*/  @P3 FMUL.FTZ R45, R45, c[0x0][0xd5c] ;  /* 0x000357002d2d3a20 */ /* 0x008fc80000410000 */
[----:B----4-:R-:W-:Y:S02]  /*0830*/  @P3 FMUL.FTZ R12, R41, R12 ;  /* 0x0000000c290c3220 */ /* 0x010fe40000410000 */
[----:B------:R-:W-:Y:S02]  /*0840*/  @P3 FMUL.FTZ R46, R46, c[0x0][0xd60] ;  /* 0x000358002e2e3a20 */ /* 0x000fe40000410000 */
[-C--:B0-----:R-:W-:Y:S02]  /*0850*/  @P3 FMUL.FTZ R13, R11, R12.reuse ;  /* 0x0000000c0b0d3220 */ /* 0x081fe40000410000 */
[----:B------:R-:W-:Y:S02]  /*0860*/  @P3 FFMA.FTZ R45, R10, R12, R45 ;  /* 0x0000000c0a2d3223 */ /* 0x000fe4000001002d */
[----:B------:R-:W-:Y:S02]  /*0870*/  @P3 FFMA.FTZ R13, R12, R13, R46 ;  /* 0x0000000d0c0d3223 */ /* 0x000fe4000001002e */
[----:B--2---:R-:W-:-:S04]  /*0880*/  @P1 FMUL.FTZ R15, R15, R14 ;  /* 0x0000000e0f0f1220 */ /* 0x004fc80000410000 */
[----:B------:R-:W-:-:S04]  /*0890*/  @P1 FFMA.FTZ R15, R48, c[0x0][0xd74], R15 ;  /* 0x00035d00300f1a23 */ /* 0x000fc8000001000f */
[----:B------:R-:W-:-:S05]  /*08a0*/  @P1 FFMA.FTZ R15, -R15, c[0x0][0xd6c], R48 ;  /* 0x00035b000f0f1a23 */ /* 0x000fca0000010130 */
[----:B------:R-:W-:Y:S04]  /*08b0*/  @P1 STG.E [R22.64], R15 ;  /* 0x0000000f16001986 */ /* 0x000fe8000c101904 */
[----:B------:R-:W-:Y:S04]  /*08c0*/  @P3 STG.E [R24.64], R45 ;  /* 0x0000002d18003986 */ /* 0x000fe8000c101904 */
[----:B------:R0:W-:Y:S04]  /*08d0*/  @P3 STG.E [R26.64], R13 ;  /* 0x0000000d1a003986 */ /* 0x0001e8000c101904 */
[----:B------:R-:W2:Y:S01]  /*08e0*/  @P3 LDG.E R16, [R24.64] ;  /* 0x0000000418103981 */ /* 0x000ea2000c1e1900 */
[----:B------:R-:W1:Y:S08]  /*08f0*/  @P3 MUFU.SQRT R12, R13 ;  /* 0x0000000d000c3308 */ /* 0x000e700000002000 */
[----:B------:R-:W3:Y:S01]  /*0900*/  @P2 MUFU.RCP R19, c[0x0][0xd68] ;  /* 0x00035a0000132b08 */ /* 0x000ee20000001000 */
[----:B-1----:R-:W-:-:S07]  /*0910*/  @P3 FADD.FTZ R14, R12, c[0x0][0xd64] ;  /* 0x000359000c0e3621 */ /* 0x002fce0000010000 */
[----:B------:R-:W2:Y:S01]  /*0920*/  @P3 MUFU.RCP R17, R14 ;  /* 0x0000000e00113308 */ /* 0x000ea20000001000 */
[----:B------:R-:W-:-:S05]  /*0930*/  HFMA2.MMA R12, -RZ, RZ, 0, 0 ;  /* 0x00000000ff0c7435 */ /* 0x000fca00000001ff */
[----:B------:R-:W-:Y:S01]  /*0940*/  @P2 HADD2.F32 R12, -RZ, R40.H0_H0 ;  /* 0x20000028ff0c2230 */ /* 0x000fe20000004100 */
[----:B------:R-:W-:-:S04]  /*0950*/  @P2 FMUL.FTZ R51, R51, c[0x0][0xd5c] ;  /* 0x0003570033332a20 */ /* 0x000fc80000410000 */
[----:B---3--:R-:W-:Y:S02]  /*0960*/  @P2 FMUL.FTZ R12, R19, R12 ;  /* 0x0000000c130c2220 */ /* 0x008fe40000410000 */
[----:B------:R-:W-:Y:S02]  /*0970*/  @P2 FMUL.FTZ R52, R52, c[0x0][0xd60] ;  /* 0x0003580034342a20 */ /* 0x000fe40000410000 */
[-C--:B0-----:R-:W-:Y:S02]  /*0980*/  @P2 FMUL.FTZ R13, R11, R12.reuse ;  /* 0x0000000c0b0d2220 */ /* 0x081fe40000410000 */
[----:B------:R-:W-:Y:S02]  /*0990*/  @P2 FFMA.FTZ R51, R10, R12, R51 ;  /* 0x0000000c0a332223 */ /* 0x000fe40000010033 */
[----:B------:R-:W-:Y:S02]  /*09a0*/  @P2 FFMA.FTZ R13, R12, R13, R52 ;  /* 0x0000000d0c0d2223 */ /* 0x000fe40000010034 */
[----:B--2---:R-:W-:-:S04]  /*09b0*/  @P3 FMUL.FTZ R16, R16, R17 ;  /* 0x0000001110103220 */ /* 0x004fc80000410000 */
[----:B------:R-:W-:-:S04]  /*09c0*/  @P3 FFMA.FTZ R16, R49, c[0x0][0xd74], R16 ;  /* 0x00035d0031103a23 */ /* 0x000fc80000010010 */
[----:B------:R-:W-:-:S05]  /*09d0*/  @P3 FFMA.FTZ R49, -R16, c[0x0][0xd6c], R49 ;  /* 0x00035b0010313a23 */ /* 0x000fca0000010131 */
[----:B------:R0:W-:Y:S04]  /*09e0*/  @P3 STG.E [R28.64], R49 ;  /* 0x000000311c003986 */ /* 0x0001e8000c101904 */
[----:B------:R0:W-:Y:S04]  /*09f0*/  @P2 STG.E [R32.64], R51 ;  /* 0x0000003320002986 */ /* 0x0001e8000c101904 */
[----:B------:R0:W-:Y:S04]  /*0a00*/  @P2 STG.E [R34.64], R13 ;  /* 0x0000000d22002986 */ /* 0x0001e8000c101904 */
[----:B------:R-:W2:Y:S01]  /*0a10*/  @P2 LDG.E R14, [R32.64] ;  /* 0x00000004200e2981 */ /* 0x000ea2000c1e1900 */
[----:B------:R-:W1:Y:S02]  /*0a20*/  @P2 MUFU.SQRT R12, R13 ;  /* 0x0000000d000c2308 */ /* 0x000e640000002000 */
[----:B-1----:R-:W-:-:S06]  /*0a30*/  @P2 FADD.FTZ R12, R12, c[0x0][0xd64] ;  /* 0x000359000c0c2621 */ /* 0x002fcc0000010000 */
[----:B------:R-:W2:Y:S02]  /*0a40*/  @P2 MUFU.RCP R15, R12 ;  /* 0x0000000c000f2308 */ /* 0x000ea40000001000 */
[----:B--2---:R-:W-:-:S04]  /*0a50*/  @P2 FMUL.FTZ R15, R14, R15 ;  /* 0x0000000f0e0f2220 */ /* 0x004fc80000410000 */
[----:B------:R-:W-:Y:S01]  /*0a60*/  @P2 FFMA.FTZ R15, R50, c[0x0][0xd74], R15 ;  /* 0x00035d00320f2a23 */ /* 0x000fe2000001000f */
[----:B------:R-:W-:-:S03]  /*0a70*/  MOV R14, c[0x0][0x0] ;  /* 0x00000000000e7a02 */ /* 0x000fc60000000f00 */
[----:B------:R-:W-:Y:S01]  /*0a80*/  @P2 FFMA.FTZ R15, -R15, c[0x0][0xd6c], R50 ;  /* 0x00035b000f0f2a23 */ /* 0x000fe20000010132 */
[----:B------:R-:W-:-:S04]  /*0a90*/  LEA R37, R14, R37, 0x2 ;  /* 0x000000250e257211 */ /* 0x000fc800078e10ff */
[----:B------:R0:W-:Y:S01]  /*0aa0*/  @P2 STG.E [R30.64], R15 ;  /* 0x0000000f1e002986 */ /* 0x0001e2000c101904 */
[C---:B------:R-:W-:Y:S02]  /*0ab0*/  ISETP.GE.AND P0, PT, R37.reuse, c[0x0][0x160], PT ;  /* 0x0000580025007a0c */ /* 0x040fe40003f06270 */
[----:B------:R-:W-:-:S13]  /*0ac0*/  ISETP.LT.AND P1, PT, R37, R0, PT ;  /* 0x000000002500720c */ /* 0x000fda0003f21270 */
[----:B0-----:R-:W-:Y:S05]  /*0ad0*/  @!P0 BRA P1, `(.L_x_212) ;  /* 0xfffff7b000008947 */ /* 0x001fea000083ffff */
[----:B------:R-:W-:Y:S05]  /*0ae0*/  EXIT ;  /* 0x000000000000794d */ /* 0x000fea0003800000 */
.L_x_211:
[----:B------:R-:W0:Y:S01]  /*0af0*/  S2R R36, SR_TID.X ;  /* 0x0000000000247919 */ /* 0x000e220000002100 */
[----:B------:R-:W-:-:S04]  /*0b00*/  MOV R37, RZ ;  /* 0x000000ff00257202 */ /* 0x000fc80000000f00 */
.L_x_213:
        /* <DEDUP_REMOVED lines=17> */
[----:B------:R-:W-:Y:S01]  /*0c20*/  ISETP.GE.AND P2, PT, R35, c[0x0][0x160], PT ;  /* 0x0000580023007a0c */ /* 0x000fe20003f46270 */
[----:B------:R-:W-:Y:S01]  /*0c30*/  HFMA2.MMA R18, -RZ, RZ, 0, 0 ;  /* 0x00000000ff127435 */ /* 0x000fe200000001ff */
[----:B------:R-:W-:-:S02]  /*0c40*/  ISETP.LT.AND P1, PT, R23, R0, !P1 ;  /* 0x000000001700720c */ /* 0x000fc40004f21270 */
[-C--:B------:R-:W-:Y:S02]  /*0c50*/  ISETP.LT.AND P3, PT, R29, R0.reuse, !P3 ;  /* 0x000000001d00720c */ /* 0x080fe40005f61270 */
[----:B------:R-:W-:Y:S01]  /*0c60*/  ISETP.LT.AND P2, PT, R35, R0, !P2 ;  /* 0x000000002300720c */ /* 0x000fe20005741270 */
[----:B------:R-:W-:Y:S01]  /*0c70*/  CS2R R44, SRZ ;  /* 0x00000000002c7805 */ /* 0x000fe2000001ff00 */
[----:B------:R-:W-:-:S07]  /*0c80*/  MOV R42, RZ ;  /* 0x000000ff002a7202 */ /* 0x000fce0000000f00 */
        /* <DEDUP_REMOVED lines=40> */
[----:B-1----:R-:W-:-:S06]  /*0f10*/  @P0 FADD.FTZ R43, R43, c[0x0][0xd64] ;  /* 0x000359002b2b0621 */ /* 0x002fcc0000010000 */
[----:B------:R-:W0:Y:S08]  /*0f20*/  @P0 MUFU.SQRT R43, R43 ;  /* 0x0000002b002b0308 */ /* 0x000e300000002000 */
[----:B------:R-:W1:Y:S08]  /*0f30*/  @P1 MUFU.RCP R12, c[0x0][0xd68] ;  /* 0x00035a00000c1b08 */ /* 0x000e700000001000 */
[----:B0-----:R-:W2:Y:S01]  /*0f40*/  @P0 MUFU.RCP R13, R43 ;  /* 0x0000002b000d0308 */ /* 0x001ea20000001000 */
[----:B-----5:R-:W-:Y:S01]  /*0f50*/  @P1 HADD2.F32 R53, -RZ, R38.H0_H0 ;  /* 0x20000026ff351230 */ /* 0x020fe20000004100 */
[----:B------:R-:W-:-:S04]  /*0f60*/  @P1 FMUL.FTZ R44, R44, c[0x0][0xd60] ;  /* 0x000358002c2c1a20 */ /* 0x000fc80000410000 */
[----:B-1----:R-:W-:-:S04]  /*0f70*/  @P1 FMUL.FTZ R53, R12, R53 ;  /* 0x000000350c351220 */ /* 0x002fc80000410000 */
[----:B------:R-:W-:Y:S02]  /*0f80*/  @P1 FMUL.FTZ R12, R11, R53 ;  /* 0x000000350b0c1220 */ /* 0x000fe40000410000 */
[----:B----4-:R-:W-:Y:S02]  /*0f90*/  @P1 FMUL.FTZ R42, R42, c[0x0][0xd5c] ;  /* 0x000357002a2a1a20 */ /* 0x010fe40000410000 */
[----:B--2---:R-:W-:-:S04]  /*0fa0*/  @P0 FMUL.FTZ R38, R14, R13 ;  /* 0x0000000d0e260220 */ /* 0x004fc80000410000 */
[----:B------:R-:W-:Y:S02]  /*0fb0*/  @P0 FFMA.FTZ R38, R47, c[0x0][0xd74], R38 ;  /* 0x00035d002f260a23 */ /* 0x000fe40000010026 */
[----:B------:R-:W-:Y:S02]  /*0fc0*/  @P1 FFMA.FTZ R13, R10, R53, R42 ;  /* 0x000000350a0d1223 */ /* 0x000fe4000001002a */
[----:B------:R-:W-:Y:S02]  /*0fd0*/  @P0 FFMA.FTZ R47, -R38, c[0x0][0xd6c], R47 ;  /* 0x00035b00262f0a23 */ /* 0x000fe4000001012f */
[----:B------:R-:W-:-:S03]  /*0fe0*/  @P1 FFMA.FTZ R53, R53, R12, R44 ;  /* 0x0000000c35351223 */ /* 0x000fc6000001002c */
[----:B------:R-:W-:Y:S04]  /*0ff0*/  @P0 STG.E [R16.64], R47 ;  /* 0x0000002f10000986 */ /* 0x000fe8000c101904 */
[----:B------:R0:W-:Y:S04]  /*1000*/  @P1 STG.E [R18.64], R13 ;  /* 0x0000000d12001986 */ /* 0x0001e8000c101904 */
[----:B------:R-:W-:Y:S04]  /*1010*/  @P1 STG.E [R20.64], R53 ;  /* 0x0000003514001986 */ /* 0x000fe8000c101904 */
[----:B------:R-:W2:Y:S01]  /*1020*/  @P1 LDG.E R15, [R18.64] ;  /* 0x00000004120f1981 */ /* 0x000ea2000c1e1900 */
[----:B------:R-:W-:-:S06]  /*1030*/  @P1 FADD.FTZ R14, R53, c[0x0][0xd64] ;  /* 0x00035900350e1621 */ /* 0x000fcc0000010000 */
[----:B------:R-:W1:Y:S01]  /*1040*/  @P1 MUFU.SQRT R14, R14 ;  /* 0x0000000e000e1308 */ /* 0x000e620000002000 */
[----:B------:R-:W-:-:S07]  /*1050*/  HFMA2.MMA R12, -RZ, RZ, 0, 0 ;  /* 0x00000000ff0c7435 */ /* 0x000fce00000001ff */
[----:B------:R-:W4:Y:S08]  /*1060*/  @P3 MUFU.RCP R41, c[0x0][0xd68] ;  /* 0x00035a0000293b08 */ /* 0x000f300000001000 */
[----:B-1----:R-:W2:Y:S01]  /*1070*/  @P1 MUFU.RCP R38, R14 ;  /* 0x0000000e00261308 */ /* 0x002ea20000001000 */
[----:B------:R-:W-:Y:S01]  /*1080*/  @P3 HADD2.F32 R12, -RZ, R39.H0_H0 ;  /* 0x20000027ff0c3230 */ /* 0x000fe20000004100 */
[----:B---3--:R-:W-:-:S02]  /*1090*/  @P3 FMUL.FTZ R45, R45, c[0x0][0xd5c] ;  /* 0x000357002d2d3a20 */ /* 0x008fc40000410000 */
[----:B------:R-:W-:Y:S02]  /*10a0*/  @P3 FMUL.FTZ R46, R46, c[0x0][0xd60] ;  /* 0x000358002e2e3a20 */ /* 0x000fe40000410000 */
[----:B----4-:R-:W-:-:S04]  /*10b0*/  @P3 FMUL.FTZ R12, R41, R12 ;  /* 0x0000000c290c3220 */ /* 0x010fc80000410000 */
        /* <DEDUP_REMOVED lines=10> */
[----:B------:R-:W-:-:S06]  /*1160*/  @P3 FADD.FTZ R14, R13, c[0x0][0xd64] ;  /* 0x000359000d0e3621 */ /* 0x000fcc0000010000 */
[----:B------:R-:W1:Y:S08]  /*1170*/  @P3 MUFU.SQRT R14, R14 ;  /* 0x0000000e000e3308 */ /* 0x000e700000002000 */
[----:B------:R-:W3:Y:S08]  /*1180*/  @P2 MUFU.RCP R19, c[0x0][0xd68] ;  /* 0x00035a0000132b08 */ /* 0x000ef00000001000 */
[----:B-1----:R-:W2:Y:S01]  /*1190*/  @P3 MUFU.RCP R17, R14 ;  /* 0x0000000e00113308 */ /* 0x002ea20000001000 */
[----:B------:R-:W-:Y:S01]  /*11a0*/  MOV R12, RZ ;  /* 0x000000ff000c7202 */ /* 0x000fe20000000f00 */
        /* <DEDUP_REMOVED lines=14> */
[----:B------:R-:W-:-:S06]  /*1290*/  @P2 FADD.FTZ R12, R13, c[0x0][0xd64] ;  /* 0x000359000d0c2621 */ /* 0x000fcc0000010000 */
[----:B------:R-:W1:Y:S08]  /*12a0*/  @P2 MUFU.SQRT R12, R12 ;  /* 0x0000000c000c2308 */ /* 0x000e700000002000 */
[----:B-1----:R-:W2:Y:S02]  /*12b0*/  @P2 MUFU.RCP R15, R12 ;  /* 0x0000000c000f2308 */ /* 0x002ea40000001000 */
        /* <DEDUP_REMOVED lines=10> */
.L_x_210:
[----:B------:R-:W0:Y:S02]  /*1360*/  S2R R21, SR_TID.X ;  /* 0x0000000000157919 */ /* 0x000e240000002100 */
[----:B0-----:R-:W-:-:S04]  /*1370*/  SHF.L.U32 R11, R21, 0x2, RZ ;  /* 0x00000002150b7819 */ /* 0x001fc800000006ff */
[----:B------:R-:W-:-:S04]  /*1380*/  ISETP.GE.AND P0, PT, R11, c[0x0][0x160], PT ;  /* 0x000058000b007a0c */ /* 0x000fc80003f06270 */
[----:B------:R-:W-:-:S13]  /*1390*/  ISETP.GE.OR P0, PT, R11, R0, P0 ;  /* 0x000000000b00720c */ /* 0x000fda0000706670 */
[----:B------:R-:W-:Y:S05]  /*13a0*/  @P0 EXIT ;  /* 0x000000000000094d */ /* 0x000fea0003800000 */
[----:B------:R-:W-:Y:S01]  /*13b0*/  ISETP.NE.AND P0, PT, RZ, c[0x0][0xd70], PT ;  /* 0x00035c00ff007a0c */ /* 0x000fe20003f05270 */
[----:B------:R-:W-:-:S10]  /*13c0*/  HFMA2.MMA R10, -RZ, RZ, 1.875, 0 ;  /* 0x3f800000ff0a7435 */ /* 0x000fd400000001ff */
[C---:B------:R-:W-:Y:S02]  /*13d0*/  FADD.FTZ R11, R10.reuse, -c[0x0][0xd5c] ;  /* 0x800357000a0b7621 */ /* 0x040fe40000010000 */
[----:B------:R-:W-:Y:S01]  /*13e0*/  FADD.FTZ R10, R10, -c[0x0][0xd60] ;  /* 0x800358000a0a7621 */ /* 0x000fe20000010000 */
[----:B------:R-:W-:Y:S05]  /*13f0*/  @!P0 BRA `(.L_x_214) ;  /* 0x0000048000008947 */ /* 0x000fea0003800000 */
.L_x_215:
[----:B------:R-:W-:-:S06]  /*1400*/  IMAD.WIDE R34, R21, 0x8, R8 ;  /* 0x0000000815227825 */ /* 0x000fcc00078e0208 */
[----:B------:R-:W2:Y:S01]  /*1410*/  LDG.E.64 R34, [R34.64] ;  /* 0x0000000422227981 */ /* 0x000ea2000c1e1b00 */
[----:B0-----:R-:W-:-:S05]  /*1420*/  IMAD.WIDE R22, R21, 0x10, R6 ;  /* 0x0000001015167825 */ /* 0x001fca00078e0206 */
[----:B------:R-:W3:Y:S01]  /*1430*/  LDG.E.128 R16, [R22.64] ;  /* 0x0000000416107981 */ /* 0x000ee2000c1e1d00 */
[----:B------:R-:W-:-:S05]  /*1440*/  IMAD.WIDE R28, R21, 0x10, R4 ;  /* 0x00000010151c7825 */ /* 0x000fca00078e0204 */
[----:B------:R-:W4:Y:S01]  /*1450*/  LDG.E.128 R24, [R28.64] ;  /* 0x000000041c187981 */ /* 0x000f22000c1e1d00 */
[----:B------:R-:W-:-:S05]  /*1460*/  IMAD.WIDE R30, R21, 0x10, R2 ;  /* 0x00000010151e7825 */ /* 0x000fca00078e0202 */
[----:B------:R-:W5:Y:S01]  /*1470*/  LDG.E.128 R12, [R30.64] ;  /* 0x000000041e0c7981 */ /* 0x000f62000c1e1d00 */
[----:B------:R-:W0:Y:S01]  /*1480*/  MUFU.RCP R39, c[0x0][0xd68] ;  /* 0x00035a0000277b08 */ /* 0x000e220000001000 */
[----:B------:R-:W-:Y:S01]  /*1490*/  IADD3 R21, R21, c[0x0][0x0], RZ ;  /* 0x0000000015157a10 */ /* 0x000fe20007ffe0ff */
[----:B--2---:R-:W-:Y:S01]  /*14a0*/  HADD2.F32 R32, -RZ, R34.H0_H0 ;  /* 0x20000022ff207230 */ /* 0x004fe20000004100 */
[----:B------:R-:W-:Y:S01]  /*14b0*/  SHF.R.U64 R34, R34, 0x10, R35 ;  /* 0x0000001022227819 */ /* 0x000fe20000001223 */
[----:B------:R-:W-:-:S03]  /*14c0*/  HADD2.F32 R20, -RZ, R35.H0_H0 ;  /* 0x20000023ff147230 */ /* 0x000fc60000004100 */
[-C--:B0-----:R-:W-:Y:S02]  /*14d0*/  FMUL.FTZ R32, R32, R39.reuse ;  /* 0x0000002720207220 */ /* 0x081fe40000410000 */
[----:B---3--:R-:W-:Y:S02]  /*14e0*/  FMUL.FTZ R33, R16, c[0x0][0xd60] ;  /* 0x0003580010217a20 */ /* 0x008fe40000410000 */
[----:B------:R-:W-:Y:S02]  /*14f0*/  FMUL.FTZ R16, R10, R32 ;  /* 0x000000200a107220 */ /* 0x000fe40000410000 */
[----:B------:R-:W-:Y:S02]  /*1500*/  FMUL.FTZ R20, R20, R39 ;  /* 0x0000002714147220 */ /* 0x000fe40000410000 */
[----:B------:R-:W-:Y:S01]  /*1510*/  FFMA.FTZ R16, R32, R16, R33 ;  /* 0x0000001020107223 */ /* 0x000fe20000010021 */
[----:B------:R-:W-:Y:S01]  /*1520*/  HADD2.F32 R33, -RZ, R34.H0_H0 ;  /* 0x20000022ff217230 */ /* 0x000fe20000004100 */
[----:B------:R-:W-:Y:S01]  /*1530*/  SHF.R.U32.HI R34, RZ, 0x10, R35 ;  /* 0x00000010ff227819 */ /* 0x000fe20000011623 */
[----:B------:R-:W-:Y:S01]  /*1540*/  FMUL.FTZ R37, R18, c[0x0][0xd60] ;  /* 0x0003580012257a20 */ /* 0x000fe20000410000 */
[----:B------:R-:W0:Y:S01]  /*1550*/  MUFU.SQRT R35, R16 ;  /* 0x0000001000237308 */ /* 0x000e220000002000 */
[----:B------:R-:W-:-:S02]  /*1560*/  FMUL.FTZ R18, R10, R20 ;  /* 0x000000140a127220 */ /* 0x000fc40000410000 */
[----:B------:R-:W-:Y:S01]  /*1570*/  HADD2.F32 R34, -RZ, R34.H0_H0 ;  /* 0x20000022ff227230 */ /* 0x000fe20000004100 */
[-C--:B------:R-:W-:Y:S02]  /*1580*/  FMUL.FTZ R33, R33, R39.reuse ;  /* 0x0000002721217220 */ /* 0x080fe40000410000 */
[----:B------:R-:W-:Y:S02]  /*1590*/  FMUL.FTZ R36, R17, c[0x0][0xd60] ;  /* 0x0003580011247a20 */ /* 0x000fe40000410000 */
[----:B------:R-:W-:Y:S02]  /*15a0*/  FMUL.FTZ R34, R34, R39 ;  /* 0x0000002722227220 */ /* 0x000fe40000410000 */
[C---:B------:R-:W-:Y:S02]  /*15b0*/  FMUL.FTZ R17, R10.reuse, R33 ;  /* 0x000000210a117220 */ /* 0x040fe40000410000 */
[----:B------:R-:W-:Y:S02]  /*15c0*/  FMUL.FTZ R19, R19, c[0x0][0xd60] ;  /* 0x0003580013137a20 */ /* 0x000fe40000410000 */
[----:B------:R-:W-:-:S02]  /*15d0*/  FMUL.FTZ R38, R10, R34 ;  /* 0x000000220a267220 */ /* 0x000fc40000410000 */
[----:B------:R-:W-:Y:S02]  /*15e0*/  FFMA.FTZ R18, R20, R18, R37 ;  /* 0x0000001214127223 */ /* 0x000fe40000010025 */
[----:B------:R-:W-:Y:S02]  /*15f0*/  FFMA.FTZ R17, R33, R17, R36 ;  /* 0x0000001121117223 */ /* 0x000fe40000010024 */
[----:B------:R-:W-:Y:S01]  /*1600*/  FFMA.FTZ R19, R34, R38, R19 ;  /* 0x0000002622137223 */ /* 0x000fe20000010013 */
[----:B------:R-:W1:Y:S01]  /*1610*/  MUFU.SQRT R37, R18 ;  /* 0x0000001200257308 */ /* 0x000e620000002000 */
[----:B0-----:R-:W-:Y:S02]  /*1620*/  FADD.FTZ R35, R35, c[0x0][0xd64] ;  /* 0x0003590023237621 */ /* 0x001fe40000010000 */
[----:B----4-:R-:W-:Y:S02]  /*1630*/  FMUL.FTZ R24, R24, c[0x0][0xd5c] ;  /* 0x0003570018187a20 */ /* 0x010fe40000410000 */
[----:B------:R-:W-:-:S02]  /*1640*/  FMUL.FTZ R26, R26, c[0x0][0xd5c] ;  /* 0x000357001a1a7a20 */ /* 0x000fc40000410000 */
[----:B------:R-:W-:Y:S01]  /*1650*/  FMUL.FTZ R27, R27, c[0x0][0xd5c] ;  /* 0x000357001b1b7a20 */ /* 0x000fe20000410000 */
[----:B------:R-:W0:Y:S01]  /*1660*/  MUFU.SQRT R36, R17 ;  /* 0x0000001100247308 */ /* 0x000e220000002000 */
[C---:B------:R-:W-:Y:S02]  /*1670*/  FFMA.FTZ R24, R11.reuse, R32, R24 ;  /* 0x000000200b187223 */ /* 0x040fe40000010018 */
[C---:B------:R-:W-:Y:S02]  /*1680*/  FFMA.FTZ R26, R11.reuse, R20, R26 ;  /* 0x000000140b1a7223 */ /* 0x040fe4000001001a */
[----:B------:R-:W-:-:S03]  /*1690*/  FFMA.FTZ R27, R11, R34, R27 ;  /* 0x000000220b1b7223 */ /* 0x000fc6000001001b */
[----:B------:R-:W2:Y:S01]  /*16a0*/  MUFU.SQRT R39, R19 ;  /* 0x0000001300277308 */ /* 0x000ea20000002000 */
[----:B-1----:R-:W-:Y:S02]  /*16b0*/  FADD.FTZ R38, R37, c[0x0][0xd64] ;  /* 0x0003590025267621 */ /* 0x002fe40000010000 */
[----:B0-----:R-:W-:-:S05]  /*16c0*/  FADD.FTZ R37, R36, c[0x0][0xd64] ;  /* 0x0003590024257621 */ /* 0x001fca0000010000 */
[----:B------:R-:W0:Y:S01]  /*16d0*/  MUFU.RCP R35, R35 ;  /* 0x0000002300237308 */ /* 0x000e220000001000 */
[----:B------:R-:W-:-:S04]  /*16e0*/  FMUL.FTZ R36, R25, c[0x0][0xd5c] ;  /* 0x0003570019247a20 */ /* 0x000fc80000410000 */
[----:B------:R-:W-:Y:S02]  /*16f0*/  FFMA.FTZ R25, R11, R33, R36 ;  /* 0x000000210b197223 */ /* 0x000fe40000010024 */
[----:B--2---:R-:W-:Y:S01]  /*1700*/  FADD.FTZ R39, R39, c[0x0][0xd64] ;  /* 0x0003590027277621 */ /* 0x004fe20000010000 */
[----:B------:R-:W1:Y:S08]  /*1710*/  MUFU.RCP R41, R38 ;  /* 0x0000002600297308 */ /* 0x000e700000001000 */
[----:B------:R1:W2:Y:S01]  /*1720*/  MUFU.RCP R40, R37 ;  /* 0x0000002500287308 */ /* 0x0002a20000001000 */
[----:B0-----:R-:W-:-:S04]  /*1730*/  FMUL.FTZ R33, R24, R35 ;  /* 0x0000002318217220 */ /* 0x001fc80000410000 */
[----:B-----5:R-:W-:-:S03]  /*1740*/  FFMA.FTZ R33, R12, c[0x0][0xd74], R33 ;  /* 0x00035d000c217a23 */ /* 0x020fc60000010021 */
[----:B------:R-:W0:Y:S01]  /*1750*/  MUFU.RCP R42, R39 ;  /* 0x00000027002a7308 */ /* 0x000e220000001000 */
[----:B-1----:R-:W-:Y:S02]  /*1760*/  FMUL.FTZ R37, R26, R41 ;  /* 0x000000291a257220 */ /* 0x002fe40000410000 */
[----:B------:R-:W-:Y:S01]  /*1770*/  FFMA.FTZ R12, -R33, c[0x0][0xd6c], R12 ;  /* 0x00035b00210c7a23 */ /* 0x000fe2000001010c */
[----:B------:R-:W-:Y:S01]  /*1780*/  SHF.L.U32 R33, R21, 0x2, RZ ;  /* 0x0000000215217819 */ /* 0x000fe200000006ff */
[----:B------:R-:W-:Y:S02]  /*1790*/  FFMA.FTZ R37, R14, c[0x0][0xd74], R37 ;  /* 0x00035d000e257a23 */ /* 0x000fe40000010025 */
[----:B--2---:R-:W-:Y:S01]  /*17a0*/  FMUL.FTZ R35, R25, R40 ;  /* 0x0000002819237220 */ /* 0x004fe20000410000 */
[----:B------:R-:W-:Y:S01]  /*17b0*/  ISETP.GE.AND P0, PT, R33, c[0x0][0x160], PT ;  /* 0x0000580021007a0c */ /* 0x000fe20003f06270 */
[----:B------:R-:W-:Y:S01]  /*17c0*/  FFMA.FTZ R14, -R37, c[0x0][0xd6c], R14 ;  /* 0x00035b00250e7a23 */ /* 0x000fe2000001010e */
[----:B------:R-:W-:Y:S01]  /*17d0*/  ISETP.LT.AND P1, PT, R33, R0, PT ;  /* 0x000000002100720c */ /* 0x000fe20003f21270 */
[----:B------:R-:W-:-:S02]  /*17e0*/  FFMA.FTZ R35, R13, c[0x0][0xd74], R35 ;  /* 0x00035d000d237a23 */ /* 0x000fc40000010023 */
[----:B0-----:R-:W-:Y:S02]  /*17f0*/  FMUL.FTZ R39, R27, R42 ;  /* 0x0000002a1b277220 */ /* 0x001fe40000410000 */
[----:B------:R-:W-:Y:S02]  /*1800*/  FFMA.FTZ R13, -R35, c[0x0][0xd6c], R13 ;  /* 0x00035b00230d7a23 */ /* 0x000fe4000001010d */
[----:B------:R-:W-:-:S04]  /*1810*/  FFMA.FTZ R39, R15, c[0x0][0xd74], R39 ;  /* 0x00035d000f277a23 */ /* 0x000fc80000010027 */
[----:B------:R-:W-:-:S05]  /*1820*/  FFMA.FTZ R15, -R39, c[0x0][0xd6c], R15 ;  /* 0x00035b00270f7a23 */ /* 0x000fca000001010f */
[----:B------:R0:W-:Y:S04]  /*1830*/  STG.E.128 [R30.64], R12 ;  /* 0x0000000c1e007986 */ /* 0x0001e8000c101d04 */
[----:B------:R0:W-:Y:S04]  /*1840*/  STG.E.128 [R28.64], R24 ;  /* 0x000000181c007986 */ /* 0x0001e8000c101d04 */
[----:B------:R0:W-:Y:S01]  /*1850*/  STG.E.128 [R22.64], R16 ;  /* 0x0000001016007986 */ /* 0x0001e2000c101d04 */
[----:B------:R-:W-:Y:S05]  /*1860*/  @!P0 BRA P1, `(.L_x_215) ;  /* 0xfffffb9000008947 */ /* 0x000fea000083ffff */
[----:B------:R-:W-:Y:S05]  /*1870*/  EXIT ;  /* 0x000000000000794d */ /* 0x000fea0003800000 */
.L_x_214:
        /* <DEDUP_REMOVED lines=13> */
[-C--:B0-----:R-:W-:Y:S01]  /*1950*/  FMUL.FTZ R32, R34, R39.reuse ;  /* 0x0000002722207220 */ /* 0x081fe20000410000 */
[----:B------:R-:W-:Y:S01]  /*1960*/  HADD2.F32 R34, -RZ, R36.H0_H0 ;  /* 0x20000024ff227230 */ /* 0x000fe20000004100 */
[----:B------:R-:W-:Y:S01]  /*1970*/  SHF.R.U32.HI R36, RZ, 0x10, R33 ;  /* 0x00000010ff247819 */ /* 0x000fe20000011621 */
[-C--:B------:R-:W-:Y:S02]  /*1980*/  FMUL.FTZ R20, R20, R39.reuse ;  /* 0x0000002714147220 */ /* 0x080fe40000410000 */
[----:B---3--:R-:W-:Y:S02]  /*1990*/  FMUL.FTZ R35, R16, c[0x0][0xd60] ;  /* 0x0003580010237a20 */ /* 0x008fe40000410000 */
[----:B------:R-:W-:Y:S01]  /*19a0*/  FMUL.FTZ R33, R34, R39 ;  /* 0x0000002722217220 */ /* 0x000fe20000410000 */
[----:B------:R-:W-:Y:S01]  /*19b0*/  HADD2.F32 R34, -RZ, R36.H0_H0 ;  /* 0x20000024ff227230 */ /* 0x000fe20000004100 */
[----:B------:R-:W-:Y:S02]  /*19c0*/  FMUL.FTZ R36, R17, c[0x0][0xd60] ;  /* 0x0003580011247a20 */ /* 0x000fe40000410000 */
[----:B------:R-:W-:-:S02]  /*19d0*/  FMUL.FTZ R17, R10, R33 ;  /* 0x000000210a117220 */ /* 0x000fc40000410000 */
[----:B------:R-:W-:Y:S02]  /*19e0*/  FMUL.FTZ R34, R34, R39 ;  /* 0x0000002722227220 */ /* 0x000fe40000410000 */
[----:B------:R-:W-:Y:S02]  /*19f0*/  FMUL.FTZ R16, R10, R20 ;  /* 0x000000140a107220 */ /* 0x000fe40000410000 */
[----:B------:R-:W-:Y:S02]  /*1a00*/  FMUL.FTZ R37, R18, c[0x0][0xd60] ;  /* 0x0003580012257a20 */ /* 0x000fe40000410000 */
[----:B------:R-:W-:Y:S02]  /*1a10*/  FFMA.FTZ R17, R33, R17, R36 ;  /* 0x0000001121117223 */ /* 0x000fe40000010024 */
[----:B------:R-:W-:Y:S02]  /*1a20*/  FMUL.FTZ R18, R10, R32 ;  /* 0x000000200a127220 */ /* 0x000fe40000410000 */
[----:B------:R-:W-:-:S02]  /*1a30*/  FMUL.FTZ R19, R19, c[0x0][0xd60] ;  /* 0x0003580013137a20 */ /* 0x000fc40000410000 */
[----:B------:R-:W-:Y:S02]  /*1a40*/  FMUL.FTZ R36, R10, R34 ;  /* 0x000000220a247220 */ /* 0x000fe40000410000 */
[----:B------:R-:W-:Y:S02]  /*1a50*/  FFMA.FTZ R16, R20, R16, R35 ;  /* 0x0000001014107223 */ /* 0x000fe40000010023 */
[----:B------:R-:W-:Y:S02]  /*1a60*/  FFMA.FTZ R18, R32, R18, R37 ;  /* 0x0000001220127223 */ /* 0x000fe40000010025 */
[----:B------:R-:W-:Y:S02]  /*1a70*/  FFMA.FTZ R19, R34, R36, R19 ;  /* 0x0000002422137223 */ /* 0x000fe40000010013 */
[----:B------:R-:W-:Y:S02]  /*1a80*/  FADD.FTZ R35, R16, c[0x0][0xd64] ;  /* 0x0003590010237621 */ /* 0x000fe40000010000 */
[----:B------:R-:W-:-:S02]  /*1a90*/  FADD.FTZ R38, R18, c[0x0][0xd64] ;  /* 0x0003590012267621 */ /* 0x000fc40000010000 */
[----:B------:R-:W-:Y:S02]  /*1aa0*/  FADD.FTZ R37, R17, c[0x0][0xd64] ;  /* 0x0003590011257621 */ /* 0x000fe40000010000 */
[----:B------:R-:W-:Y:S01]  /*1ab0*/  FADD.FTZ R39, R19, c[0x0][0xd64] ;  /* 0x0003590013277621 */ /* 0x000fe20000010000 */
[----:B------:R-:W0:Y:S01]  /*1ac0*/  MUFU.SQRT R35, R35 ;  /* 0x0000002300237308 */ /* 0x000e220000002000 */
[----:B----4-:R-:W-:Y:S02]  /*1ad0*/  FMUL.FTZ R24, R24, c[0x0][0xd5c] ;  /* 0x0003570018187a20 */ /* 0x010fe40000410000 */
[----:B------:R-:W-:Y:S02]  /*1ae0*/  FMUL.FTZ R36, R25, c[0x0][0xd5c] ;  /* 0x0003570019247a20 */ /* 0x000fe40000410000 */
[----:B------:R-:W-:Y:S02]  /*1af0*/  FMUL.FTZ R26, R26, c[0x0][0xd5c] ;  /* 0x000357001a1a7a20 */ /* 0x000fe40000410000 */
[----:B------:R-:W-:Y:S01]  /*1b00*/  FMUL.FTZ R27, R27, c[0x0][0xd5c] ;  /* 0x000357001b1b7a20 */ /* 0x000fe20000410000 */
[----:B------:R-:W1:Y:S01]  /*1b10*/  MUFU.SQRT R38, R38 ;  /* 0x0000002600267308 */ /* 0x000e620000002000 */
[----:B------:R-:W-:-:S02]  /*1b20*/  FFMA.FTZ R24, R11, R20, R24 ;  /* 0x000000140b187223 */ /* 0x000fc40000010018 */
[C---:B------:R-:W-:Y:S02]  /*1b30*/  FFMA.FTZ R25, R11.reuse, R33, R36 ;  /* 0x000000210b197223 */ /* 0x040fe40000010024 */
[C---:B------:R-:W-:Y:S02]  /*1b40*/  FFMA.FTZ R26, R11.reuse, R32, R26 ;  /* 0x000000200b1a7223 */ /* 0x040fe4000001001a */
[----:B------:R-:W-:Y:S01]  /*1b50*/  FFMA.FTZ R27, R11, R34, R27 ;  /* 0x000000220b1b7223 */ /* 0x000fe2000001001b */
[----:B------:R-:W2:Y:S08]  /*1b60*/  MUFU.SQRT R37, R37 ;  /* 0x0000002500257308 */ /* 0x000eb00000002000 */
[----:B------:R-:W-:Y:S08]  /*1b70*/  MUFU.SQRT R39, R39 ;  /* 0x0000002700277308 */ /* 0x000ff00000002000 */
[----:B0-----:R-:W0:Y:S08]  /*1b80*/  MUFU.RCP R35, R35 ;  /* 0x0000002300237308 */ /* 0x001e300000001000 */
[----:B-1----:R-:W1:Y:S08]  /*1b90*/  MUFU.RCP R41, R38 ;  /* 0x0000002600297308 */ /* 0x002e700000001000 */
[----:B--2---:R1:W2:Y:S01]  /*1ba0*/  MUFU.RCP R40, R37 ;  /* 0x0000002500287308 */ /* 0x0042a20000001000 */
        /* <DEDUP_REMOVED lines=21> */
.L_x_216:
        /* <DEDUP_REMOVED lines=16> */
.L_x_536:


//--------------------- .text._Z25multi_tensor_apply_kernelI18TensorListMetadataILi4EE11AdamFunctorILi4EffEJfffff10adamMode_tfEEvlPViT_T0_DpT1_ --------------------------
	.section	.text._Z25multi_tensor_apply_kernelI18TensorListMetadataILi4EE11AdamFunctorILi4EffEJfffff10adamMode_tfEEvlPViT_T0_DpT1_,"ax",@progbits
	.sectioninfo	@"SHI_REGISTERS=56"
	.align	128
        .global         _Z25multi_tensor_apply_kernelI18TensorListMetadataILi4EE11AdamFunctorILi4EffEJfffff10adamMode_tfEEvlPViT_T0_DpT1_
        .type           _Z25multi_tensor_apply_kernelI18TensorListMetadataILi4EE11AdamFunctorILi4EffEJfffff10adamMode_tfEEvlPViT_T0_DpT1_,@function
        .size           _Z25multi_tensor_apply_kernelI18TensorListMetadataILi4EE11AdamFunctorILi4EffEJfffff10adamMode_tfEEvlPViT_T0_DpT1_,(.L_x_537 - _Z25multi_tensor_apply_kernelI18TensorListMetadataILi4EE11AdamFunctorILi4EffEJfffff10adamMode_tfEEvlPViT_T0_DpT1_)
        .other          _Z25multi_tensor_apply_kernelI18TensorListMetadataILi4EE11AdamFunctorILi4EffEJfffff10adamMode_tfEEvlPViT_T0_DpT1_,@"STO_CUDA_ENTRY STV_DEFAULT"
_Z25multi_tensor_apply_kernelI18TensorListMetadataILi4EE11AdamFunctorILi4EffEJfffff10adamMode_tfEEvlPViT_T0_DpT1_:
.text._Z25multi_tensor_apply_kernelI18TensorListMetadataILi4EE11AdamFunctorILi4EffEJfffff10adamMode_tfEEvlPViT_T0_DpT1_:
        /* <DEDUP_REMOVED lines=30> */
.L_x_217:
        /* <DEDUP_REMOVED lines=11> */
.L_x_220:
[----:B0-----:R-:W-:Y:S01]  /*0290*/  IADD3 R27, R36, R37, RZ ;  /* 0x00000025241b7210 */ /* 0x001fe20007ffe0ff */
[----:B------:R-:W-:Y:S01]  /*02a0*/  HFMA2.MMA R22, -RZ, RZ, 0, 0 ;  /* 0x00000000ff167435 */ /* 0x000fe200000001ff */
[----:B------:R-:W-:Y:S02]  /*02b0*/  MOV R18, RZ ;  /* 0x000000ff00127202 */ /* 0x000fe40000000f00 */
[----:B------:R-:W-:Y:S02]  /*02c0*/  ISETP.GE.AND P0, PT, R27, c[0x0][0x160], PT ;  /* 0x000058001b007a0c */ /* 0x000fe40003f06270 */
[----:B------:R-:W-:-:S02]  /*02d0*/  MOV R24, RZ ;  /* 0x000000ff00187202 */ /* 0x000fc40000000f00 */
[C---:B------:R-:W-:Y:S01]  /*02e0*/  ISETP.LT.AND P0, PT, R27.reuse, R0, !P0 ;  /* 0x000000001b00720c */ /* 0x040fe20004701270 */
[----:B------:R-:W-:-:S04]  /*02f0*/  IMAD.WIDE R14, R27, 0x4, R4 ;  /* 0x000000041b0e7825 */ /* 0x000fc800078e0204 */
[----:B------:R-:W-:-:S08]  /*0300*/  IMAD.WIDE R12, R27, 0x4, R6 ;  /* 0x000000041b0c7825 */ /* 0x000fd000078e0206 */
[C---:B------:R-:W-:Y:S01]  /*0310*/  @P0 IMAD.WIDE R16, R27.reuse, 0x4, R8 ;  /* 0x000000041b100825 */ /* 0x040fe200078e0208 */
[----:B------:R-:W2:Y:S04]  /*0320*/  @P0 LDG.E R22, [R14.64] ;  /* 0x000000040e160981 */ /* 0x000ea8000c1e1900 */
[----:B------:R0:W3:Y:S04]  /*0330*/  @P0 LDG.E R18, [R16.64] ;  /* 0x0000000410120981 */ /* 0x0000e8000c1e1900 */
[----:B------:R-:W4:Y:S01]  /*0340*/  @P0 LDG.E R24, [R12.64] ;  /* 0x000000040c180981 */ /* 0x000f22000c1e1900 */
[----:B------:R-:W-:-:S04]  /*0350*/  IADD3 R23, R27, c[0x0][0x0], RZ ;  /* 0x000000001b177a10 */ /* 0x000fc80007ffe0ff */
[----:B------:R-:W-:Y:S01]  /*0360*/  IADD3 R29, R23, c[0x0][0x0], RZ ;  /* 0x00000000171d7a10 */ /* 0x000fe20007ffe0ff */
[----:B------:R-:W3:Y:S03]  /*0370*/  @P0 MUFU.RCP R43, c[0x0][0xd68] ;  /* 0x00035a00002b0b08 */ /* 0x000ee60000001000 */
[----:B------:R-:W-:Y:S02]  /*0380*/  IADD3 R35, R29, c[0x0][0x0], RZ ;  /* 0x000000001d237a10 */ /* 0x000fe40007ffe0ff */
[----:B------:R-:W-:Y:S02]  /*0390*/  ISETP.GE.AND P1, PT, R23, c[0x0][0x160], PT ;  /* 0x0000580017007a0c */ /* 0x000fe40003f26270 */
[----:B------:R-:W-:Y:S02]  /*03a0*/  ISETP.GE.AND P3, PT, R29, c[0x0][0x160], PT ;  /* 0x000058001d007a0c */ /* 0x000fe40003f66270 */
[----:B------:R-:W-:-:S02]  /*03b0*/  ISETP.GE.AND P2, PT, R35, c[0x0][0x160], PT ;  /* 0x0000580023007a0c */ /* 0x000fc40003f46270 */
[-C--:B------:R-:W-:Y:S02]  /*03c0*/  ISETP.LT.AND P1, PT, R23, R0.reuse, !P1 ;  /* 0x000000001700720c */ /* 0x080fe40004f21270 */
[-C--:B------:R-:W-:Y:S02]  /*03d0*/  ISETP.LT.AND P3, PT, R29, R0.reuse, !P3 ;  /* 0x000000001d00720c */ /* 0x080fe40005f61270 */
[----:B------:R-:W-:Y:S01]  /*03e0*/  ISETP.LT.AND P2, PT, R35, R0, !P2 ;  /* 0x000000002300720c */ /* 0x000fe20005741270 */
[----:B------:R-:W-:Y:S01]  /*03f0*/  HFMA2.MMA R40, -RZ, RZ, 0, 0 ;  /* 0x00000000ff287435 */ /* 0x000fe200000001ff */
[----:B------:R-:W-:Y:S01]  /*0400*/  CS2R R38, SRZ ;  /* 0x0000000000267805 */ /* 0x000fe2000001ff00 */
[----:B------:R-:W-:-:S06]  /*0410*/  HFMA2.MMA R52, -RZ, RZ, 0, 0 ;  /* 0x00000000ff347435 */ /* 0x000fcc00000001ff */
[----:B0-----:R-:W-:-:S04]  /*0420*/  @P1 IMAD.WIDE R16, R23, 0x4, R8 ;  /* 0x0000000417101825 */ /* 0x001fc800078e0208 */
[C---:B------:R-:W-:Y:S01]  /*0430*/  @P2 IMAD.WIDE R20, R35.reuse, 0x4, R8 ;  /* 0x0000000423142825 */ /* 0x040fe200078e0208 */
[----:B------:R0:W5:Y:S01]  /*0440*/  @P1 LDG.E R38, [R16.64] ;  /* 0x0000000410261981 */ /* 0x000162000c1e1900 */
[----:B------:R-:W-:Y:S01]  /*0450*/  MOV R42, RZ ;  /* 0x000000ff002a7202 */ /* 0x000fe20000000f00 */
[----:B------:R-:W-:Y:S01]  /*0460*/  CS2R R44, SRZ ;  /* 0x00000000002c7805 */ /* 0x000fe2000001ff00 */
[----:B------:R-:W-:Y:S01]  /*0470*/  CS2R R46, SRZ ;  /* 0x00000000002e7805 */ /* 0x000fe2000001ff00 */
[----:B------:R1:W5:Y:S01]  /*0480*/  @P2 LDG.E R40, [R20.64] ;  /* 0x0000000414282981 */ /* 0x000362000c1e1900 */
[----:B------:R-:W-:Y:S01]  /*0490*/  CS2R R48, SRZ ;  /* 0x0000000000307805 */ /* 0x000fe2000001ff00 */
        /* <DEDUP_REMOVED lines=13> */
[----:B--2---:R-:W-:-:S02]  /*0570*/  @P0 FMUL.FTZ R22, R22, c[0x0][0xd5c] ;  /* 0x0003570016160a20 */ /* 0x004fc40000410000 */
[----:B---3--:R-:W-:Y:S02]  /*0580*/  @P0 FMUL.FTZ R43, R43, R18 ;  /* 0x000000122b2b0220 */ /* 0x008fe40000410000 */
[----:B------:R-:W-:-:S04]  /*0590*/  @P3 IMAD.WIDE R18, R29, 0x4, R8 ;  /* 0x000000041d123825 */ /* 0x000fc800078e0208 */
[----:B----4-:R-:W-:Y:S01]  /*05a0*/  @P0 FMUL.FTZ R25, R24, c[0x0][0xd60] ;  /* 0x0003580018190a20 */ /* 0x010fe20000410000 */
[----:B------:R0:W2:Y:S01]  /*05b0*/  @P3 LDG.E R39, [R18.64] ;  /* 0x0000000412273981 */ /* 0x0000a2000c1e1900 */
        /* <DEDUP_REMOVED lines=14> */
[----:B------:R-:W0:Y:S08]  /*06a0*/  @P0 MUFU.SQRT R53, R43 ;  /* 0x0000002b00350308 */ /* 0x000e300000002000 */
[----:B-1----:R-:W-:Y:S01]  /*06b0*/  @P1 MUFU.RCP R13, c[0x0][0xd68] ;  /* 0x00035a00000d1b08 */ /* 0x002fe20000001000 */
[----:B0-----:R-:W-:-:S07]  /*06c0*/  @P0 FADD.FTZ R53, R53, c[0x0][0xd64] ;  /* 0x0003590035350621 */ /* 0x001fce0000010000 */
[----:B------:R-:W2:Y:S01]  /*06d0*/  @P0 MUFU.RCP R53, R53 ;  /* 0x0000003500350308 */ /* 0x000ea20000001000 */
[----:B-----5:R-:W-:Y:S02]  /*06e0*/  @P1 FMUL.FTZ R44, R44, c[0x0][0xd60] ;  /* 0x000358002c2c1a20 */ /* 0x020fe40000410000 */
[----:B----4-:R-:W-:Y:S02]  /*06f0*/  @P1 FMUL.FTZ R42, R42, c[0x0][0xd5c] ;  /* 0x000357002a2a1a20 */ /* 0x010fe40000410000 */
[----:B--2---:R-:W-:Y:S02]  /*0700*/  @P0 FMUL.FTZ R12, R14, R53 ;  /* 0x000000350e0c0220 */ /* 0x004fe40000410000 */
[----:B------:R-:W-:Y:S02]  /*0710*/  @P1 FMUL.FTZ R53, R13, R38 ;  /* 0x000000260d351220 */ /* 0x000fe40000410000 */
[----:B------:R-:W-:Y:S02]  /*0720*/  @P0 FFMA.FTZ R38, R47, c[0x0][0xd74], R12 ;  /* 0x00035d002f260a23 */ /* 0x000fe4000001000c */
[----:B------:R-:W-:-:S02]  /*0730*/  @P1 FMUL.FTZ R12, R11, R53 ;  /* 0x000000350b0c1220 */ /* 0x000fc40000410000 */
[----:B------:R-:W-:Y:S02]  /*0740*/  @P0 FFMA.FTZ R47, -R38, c[0x0][0xd6c], R47 ;  /* 0x00035b00262f0a23 */ /* 0x000fe4000001012f */
[----:B------:R-:W-:Y:S02]  /*0750*/  @P1 FFMA.FTZ R13, R10, R53, R42 ;  /* 0x000000350a0d1223 */ /* 0x000fe4000001002a */
[----:B------:R-:W-:Y:S01]  /*0760*/  @P1 FFMA.FTZ R15, R53, R12, R44 ;  /* 0x0000000c350f1223 */ /* 0x000fe2000001002c */
[----:B------:R-:W-:Y:S04]  /*0770*/  @P0 STG.E [R16.64], R47 ;  /* 0x0000002f10000986 */ /* 0x000fe8000c101904 */
[----:B------:R0:W-:Y:S04]  /*0780*/  @P1 STG.E [R18.64], R13 ;  /* 0x0000000d12001986 */ /* 0x0001e8000c101904 */
[----:B------:R1:W-:Y:S04]  /*0790*/  @P1 STG.E [R20.64], R15 ;  /* 0x0000000f14001986 */ /* 0x0003e8000c101904 */
[----:B------:R-:W2:Y:S01]  /*07a0*/  @P1 LDG.E R14, [R18.64] ;  /* 0x00000004120e1981 */ /* 0x000ea2000c1e1900 */
[----:B------:R-:W4:Y:S08]  /*07b0*/  @P1 MUFU.SQRT R12, R15 ;  /* 0x0000000f000c1308 */ /* 0x000f300000002000 */
[----:B------:R-:W5:Y:S01]  /*07c0*/  @P3 MUFU.RCP R38, c[0x0][0xd68] ;  /* 0x00035a0000263b08 */ /* 0x000f620000001000 */
[----:B----4-:R-:W-:-:S07]  /*07d0*/  @P1 FADD.FTZ R12, R12, c[0x0][0xd64] ;  /* 0x000359000c0c1621 */ /* 0x010fce0000010000 */
[----:B------:R-:W2:Y:S01]  /*07e0*/  @P1 MUFU.RCP R41, R12 ;  /* 0x0000000c00291308 */ /* 0x000ea20000001000 */
[----:B---3--:R-:W-:Y:S02]  /*07f0*/  @P3 FMUL.FTZ R45, R45, c[0x0][0xd5c] ;  /* 0x000357002d2d3a20 */ /* 0x008fe40000410000 */
[----:B-----5:R-:W-:Y:S02]  /*0800*/  @P3 FMUL.FTZ R39, R38, R39 ;  /* 0x0000002726273220 */ /* 0x020fe40000410000 */
[----:B------:R-:W-:Y:S02]  /*0810*/  @P3 FMUL.FTZ R46, R46, c[0x0][0xd60] ;  /* 0x000358002e2e3a20 */ /* 0x000fe40000410000 */
[----:B------:R-:W-:Y:S02]  /*0820*/  @P3 FFMA.FTZ R45, R10, R39, R45 ;  /* 0x000000270a2d3223 */ /* 0x000fe4000001002d */
[----:B--2---:R-:W-:Y:S02]  /*0830*/  @P1 FMUL.FTZ R41, R14, R41 ;  /* 0x000000290e291220 */ /* 0x004fe40000410000 */
[----:B------:R-:W-:-:S02]  /*0840*/  @P3 FMUL.FTZ R14, R11, R39 ;  /* 0x000000270b0e3220 */ /* 0x000fc40000410000 */
[----:B------:R-:W-:Y:S02]  /*0850*/  @P1 FFMA.FTZ R41, R48, c[0x0][0xd74], R41 ;  /* 0x00035d0030291a23 */ /* 0x000fe40000010029 */
[----:B------:R-:W-:Y:S02]  /*0860*/  @P3 FFMA.FTZ R39, R39, R14, R46 ;  /* 0x0000000e27273223 */ /* 0x000fe4000001002e */
[----:B------:R-:W-:-:S05]  /*0870*/  @P1 FFMA.FTZ R41, -R41, c[0x0][0xd6c], R48 ;  /* 0x00035b0029291a23 */ /* 0x000fca0000010130 */
[----:B------:R2:W-:Y:S04]  /*0880*/  @P1 STG.E [R22.64], R41 ;  /* 0x0000002916001986 */ /* 0x0005e8000c101904 */
[----:B------:R2:W-:Y:S04]  /*0890*/  @P3 STG.E [R24.64], R45 ;  /* 0x0000002d18003986 */ /* 0x0005e8000c101904 */
[----:B------:R2:W-:Y:S04]  /*08a0*/  @P3 STG.E [R26.64], R39 ;  /* 0x000000271a003986 */ /* 0x0005e8000c101904 */
[----:B0-----:R-:W3:Y:S01]  /*08b0*/  @P3 LDG.E R13, [R24.64] ;  /* 0x00000004180d3981 */ /* 0x001ee2000c1e1900 */
[----:B------:R-:W0:Y:S08]  /*08c0*/  @P3 MUFU.SQRT R12, R39 ;  /* 0x00000027000c3308 */ /* 0x000e300000002000 */
[----:B-1----:R-:W1:Y:S01]  /*08d0*/  @P2 MUFU.RCP R15, c[0x0][0xd68] ;  /* 0x00035a00000f2b08 */ /* 0x002e620000001000 */
[----:B0-----:R-:W-:-:S07]  /*08e0*/  @P3 FADD.FTZ R12, R12, c[0x0][0xd64] ;  /* 0x000359000c0c3621 */ /* 0x001fce0000010000 */
[----:B------:R-:W3:Y:S01]  /*08f0*/  @P3 MUFU.RCP R12, R12 ;  /* 0x0000000c000c3308 */ /* 0x000ee20000001000 */
[----:B-1----:R-:W-:Y:S02]  /*0900*/  @P2 FMUL.FTZ R40, R15, R40 ;  /* 0x000000280f282220 */ /* 0x002fe40000410000 */
[----:B------:R-:W-:Y:S02]  /*0910*/  @P2 FMUL.FTZ R51, R51, c[0x0][0xd5c] ;  /* 0x0003570033332a20 */ /* 0x000fe40000410000 */
[----:B------:R-:W-:Y:S02]  /*0920*/  @P2 FMUL.FTZ R52, R52, c[0x0][0xd60] ;  /* 0x0003580034342a20 */ /* 0x000fe40000410000 */
[----:B------:R-:W-:Y:S02]  /*0930*/  @P2 FFMA.FTZ R51, R10, R40, R51 ;  /* 0x000000280a332223 */ /* 0x000fe40000010033 */
[----:B---3--:R-:W-:Y:S02]  /*0940*/  @P3 FMUL.FTZ R14, R13, R12 ;  /* 0x0000000c0d0e3220 */ /* 0x008fe40000410000 */
[----:B------:R-:W-:-:S02]  /*0950*/  @P2 FMUL.FTZ R13, R11, R40 ;  /* 0x000000280b0d2220 */ /* 0x000fc40000410000 */
[----:B------:R-:W-:Y:S02]  /*0960*/  @P3 FFMA.FTZ R14, R49, c[0x0][0xd74], R14 ;  /* 0x00035d00310e3a23 */ /* 0x000fe4000001000e */
[----:B------:R-:W-:Y:S02]  /*0970*/  @P2 FFMA.FTZ R13, R40, R13, R52 ;  /* 0x0000000d280d2223 */ /* 0x000fe40000010034 */
[----:B------:R-:W-:-:S05]  /*0980*/  @P3 FFMA.FTZ R49, -R14, c[0x0][0xd6c], R49 ;  /* 0x00035b000e313a23 */ /* 0x000fca0000010131 */
[----:B------:R2:W-:Y:S04]  /*0990*/  @P3 STG.E [R28.64], R49 ;  /* 0x000000311c003986 */ /* 0x0005e8000c101904 */
[----:B------:R2:W-:Y:S04]  /*09a0*/  @P2 STG.E [R32.64], R51 ;  /* 0x0000003320002986 */ /* 0x0005e8000c101904 */
[----:B------:R2:W-:Y:S04]  /*09b0*/  @P2 STG.E [R34.64], R13 ;  /* 0x0000000d22002986 */ /* 0x0005e8000c101904 */
[----:B------:R-:W3:Y:S01]  /*09c0*/  @P2 LDG.E R14, [R32.64] ;  /* 0x00000004200e2981 */ /* 0x000ee2000c1e1900 */
[----:B------:R-:W0:Y:S02]  /*09d0*/  @P2 MUFU.SQRT R12, R13 ;  /* 0x0000000d000c2308 */ /* 0x000e240000002000 */
[----:B0-----:R-:W-:-:S06]  /*09e0*/  @P2 FADD.FTZ R12, R12, c[0x0][0xd64] ;  /* 0x000359000c0c2621 */ /* 0x001fcc0000010000 */
[----:B------:R-:W3:Y:S02]  /*09f0*/  @P2 MUFU.RCP R15, R12 ;  /* 0x0000000c000f2308 */ /* 0x000ee40000001000 */
[----:B---3--:R-:W-:-:S04]  /*0a00*/  @P2 FMUL.FTZ R15, R14, R15 ;  /* 0x0000000f0e0f2220 */ /* 0x008fc80000410000 */
[----:B------:R-:W-:Y:S01]  /*0a10*/  @P2 FFMA.FTZ R15, R50, c[0x0][0xd74], R15 ;  /* 0x00035d00320f2a23 */ /* 0x000fe2000001000f */
[----:B------:R-:W-:-:S03]  /*0a20*/  MOV R14, c[0x0][0x0] ;  /* 0x00000000000e7a02 */ /* 0x000fc60000000f00 */
[----:B------:R-:W-:Y:S01]  /*0a30*/  @P2 FFMA.FTZ R15, -R15, c[0x0][0xd6c], R50 ;  /* 0x00035b000f0f2a23 */ /* 0x000fe20000010132 */
[----:B------:R-:W-:-:S04]  /*0a40*/  LEA R37, R14, R37, 0x2 ;  /* 0x000000250e257211 */ /* 0x000fc800078e10ff */
[----:B------:R2:W-:Y:S01]  /*0a50*/  @P2 STG.E [R30.64], R15 ;  /* 0x0000000f1e002986 */ /* 0x0005e2000c101904 */
[C---:B------:R-:W-:Y:S02]  /*0a60*/  ISETP.GE.AND P0, PT, R37.reuse, c[0x0][0x160], PT ;  /* 0x0000580025007a0c */ /* 0x040fe40003f06270 */
[----:B------:R-:W-:-:S13]  /*0a70*/  ISETP.LT.AND P1, PT, R37, R0, PT ;  /* 0x000000002500720c */ /* 0x000fda0003f21270 */
[----:B--2---:R-:W-:Y:S05]  /*0a80*/  @!P0 BRA P1, `(.L_x_220) ;  /* 0xfffff80000008947 */ /* 0x004fea000083ffff */
[----:B------:R-:W-:Y:S05]  /*0a90*/  EXIT ;  /* 0x000000000000794d */ /* 0x000fea0003800000 */
.L_x_219:
[----:B------:R-:W0:Y:S01]  /*0aa0*/  S2R R36, SR_TID.X ;  /* 0x0000000000247919 */ /* 0x000e220000002100 */
[----:B------:R-:W-:-:S04]  /*0ab0*/  MOV R37, RZ ;  /* 0x000000ff00257202 */ /* 0x000fc80000000f00 */
.L_x_221:
[----:B0-----:R-:W-:Y:S01]  /*0ac0*/  IADD3 R27, R36, R37, RZ ;  /* 0x00000025241b7210 */ /* 0x001fe20007ffe0ff */
[----:B------:R-:W-:Y:S01]  /*0ad0*/  HFMA2.MMA R18, -RZ, RZ, 0, 0 ;  /* 0x00000000ff127435 */ /* 0x000fe200000001ff */
[----:B------:R-:W-:Y:S01]  /*0ae0*/  MOV R22, RZ ;  /* 0x000000ff00167202 */ /* 0x000fe20000000f00 */
[----:B------:R-:W-:Y:S01]  /*0af0*/  HFMA2.MMA R24, -RZ, RZ, 0, 0 ;  /* 0x00000000ff187435 */ /* 0x000fe200000001ff */
[----:B------:R-:W-:-:S04]  /*0b00*/  ISETP.GE.AND P0, PT, R27, c[0x0][0x160], PT ;  /* 0x000058001b007a0c */ /* 0x000fc80003f06270 */
        /* <DEDUP_REMOVED lines=17> */
[----:B------:R-:W-:Y:S01]  /*0c20*/  CS2R R38, SRZ ;  /* 0x0000000000267805 */ /* 0x000fe2000001ff00 */
[----:B------:R-:W-:Y:S01]  /*0c30*/  MOV R40, RZ ;  /* 0x000000ff00287202 */ /* 0x000fe20000000f00 */
[----:B------:R-:W-:-:S06]  /*0c40*/  HFMA2.MMA R42, -RZ, RZ, 0, 0 ;  /* 0x00000000ff2a7435 */ /* 0x000fcc00000001ff */
[----:B0-----:R-:W-:-:S04]  /*0c50*/  @P1 IMAD.WIDE R16, R23, 0x4, R8 ;  /* 0x0000000417101825 */ /* 0x001fc800078e0208 */
[C---:B------:R-:W-:Y:S01]  /*0c60*/  @P2 IMAD.WIDE R20, R35.reuse, 0x4, R8 ;  /* 0x0000000423142825 */ /* 0x040fe200078e0208 */
[----:B------:R0:W5:Y:S01]  /*0c70*/  @P1 LDG.E R38, [R16.64] ;  /* 0x0000000410261981 */ /* 0x000162000c1e1900 */
[----:B------:R-:W-:Y:S01]  /*0c80*/  CS2R R44, SRZ ;  /* 0x00000000002c7805 */ /* 0x000fe2000001ff00 */
[----:B------:R-:W-:Y:S01]  /*0c90*/  CS2R R46, SRZ ;  /* 0x00000000002e7805 */ /* 0x000fe2000001ff00 */
[----:B------:R-:W-:Y:S01]  /*0ca0*/  CS2R R48, SRZ ;  /* 0x0000000000307805 */ /* 0x000fe2000001ff00 */
[----:B------:R1:W5:Y:S01]  /*0cb0*/  @P2 LDG.E R40, [R20.64] ;  /* 0x0000000414282981 */ /* 0x000362000c1e1900 */
        /* <DEDUP_REMOVED lines=32> */
[----:B0-----:R0:W2:Y:S01]  /*0ec0*/  @P0 LDG.E R14, [R14.64] ;  /* 0x000000040e0e0981 */ /* 0x0010a2000c1e1900 */
[----:B------:R-:W-:-:S06]  /*0ed0*/  @P0 FADD.FTZ R53, R43, c[0x0][0xd64] ;  /* 0x000359002b350621 */ /* 0x000fcc0000010000 */
[----:B------:R-:W0:Y:S08]  /*0ee0*/  @P0 MUFU.SQRT R53, R53 ;  /* 0x0000003500350308 */ /* 0x000e300000002000 */
[----:B-1----:R-:W1:Y:S08]  /*0ef0*/  @P1 MUFU.RCP R13, c[0x0][0xd68] ;  /* 0x00035a00000d1b08 */ /* 0x002e700000001000 */
[----:B0-----:R-:W2:Y:S01]  /*0f00*/  @P0 MUFU.RCP R53, R53 ;  /* 0x0000003500350308 */ /* 0x001ea20000001000 */
[----:B-----5:R-:W-:-:S02]  /*0f10*/  @P1 FMUL.FTZ R44, R44, c[0x0][0xd60] ;  /* 0x000358002c2c1a20 */ /* 0x020fc40000410000 */
[----:B-1----:R-:W-:Y:S02]  /*0f20*/  @P1 FMUL.FTZ R13, R13, R38 ;  /* 0x000000260d0d1220 */ /* 0x002fe40000410000 */
[----:B----4-:R-:W-:-:S04]  /*0f30*/  @P1 FMUL.FTZ R42, R42, c[0x0][0xd5c] ;  /* 0x000357002a2a1a20 */ /* 0x010fc80000410000 */
[----:B------:R-:W-:Y:S02]  /*0f40*/  @P1 FFMA.FTZ R15, R10, R13, R42 ;  /* 0x0000000d0a0f1223 */ /* 0x000fe4000001002a */
[----:B--2---:R-:W-:-:S04]  /*0f50*/  @P0 FMUL.FTZ R12, R14, R53 ;  /* 0x000000350e0c0220 */ /* 0x004fc80000410000 */
[----:B------:R-:W-:Y:S02]  /*0f60*/  @P0 FFMA.FTZ R38, R47, c[0x0][0xd74], R12 ;  /* 0x00035d002f260a23 */ /* 0x000fe4000001000c */
[----:B------:R-:W-:Y:S02]  /*0f70*/  @P1 FMUL.FTZ R12, R11, R13 ;  /* 0x0000000d0b0c1220 */ /* 0x000fe40000410000 */
[----:B------:R-:W-:Y:S02]  /*0f80*/  @P0 FFMA.FTZ R47, -R38, c[0x0][0xd6c], R47 ;  /* 0x00035b00262f0a23 */ /* 0x000fe4000001012f */
[----:B------:R-:W-:-:S03]  /*0f90*/  @P1 FFMA.FTZ R13, R13, R12, R44 ;  /* 0x0000000c0d0d1223 */ /* 0x000fc6000001002c */
[----:B------:R-:W-:Y:S04]  /*0fa0*/  @P0 STG.E [R16.64], R47 ;  /* 0x0000002f10000986 */ /* 0x000fe8000c101904 */
[----:B------:R-:W-:Y:S04]  /*0fb0*/  @P1 STG.E [R18.64], R15 ;  /* 0x0000000f12001986 */ /* 0x000fe8000c101904 */
[----:B------:R0:W-:Y:S04]  /*0fc0*/  @P1 STG.E [R20.64], R13 ;  /* 0x0000000d14001986 */ /* 0x0001e8000c101904 */
[----:B------:R-:W2:Y:S01]  /*0fd0*/  @P1 LDG.E R14, [R18.64] ;  /* 0x00000004120e1981 */ /* 0x000ea2000c1e1900 */
[----:B------:R-:W-:-:S06]  /*0fe0*/  @P1 FADD.FTZ R12, R13, c[0x0][0xd64] ;  /* 0x000359000d0c1621 */ /* 0x000fcc0000010000 */
[----:B------:R-:W1:Y:S08]  /*0ff0*/  @P1 MUFU.SQRT R12, R12 ;  /* 0x0000000c000c1308 */ /* 0x000e700000002000 */
[----:B------:R-:W4:Y:S08]  /*1000*/  @P3 MUFU.RCP R38, c[0x0][0xd68] ;  /* 0x00035a0000263b08 */ /* 0x000f300000001000 */
[----:B-1----:R-:W2:Y:S01]  /*1010*/  @P1 MUFU.RCP R41, R12 ;  /* 0x0000000c00291308 */ /* 0x002ea20000001000 */
[----:B---3--:R-:W-:-:S02]  /*1020*/  @P3 FMUL.FTZ R45, R45, c[0x0][0xd5c] ;  /* 0x000357002d2d3a20 */ /* 0x008fc40000410000 */
[----:B------:R-:W-:Y:S02]  /*1030*/  @P3 FMUL.FTZ R46, R46, c[0x0][0xd60] ;  /* 0x000358002e2e3a20 */ /* 0x000fe40000410000 */
[----:B----4-:R-:W-:-:S04]  /*1040*/  @P3 FMUL.FTZ R39, R38, R39 ;  /* 0x0000002726273220 */ /* 0x010fc80000410000 */
[----:B------:R-:W-:Y:S02]  /*1050*/  @P3 FFMA.FTZ R45, R10, R39, R45 ;  /* 0x000000270a2d3223 */ /* 0x000fe4000001002d */
[----:B--2---:R-:W-:Y:S02]  /*1060*/  @P1 FMUL.FTZ R41, R14, R41 ;  /* 0x000000290e291220 */ /* 0x004fe40000410000 */
[----:B------:R-:W-:Y:S02]  /*1070*/  @P3 FMUL.FTZ R14, R11, R39 ;  /* 0x000000270b0e3220 */ /* 0x000fe40000410000 */
[----:B------:R-:W-:Y:S02]  /*1080*/  @P1 FFMA.FTZ R41, R48, c[0x0][0xd74], R41 ;  /* 0x00035d0030291a23 */ /* 0x000fe40000010029 */
[----:B------:R-:W-:Y:S02]  /*1090*/  @P3 FFMA.FTZ R39, R39, R14, R46 ;  /* 0x0000000e27273223 */ /* 0x000fe4000001002e */
[----:B------:R-:W-:-:S05]  /*10a0*/  @P1 FFMA.FTZ R41, -R41, c[0x0][0xd6c], R48 ;  /* 0x00035b0029291a23 */ /* 0x000fca0000010130 */
[----:B------:R1:W-:Y:S04]  /*10b0*/  @P1 STG.E [R22.64], R41 ;  /* 0x0000002916001986 */ /* 0x0003e8000c101904 */
[----:B------:R1:W-:Y:S04]  /*10c0*/  @P3 STG.E [R24.64], R45 ;  /* 0x0000002d18003986 */ /* 0x0003e8000c101904 */
[----:B------:R1:W-:Y:S04]  /*10d0*/  @P3 STG.E [R26.64], R39 ;  /* 0x000000271a003986 */ /* 0x0003e8000c101904 */
[----:B0-----:R-:W2:Y:S01]  /*10e0*/  @P3 LDG.E R13, [R24.64] ;  /* 0x00000004180d3981 */ /* 0x001ea2000c1e1900 */
[----:B------:R-:W-:-:S06]  /*10f0*/  @P3 FADD.FTZ R12, R39, c[0x0][0xd64] ;  /* 0x00035900270c3621 */ /* 0x000fcc0000010000 */
[----:B------:R-:W0:Y:S08]  /*1100*/  @P3 MUFU.SQRT R12, R12 ;  /* 0x0000000c000c3308 */ /* 0x000e300000002000 */
[----:B------:R-:W3:Y:S08]  /*1110*/  @P2 MUFU.RCP R15, c[0x0][0xd68] ;  /* 0x00035a00000f2b08 */ /* 0x000ef00000001000 */
[----:B0-----:R-:W2:Y:S01]  /*1120*/  @P3 MUFU.RCP R14, R12 ;  /* 0x0000000c000e3308 */ /* 0x001ea20000001000 */
[----:B------:R-:W-:-:S02]  /*1130*/  @P2 FMUL.FTZ R51, R51, c[0x0][0xd5c] ;  /* 0x0003570033332a20 */ /* 0x000fc40000410000 */
[----:B------:R-:W-:Y:S02]  /*1140*/  @P2 FMUL.FTZ R52, R52, c[0x0][0xd60] ;  /* 0x0003580034342a20 */ /* 0x000fe40000410000 */
[----:B---3--:R-:W-:-:S04]  /*1150*/  @P2 FMUL.FTZ R40, R15, R40 ;  /* 0x000000280f282220 */ /* 0x008fc80000410000 */
        /* <DEDUP_REMOVED lines=9> */
[----:B------:R-:W2:Y:S01]  /*11f0*/  @P2 LDG.E R14, [R32.64] ;  /* 0x00000004200e2981 */ /* 0x000ea2000c1e1900 */
[----:B------:R-:W-:-:S06]  /*1200*/  @P2 FADD.FTZ R12, R13, c[0x0][0xd64] ;  /* 0x000359000d0c2621 */ /* 0x000fcc0000010000 */
[----:B------:R-:W0:Y:S08]  /*1210*/  @P2 MUFU.SQRT R12, R12 ;  /* 0x0000000c000c2308 */ /* 0x000e300000002000 */
[----:B0-----:R-:W2:Y:S02]  /*1220*/  @P2 MUFU.RCP R15, R12 ;  /* 0x0000000c000f2308 */ /* 0x001ea40000001000 */
        /* <DEDUP_REMOVED lines=8> */
[----:B-1----:R-:W-:Y:S05]  /*12b0*/  @!P0 BRA P1, `(.L_x_221) ;  /* 0xfffff80000008947 */ /* 0x002fea000083ffff */
[----:B------:R-:W-:Y:S05]  /*12c0*/  EXIT ;  /* 0x000000000000794d */ /* 0x000fea0003800000 */
.L_x_218:
        /* <DEDUP_REMOVED lines=10> */
.L_x_223:
[----:B------:R-:W-:-:S04]  /*1370*/  IMAD.WIDE R30, R25, 0x10, R8 ;  /* 0x00000010191e7825 */ /* 0x000fc800078e0208 */
[C---:B0-----:R-:W-:Y:S02]  /*1380*/  IMAD.WIDE R32, R25.reuse, 0x10, R6 ;  /* 0x0000001019207825 */ /* 0x041fe400078e0206 */
[----:B------:R-:W2:Y:S04]  /*1390*/  LDG.E.128 R28, [R30.64] ;  /* 0x000000041e1c7981 */ /* 0x000ea8000c1e1d00 */
[----:B------:R-:W3:Y:S01]  /*13a0*/  LDG.E.128 R20, [R32.64] ;  /* 0x0000000420147981 */ /* 0x000ee2000c1e1d00 */
[----:B------:R-:W-:-:S05]  /*13b0*/  IMAD.WIDE R34, R25, 0x10, R4 ;  /* 0x0000001019227825 */ /* 0x000fca00078e0204 */
[----:B------:R-:W4:Y:S01]  /*13c0*/  LDG.E.128 R12, [R34.64] ;  /* 0x00000004220c7981 */ /* 0x000f22000c1e1d00 */
[----:B------:R-:W-:-:S05]  /*13d0*/  IMAD.WIDE R26, R25, 0x10, R2 ;  /* 0x00000010191a7825 */ /* 0x000fca00078e0202 */
[----:B------:R-:W5:Y:S01]  /*13e0*/  LDG.E.128 R16, [R26.64] ;  /* 0x000000041a107981 */ /* 0x000f62000c1e1d00 */
[----:B------:R-:W2:Y:S01]  /*13f0*/  MUFU.RCP R39, c[0x0][0xd68] ;  /* 0x00035a0000277b08 */ /* 0x000ea20000001000 */
[----:B------:R-:W-:Y:S01]  /*1400*/  IADD3 R25, R25, c[0x0][0x0], RZ ;  /* 0x0000000019197a10 */ /* 0x000fe20007ffe0ff */
[-C--:B--2---:R-:W-:Y:S02]  /*1410*/  FMUL.FTZ R24, R28, R39.reuse ;  /* 0x000000271c187220 */ /* 0x084fe40000410000 */
[-C--:B------:R-:W-:Y:S02]  /*1420*/  FMUL.FTZ R28, R29, R39.reuse ;  /* 0x000000271d1c7220 */ /* 0x080fe40000410000 */
[----:B------:R-:W-:Y:S02]  /*1430*/  FMUL.FTZ R29, R30, R39 ;  /* 0x000000271e1d7220 */ /* 0x000fe40000410000 */
[----:B---3--:R-:W-:Y:S02]  /*1440*/  FMUL.FTZ R22, R22, c[0x0][0xd60] ;  /* 0x0003580016167a20 */ /* 0x008fe40000410000 */
[----:B------:R-:W-:-:S02]  /*1450*/  FMUL.FTZ R38, R10, R29 ;  /* 0x0000001d0a267220 */ /* 0x000fc40000410000 */
[----:B------:R-:W-:Y:S02]  /*1460*/  FMUL.FTZ R37, R20, c[0x0][0xd60] ;  /* 0x0003580014257a20 */ /* 0x000fe40000410000 */
[----:B------:R-:W-:Y:S02]  /*1470*/  FMUL.FTZ R30, R31, R39 ;  /* 0x000000271f1e7220 */ /* 0x000fe40000410000 */
[C---:B------:R-:W-:Y:S02]  /*1480*/  FMUL.FTZ R20, R10.reuse, R24 ;  /* 0x000000180a147220 */ /* 0x040fe40000410000 */
[----:B------:R-:W-:Y:S02]  /*1490*/  FFMA.FTZ R22, R29, R38, R22 ;  /* 0x000000261d167223 */ /* 0x000fe40000010016 */
[----:B------:R-:W-:Y:S02]  /*14a0*/  FMUL.FTZ R23, R23, c[0x0][0xd60] ;  /* 0x0003580017177a20 */ /* 0x000fe40000410000 */
[----:B------:R-:W-:Y:S01]  /*14b0*/  FMUL.FTZ R38, R10, R30 ;  /* 0x0000001e0a267220 */ /* 0x000fe20000410000 */
[----:B------:R-:W0:Y:S01]  /*14c0*/  MUFU.SQRT R31, R22 ;  /* 0x00000016001f7308 */ /* 0x000e220000002000 */
[----:B------:R-:W-:-:S02]  /*14d0*/  FFMA.FTZ R20, R24, R20, R37 ;  /* 0x0000001418147223 */ /* 0x000fc40000010025 */
[----:B------:R-:W-:Y:S02]  /*14e0*/  FMUL.FTZ R21, R21, c[0x0][0xd60] ;  /* 0x0003580015157a20 */ /* 0x000fe40000410000 */
[----:B------:R-:W-:Y:S02]  /*14f0*/  FMUL.FTZ R37, R10, R28 ;  /* 0x0000001c0a257220 */ /* 0x000fe40000410000 */
[----:B------:R-:W-:Y:S01]  /*1500*/  FFMA.FTZ R23, R30, R38, R23 ;  /* 0x000000261e177223 */ /* 0x000fe20000010017 */
[----:B------:R-:W1:Y:S01]  /*1510*/  MUFU.SQRT R36, R20 ;  /* 0x0000001400247308 */ /* 0x000e620000002000 */
[----:B------:R-:W-:Y:S02]  /*1520*/  FFMA.FTZ R21, R28, R37, R21 ;  /* 0x000000251c157223 */ /* 0x000fe40000010015 */
[----:B----4-:R-:W-:Y:S02]  /*1530*/  FMUL.FTZ R12, R12, c[0x0][0xd5c] ;  /* 0x000357000c0c7a20 */ /* 0x010fe40000410000 */
[----:B------:R-:W-:-:S02]  /*1540*/  FMUL.FTZ R13, R13, c[0x0][0xd5c] ;  /* 0x000357000d0d7a20 */ /* 0x000fc40000410000 */
[----:B------:R-:W-:Y:S01]  /*1550*/  FMUL.FTZ R14, R14, c[0x0][0xd5c] ;  /* 0x000357000e0e7a20 */ /* 0x000fe20000410000 */
[----:B------:R-:W2:Y:S01]  /*1560*/  MUFU.SQRT R38, R23 ;  /* 0x0000001700267308 */ /* 0x000ea20000002000 */
[----:B0-----:R-:W-:Y:S02]  /*1570*/  FADD.FTZ R31, R31, c[0x0][0xd64] ;  /* 0x000359001f1f7621 */ /* 0x001fe40000010000 */
[----:B------:R-:W-:Y:S02]  /*1580*/  FMUL.FTZ R15, R15, c[0x0][0xd5c] ;  /* 0x000357000f0f7a20 */ /* 0x000fe40000410000 */
[C---:B------:R-:W-:Y:S02]  /*1590*/  FFMA.FTZ R12, R11.reuse, R24, R12 ;  /* 0x000000180b0c7223 */ /* 0x040fe4000001000c */
[----:B------:R-:W-:Y:S01]  /*15a0*/  FFMA.FTZ R13, R11, R28, R13 ;  /* 0x0000001c0b0d7223 */ /* 0x000fe2000001000d */
[----:B------:R-:W0:Y:S01]  /*15b0*/  MUFU.SQRT R37, R21 ;  /* 0x0000001500257308 */ /* 0x000e220000002000 */
[----:B-1----:R-:W-:-:S02]  /*15c0*/  FADD.FTZ R36, R36, c[0x0][0xd64] ;  /* 0x0003590024247621 */ /* 0x002fc40000010000 */
[C---:B------:R-:W-:Y:S02]  /*15d0*/  FFMA.FTZ R14, R11.reuse, R29, R14 ;  /* 0x0000001d0b0e7223 */ /* 0x040fe4000001000e */
[----:B------:R-:W-:Y:S02]  /*15e0*/  FFMA.FTZ R15, R11, R30, R15 ;  /* 0x0000001e0b0f7223 */ /* 0x000fe4000001000f */
[----:B--2---:R-:W-:Y:S01]  /*15f0*/  FADD.FTZ R38, R38, c[0x0][0xd64] ;  /* 0x0003590026267621 */ /* 0x004fe20000010000 */
[----:B------:R-:W1:Y:S01]  /*1600*/  MUFU.RCP R39, R36 ;  /* 0x0000002400277308 */ /* 0x000e620000001000 */
[----:B0-----:R-:W-:-:S07]  /*1610*/  FADD.FTZ R37, R37, c[0x0][0xd64] ;  /* 0x0003590025257621 */ /* 0x001fce0000010000 */
[----:B------:R-:W0:Y:S08]  /*1620*/  MUFU.RCP R41, R31 ;  /* 0x0000001f00297308 */ /* 0x000e300000001000 */
[----:B------:R0:W2:Y:S01]  /*1630*/  MUFU.RCP R40, R37 ;  /* 0x0000002500287308 */ /* 0x0000a20000001000 */
[----:B-1----:R-:W-:-:S04]  /*1640*/  FMUL.FTZ R29, R12, R39 ;  /* 0x000000270c1d7220 */ /* 0x002fc80000410000 */
[----:B-----5:R-:W-:-:S03]  /*1650*/  FFMA.FTZ R29, R16, c[0x0][0xd74], R29 ;  /* 0x00035d00101d7a23 */ /* 0x020fc6000001001d */
[----:B------:R-:W1:Y:S01]  /*1660*/  MUFU.RCP R38, R38 ;  /* 0x0000002600267308 */ /* 0x000e620000001000 */
[----:B0-----:R-:W-:Y:S02]  /*1670*/  FMUL.FTZ R37, R14, R41 ;  /* 0x000000290e257220 */ /* 0x001fe40000410000 */
        /* <DEDUP_REMOVED lines=8> */
[----:B-1----:R-:W-:Y:S02]  /*1700*/  FMUL.FTZ R39, R15, R38 ;  /* 0x000000260f277220 */ /* 0x002fe40000410000 */
        /* <DEDUP_REMOVED lines=8> */
.L_x_222:
[----:B0-----:R-:W-:-:S04]  /*1790*/  IMAD.WIDE R20, R25, 0x10, R8 ;  /* 0x0000001019147825 */ /* 0x001fc800078e0208 */
[C---:B------:R-:W-:Y:S02]  /*17a0*/  IMAD.WIDE R26, R25.reuse, 0x10, R6 ;  /* 0x00000010191a7825 */ /* 0x040fe400078e0206 */
        /* <DEDUP_REMOVED lines=9> */
[----:B---3--:R-:W-:Y:S02]  /*1840*/  FMUL.FTZ R37, R28, c[0x0][0xd60] ;  /* 0x000358001c257a20 */ /* 0x008fe40000410000 */
[-C--:B------:R-:W-:Y:S02]  /*1850*/  FMUL.FTZ R28, R21, R39.reuse ;  /* 0x00000027151c7220 */ /* 0x080fe40000410000 */
[----:B------:R-:W-:Y:S02]  /*1860*/  FMUL.FTZ R21, R29, c[0x0][0xd60] ;  /* 0x000358001d157a20 */ /* 0x000fe40000410000 */
[----:B------:R-:W-:-:S02]  /*1870*/  FMUL.FTZ R29, R22, R39 ;  /* 0x00000027161d7220 */ /* 0x000fc40000410000 */
[----:B------:R-:W-:Y:S02]  /*1880*/  FMUL.FTZ R36, R10, R24 ;  /* 0x000000180a247220 */ /* 0x000fe40000410000 */
[----:B------:R-:W-:Y:S02]  /*1890*/  FMUL.FTZ R22, R30, c[0x0][0xd60] ;  /* 0x000358001e167a20 */ /* 0x000fe40000410000 */
[----:B------:R-:W-:Y:S02]  /*18a0*/  FMUL.FTZ R38, R10, R29 ;  /* 0x0000001d0a267220 */ /* 0x000fe40000410000 */
[----:B------:R-:W-:Y:S02]  /*18b0*/  FMUL.FTZ R30, R23, R39 ;  /* 0x00000027171e7220 */ /* 0x000fe40000410000 */
[----:B------:R-:W-:Y:S02]  /*18c0*/  FFMA.FTZ R20, R24, R36, R37 ;  /* 0x0000002418147223 */ /* 0x000fe40000010025 */
[----:B------:R-:W-:-:S02]  /*18d0*/  FFMA.FTZ R22, R29, R38, R22 ;  /* 0x000000261d167223 */ /* 0x000fc40000010016 */
[C---:B------:R-:W-:Y:S02]  /*18e0*/  FMUL.FTZ R37, R10.reuse, R28 ;  /* 0x0000001c0a257220 */ /* 0x040fe40000410000 */
[----:B------:R-:W-:Y:S02]  /*18f0*/  FMUL.FTZ R23, R31, c[0x0][0xd60] ;  /* 0x000358001f177a20 */ /* 0x000fe40000410000 */
[----:B------:R-:W-:Y:S02]  /*1900*/  FMUL.FTZ R38, R10, R30 ;  /* 0x0000001e0a267220 */ /* 0x000fe40000410000 */
[----:B------:R-:W-:Y:S02]  /*1910*/  FFMA.FTZ R21, R28, R37, R21 ;  /* 0x000000251c157223 */ /* 0x000fe40000010015 */
[----:B------:R-:W-:Y:S02]  /*1920*/  FFMA.FTZ R23, R30, R38, R23 ;  /* 0x000000261e177223 */ /* 0x000fe40000010017 */
[----:B------:R-:W-:-:S02]  /*1930*/  FADD.FTZ R36, R20, c[0x0][0xd64] ;  /* 0x0003590014247621 */ /* 0x000fc40000010000 */
[----:B------:R-:W-:Y:S02]  /*1940*/  FADD.FTZ R37, R21, c[0x0][0xd64] ;  /* 0x0003590015257621 */ /* 0x000fe40000010000 */
[----:B------:R-:W-:Y:S02]  /*1950*/  FADD.FTZ R31, R22, c[0x0][0xd64] ;  /* 0x00035900161f7621 */ /* 0x000fe40000010000 */
[----:B------:R-:W-:Y:S01]  /*1960*/  FADD.FTZ R38, R23, c[0x0][0xd64] ;  /* 0x0003590017267621 */ /* 0x000fe20000010000 */
[----:B------:R-:W0:Y:S01]  /*1970*/  MUFU.SQRT R36, R36 ;  /* 0x0000002400247308 */ /* 0x000e220000002000 */
[----:B----4-:R-:W-:Y:S02]  /*1980*/  FMUL.FTZ R12, R12, c[0x0][0xd5c] ;  /* 0x000357000c0c7a20 */ /* 0x010fe40000410000 */
[----:B------:R-:W-:Y:S02]  /*1990*/  FMUL.FTZ R13, R13, c[0x0][0xd5c] ;  /* 0x000357000d0d7a20 */ /* 0x000fe40000410000 */
[----:B------:R-:W-:-:S02]  /*19a0*/  FMUL.FTZ R14, R14, c[0x0][0xd5c] ;  /* 0x000357000e0e7a20 */ /* 0x000fc40000410000 */
[----:B------:R-:W-:Y:S01]  /*19b0*/  FMUL.FTZ R15, R15, c[0x0][0xd5c] ;  /* 0x000357000f0f7a20 */ /* 0x000fe20000410000 */
[----:B------:R-:W1:Y:S01]  /*19c0*/  MUFU.SQRT R37, R37 ;  /* 0x0000002500257308 */ /* 0x000e620000002000 */
[C---:B------:R-:W-:Y:S02]  /*19d0*/  FFMA.FTZ R12, R11.reuse, R24, R12 ;  /* 0x000000180b0c7223 */ /* 0x040fe4000001000c */
        /* <DEDUP_REMOVED lines=29> */
.L_x_224:
        /* <DEDUP_REMOVED lines=13> */
.L_x_537:


//--------------------- .text._Z25multi_tensor_apply_kernelI18TensorListMetadataILi5EE11AdamFunctorILi5EfN3c104HalfEEJfffff10adamMode_tfEEvlPViT_T0_DpT1_ --------------------------
	.section	.text._Z25multi_tensor_apply_kernelI18TensorListMetadataILi5EE11AdamFunctorILi5EfN3c104HalfEEJfffff10adamMode_tfEEvlPViT_T0_DpT1_,"ax",@progbits
	.sectioninfo	@"SHI_REGISTERS=62"
	.align	128
        .global         _Z25multi_tensor_apply_kernelI18TensorListMetadataILi5EE11AdamFunctorILi5EfN3c104HalfEEJfffff10adamMode_tfEEvlPViT_T0_DpT1_
        .type           _Z25multi_tensor_apply_kernelI18TensorListMetadataILi5EE11AdamFunctorILi5EfN3c104HalfEEJfffff10adamMode_tfEEvlPViT_T0_DpT1_,@function
        .size           _Z25multi_tensor_apply_kernelI18TensorListMetadataILi5EE11AdamFunctorILi5EfN3c104HalfEEJfffff10adamMode_tfEEvlPViT_T0_DpT1_,(.L_x_538 - _Z25multi_tensor_apply_kernelI18TensorListMetadataILi5EE11AdamFunctorILi5EfN3c104HalfEEJfffff10adamMode_tfEEvlPViT_T0_DpT1_)
        .other          _Z25multi_tensor_apply_kernelI18TensorListMetadataILi5EE11AdamFunctorILi5EfN3c104HalfEEJfffff10adamMode_tfEEvlPViT_T0_DpT1_,@"STO_CUDA_ENTRY STV_DEFAULT"
_Z25multi_tensor_apply_kernelI18TensorListMetadataILi5EE11AdamFunctorILi5EfN3c104HalfEEJfffff10adamMode_tfEEvlPViT_T0_DpT1_:
.text._Z25multi_tensor_apply_kernelI18TensorListMetadataILi5EE11AdamFunctorILi5EfN3c104HalfEEJfffff10adamMode_tfEEvlPViT_T0_DpT1_:
        /* <DEDUP_REMOVED lines=20> */
[----:B--2---:R-:W-:-:S04]  /*0140*/  IMAD.WIDE R8, R15, 0x4, R8 ;  /* 0x000000040f087825 */ /* 0x004fc800078e0208 */
[----:B------:R-:W2:Y:S01]  /*0150*/  LDC.64 R2, c[0x0][R13+0x520] ;  /* 0x000148000d027b82 */ /* 0x000ea20000000a00 */
[----:B------:R-:W-:-:S04]  /*0160*/  LOP3.LUT P2, RZ, R8, 0xf, RZ, 0xc0, !PT ;  /* 0x0000000f08ff7812 */ /* 0x000fc8000784c0ff */
[----:B------:R-:W-:Y:S01]  /*0170*/  PLOP3.LUT P0, PT, P0, P1, P2, 0xfe, 0x0 ;  /* 0x000000000000781c */ /* 0x000fe20000703f26 */
[----:B0-----:R-:W-:-:S04]  /*0180*/  IMAD.WIDE R6, R15, 0x4, R6 ;  /* 0x000000040f067825 */ /* 0x001fc800078e0206 */
[----:B-1----:R-:W-:-:S04]  /*0190*/  IMAD.WIDE R4, R15, 0x2, R4 ;  /* 0x000000020f047825 */ /* 0x002fc800078e0204 */
[----:B--2---:R-:W-:-:S04]  /*01a0*/  IMAD.WIDE R2, R15, 0x2, R2 ;  /* 0x000000020f027825 */ /* 0x004fc800078e0202 */
[----:B------:R-:W-:Y:S05]  /*01b0*/  @P0 BRA `(.L_x_225) ;  /* 0x0000005000000947 */ /* 0x000fea0003800000 */
[----:B------:R-:W-:Y:S02]  /*01c0*/  LOP3.LUT P0, RZ, R6, 0xf, RZ, 0xc0, !PT ;  /* 0x0000000f06ff7812 */ /* 0x000fe4000780c0ff */
[----:B------:R-:W-:Y:S02]  /*01d0*/  LOP3.LUT P1, RZ, R4, 0x7, RZ, 0xc0, !PT ;  /* 0x0000000704ff7812 */ /* 0x000fe4000782c0ff */
[----:B------:R-:W-:-:S04]  /*01e0*/  LOP3.LUT P2, RZ, R2, 0x7, RZ, 0xc0, !PT ;  /* 0x0000000702ff7812 */ /* 0x000fc8000784c0ff */
[----:B------:R-:W-:-:S13]  /*01f0*/  PLOP3.LUT P0, PT, P0, P1, P2, 0x1, 0x0 ;  /* 0x000000000000781c */ /* 0x000fda0000702021 */
[----:B------:R-:W-:Y:S05]  /*0200*/  @P0 BRA `(.L_x_226) ;  /* 0x000015d000000947 */ /* 0x000fea0003800000 */
.L_x_225:
        /* <DEDUP_REMOVED lines=11> */
.L_x_236:
[----:B0-----:R-:W-:-:S04]  /*02c0*/  IADD3 R39, R40, R41, RZ ;  /* 0x0000002928277210 */ /* 0x001fc80007ffe0ff */
[C---:B------:R-:W-:Y:S02]  /*02d0*/  IADD3 R27, R39.reuse, c[0x0][0x0], RZ ;  /* 0x00000000271b7a10 */ /* 0x040fe40007ffe0ff */
[----:B------:R-:W-:Y:S02]  /*02e0*/  ISETP.GE.AND P2, PT, R39, c[0x0][0x160], PT ;  /* 0x0000580027007a0c */ /* 0x000fe40003f46270 */
[C---:B------:R-:W-:Y:S02]  /*02f0*/  IADD3 R21, R27.reuse, c[0x0][0x0], RZ ;  /* 0x000000001b157a10 */ /* 0x040fe40007ffe0ff */
[----:B------:R-:W-:Y:S02]  /*0300*/  ISETP.GE.AND P0, PT, R27, c[0x0][0x160], PT ;  /* 0x000058001b007a0c */ /* 0x000fe40003f06270 */
[C---:B------:R-:W-:Y:S02]  /*0310*/  IADD3 R43, R21.reuse, c[0x0][0x0], RZ ;  /* 0x00000000152b7a10 */ /* 0x040fe40007ffe0ff */
[----:B------:R-:W-:-:S02]  /*0320*/  ISETP.GE.AND P3, PT, R21, c[0x0][0x160], PT ;  /* 0x0000580015007a0c */ /* 0x000fc40003f66270 */
[-C--:B------:R-:W-:Y:S02]  /*0330*/  ISETP.LT.AND P0, PT, R27, R0.reuse, !P0 ;  /* 0x000000001b00720c */ /* 0x080fe40004701270 */
[----:B------:R-:W-:Y:S02]  /*0340*/  ISETP.GE.AND P1, PT, R43, c[0x0][0x160], PT ;  /* 0x000058002b007a0c */ /* 0x000fe40003f26270 */
[-C--:B------:R-:W-:Y:S02]  /*0350*/  ISETP.LT.AND P3, PT, R21, R0.reuse, !P3 ;  /* 0x000000001500720c */ /* 0x080fe40005f61270 */
[-C--:B------:R-:W-:Y:S02]  /*0360*/  ISETP.LT.AND P2, PT, R39, R0.reuse, !P2 ;  /* 0x000000002700720c */ /* 0x080fe40005741270 */
[----:B------:R-:W-:-:S05]  /*0370*/  ISETP.LT.AND P1, PT, R43, R0, !P1 ;  /* 0x000000002b00720c */ /* 0x000fca0004f21270 */
[----:B------:R-:W-:Y:S01]  /*0380*/  @P0 IMAD.WIDE R16, R27, 0x2, R4 ;  /* 0x000000021b100825 */ /* 0x000fe200078e0204 */
[----:B-----5:R-:W-:-:S03]  /*0390*/  HFMA2.MMA R42, -RZ, RZ, 0, 0 ;  /* 0x00000000ff2a7435 */ /* 0x020fc600000001ff */
[--C-:B------:R-:W-:Y:S01]  /*03a0*/  @P3 IMAD.WIDE R50, R21, 0x2, R4.reuse ;  /* 0x0000000215323825 */ /* 0x100fe200078e0204 */
[----:B------:R0:W2:Y:S03]  /*03b0*/  @P0 LDG.E.U16 R38, [R16.64] ;  /* 0x0000000410260981 */ /* 0x0000a6000c1e1500 */
[--C-:B------:R-:W-:Y:S01]  /*03c0*/  @P2 IMAD.WIDE R14, R39, 0x2, R4.reuse ;  /* 0x00000002270e2825 */ /* 0x100fe200078e0204 */
[----:B------:R-:W-:Y:S01]  /*03d0*/  MOV R54, RZ ;  /* 0x000000ff00367202 */ /* 0x000fe20000000f00 */
[----:B------:R1:W3:Y:S02]  /*03e0*/  @P3 LDG.E.U16 R50, [R50.64] ;  /* 0x0000000432323981 */ /* 0x0002e4000c1e1500 */
[----:B------:R-:W-:Y:S01]  /*03f0*/  @P1 IMAD.WIDE R18, R43, 0x2, R4 ;  /* 0x000000022b121825 */ /* 0x000fe200078e0204 */
[----:B------:R-:W-:Y:S01]  /*0400*/  CS2R R52, SRZ ;  /* 0x0000000000347805 */ /* 0x000fe2000001ff00 */
[----:B------:R4:W3:Y:S01]  /*0410*/  @P2 LDG.E.U16 R55, [R14.64] ;  /* 0x000000040e372981 */ /* 0x0008e2000c1e1500 */
[----:B------:R-:W-:Y:S01]  /*0420*/  CS2R R44, SRZ ;  /* 0x00000000002c7805 */ /* 0x000fe2000001ff00 */
[----:B------:R-:W-:Y:S01]  /*0430*/  CS2R R56, SRZ ;  /* 0x0000000000387805 */ /* 0x000fe2000001ff00 */
[----:B------:R-:W-:Y:S01]  /*0440*/  MOV R58, RZ ;  /* 0x000000ff003a7202 */ /* 0x000fe20000000f00 */
[----:B------:R0:W3:Y:S01]  /*0450*/  @P1 LDG.E.U16 R59, [R18.64] ;  /* 0x00000004123b1981 */ /* 0x0000e2000c1e1500 */
[----:B------:R-:W-:Y:S01]  /*0460*/  CS2R R46, SRZ ;  /* 0x00000000002e7805 */ /* 0x000fe2000001ff00 */
[----:B------:R-:W-:Y:S01]  /*0470*/  CS2R R48, SRZ ;  /* 0x0000000000307805 */ /* 0x000fe2000001ff00 */
[----:B------:R-:W-:-:S04]  /*0480*/  IMAD.WIDE R30, R27, 0x4, R10 ;  /* 0x000000041b1e7825 */ /* 0x000fc800078e020a */
[----:B------:R-:W-:Y:S01]  /*0490*/  IMAD.WIDE R28, R27, 0x4, R8 ;  /* 0x000000041b1c7825 */ /* 0x000fe200078e0208 */
[----:B------:R0:W5:Y:S03]  /*04a0*/  @P0 LDG.E R54, [R30.64] ;  /* 0x000000041e360981 */ /* 0x000166000c1e1900 */
[C---:B------:R-:W-:Y:S01]  /*04b0*/  IMAD.WIDE R24, R21.reuse, 0x4, R10 ;  /* 0x0000000415187825 */ /* 0x040fe200078e020a */
[----:B------:R0:W5:Y:S03]  /*04c0*/  @P0 LDG.E R53, [R28.64] ;  /* 0x000000041c350981 */ /* 0x000166000c1e1900 */
[----:B------:R-:W-:Y:S01]  /*04d0*/  IMAD.WIDE R22, R21, 0x4, R8 ;  /* 0x0000000415167825 */ /* 0x000fe200078e0208 */
[----:B------:R0:W5:Y:S03]  /*04e0*/  @P3 LDG.E R42, [R24.64] ;  /* 0x00000004182a3981 */ /* 0x000166000c1e1900 */
[C---:B------:R-:W-:Y:S01]  /*04f0*/  IMAD.WIDE R32, R39.reuse, 0x4, R10 ;  /* 0x0000000427207825 */ /* 0x040fe200078e020a */
[----:B------:R0:W5:Y:S03]  /*0500*/  @P3 LDG.E R44, [R22.64] ;  /* 0x00000004162c3981 */ /* 0x000166000c1e1900 */
[C---:B------:R-:W-:Y:S01]  /*0510*/  IMAD.WIDE R36, R39.reuse, 0x4, R8 ;  /* 0x0000000427247825 */ /* 0x040fe200078e0208 */
[----:B------:R0:W5:Y:S03]  /*0520*/  @P2 LDG.E R56, [R32.64] ;  /* 0x0000000420382981 */ /* 0x000166000c1e1900 */
[--C-:B------:R-:W-:Y:S01]  /*0530*/  IMAD.WIDE R34, R39, 0x4, R6.reuse ;  /* 0x0000000427227825 */ /* 0x100fe200078e0206 */
[----:B------:R0:W5:Y:S03]  /*0540*/  @P2 LDG.E R58, [R36.64] ;  /* 0x00000004243a2981 */ /* 0x000166000c1e1900 */
[--C-:B------:R-:W-:Y:S01]  /*0550*/  IMAD.WIDE R26, R27, 0x4, R6.reuse ;  /* 0x000000041b1a7825 */ /* 0x100fe200078e0206 */
[----:B------:R1:W5:Y:S03]  /*0560*/  @P2 LDG.E R57, [R34.64] ;  /* 0x0000000422392981 */ /* 0x000366000c1e1900 */
[----:B------:R-:W-:Y:S01]  /*0570*/  IMAD.WIDE R20, R21, 0x4, R6 ;  /* 0x0000000415147825 */ /* 0x000fe200078e0206 */
[----:B------:R1:W5:Y:S03]  /*0580*/  @P0 LDG.E R52, [R26.64] ;  /* 0x000000041a340981 */ /* 0x000366000c1e1900 */
[C---:B0-----:R-:W-:Y:S01]  /*0590*/  IMAD.WIDE R18, R43.reuse, 0x4, R10 ;  /* 0x000000042b127825 */ /* 0x041fe200078e020a */
[----:B------:R0:W5:Y:S03]  /*05a0*/  @P3 LDG.E R45, [R20.64] ;  /* 0x00000004142d3981 */ /* 0x000166000c1e1900 */
[C---:B------:R-:W-:Y:S01]  /*05b0*/  IMAD.WIDE R16, R43.reuse, 0x4, R8 ;  /* 0x000000042b107825 */ /* 0x040fe200078e0208 */
[----:B------:R0:W5:Y:S03]  /*05c0*/  @P1 LDG.E R46, [R18.64] ;  /* 0x00000004122e1981 */ /* 0x000166000c1e1900 */
[----:B----4-:R-:W-:Y:S01]  /*05d0*/  IMAD.WIDE R14, R43, 0x4, R6 ;  /* 0x000000042b0e7825 */ /* 0x010fe200078e0206 */
[----:B------:R0:W5:Y:S04]  /*05e0*/  @P1 LDG.E R47, [R16.64] ;  /* 0x00000004102f1981 */ /* 0x000168000c1e1900 */
[----:B------:R0:W5:Y:S01]  /*05f0*/  @P1 LDG.E R48, [R14.64] ;  /* 0x000000040e301981 */ /* 0x000162000c1e1900 */
[----:B-1----:R-:W-:Y:S01]  /*0600*/  HFMA2.MMA R51, -RZ, RZ, 0, 0 ;  /* 0x00000000ff337435 */ /* 0x002fe200000001ff */
[----:B------:R-:W-:Y:S04]  /*0610*/  BSSY B0, `(.L_x_228) ;  /* 0x000001e000007945 */ /* 0x000fe80003800000 */
[----:B--2---:R-:W-:Y:S01]  /*0620*/  @P0 HADD2.F32 R51, -RZ, R38.H0_H0 ;  /* 0x20000026ff330230 */ /* 0x004fe20000004100 */
[----:B------:R-:W-:Y:S01]  /*0630*/  HFMA2.MMA R38, -RZ, RZ, 0, 0 ;  /* 0x00000000ff267435 */ /* 0x000fe200000001ff */
[----:B---3--:R-:W-:Y:S01]  /*0640*/  @P3 HADD2.F32 R49, -RZ, R50.H0_H0 ;  /* 0x20000032ff313230 */ /* 0x008fe20000004100 */
[----:B------:R-:W-:-:S03]  /*0650*/  MOV R50, RZ ;  /* 0x000000ff00327202 */ /* 0x000fc60000000f00 */
[----:B------:R-:W-:Y:S02]  /*0660*/  @P2 HADD2.F32 R38, -RZ, R55.H0_H0 ;  /* 0x20000037ff262230 */ /* 0x000fe40000004100 */
[----:B------:R-:W-:Y:S01]  /*0670*/  @P1 HADD2.F32 R50, -RZ, R59.H0_H0 ;  /* 0x2000003bff321230 */ /* 0x000fe20000004100 */
[----:B------:R-:W-:Y:S05]  /*0680*/  @!P2 BRA `(.L_x_229) ;  /* 0x000001600000a947 */ /* 0x000fea0003800000 */
[----:B0-----:R-:W0:Y:S01]  /*0690*/  MUFU.RCP R55, c[0x0][0xd68] ;  /* 0x00035a0000377b08 */ /* 0x001e220000001000 */
[----:B-----5:R-:W-:Y:S02]  /*06a0*/  FMUL.FTZ R57, R57, c[0x0][0xd60] ;  /* 0x0003580039397a20 */ /* 0x020fe40000410000 */
[----:B------:R-:W-:Y:S02]  /*06b0*/  FMUL.FTZ R58, R58, c[0x0][0xd5c] ;  /* 0x000357003a3a7a20 */ /* 0x000fe40000410000 */
[----:B0-----:R-:W-:-:S04]  /*06c0*/  FMUL.FTZ R38, R55, R38 ;  /* 0x0000002637267220 */ /* 0x001fc80000410000 */
[----:B------:R-:W-:-:S04]  /*06d0*/  FMUL.FTZ R55, R12, R38 ;  /* 0x000000260c377220 */ /* 0x000fc80000410000 */
[----:B------:R-:W-:Y:S02]  /*06e0*/  FFMA.FTZ R57, R38, R55, R57 ;  /* 0x0000003726397223 */ /* 0x000fe40000010039 */
[----:B------:R-:W-:-:S05]  /*06f0*/  FFMA.FTZ R55, R13, R38, R58 ;  /* 0x000000260d377223 */ /* 0x000fca000001003a */
[----:B------:R-:W-:Y:S04]  /*0700*/  STG.E [R36.64], R55 ;  /* 0x0000003724007986 */ /* 0x000fe8000c101904 */
[----:B------:R0:W-:Y:S04]  /*0710*/  STG.E [R34.64], R57 ;  /* 0x0000003922007986 */ /* 0x0001e8000c101904 */
[----:B------:R-:W2:Y:S01]  /*0720*/  LDG.E R59, [R36.64] ;  /* 0x00000004243b7981 */ /* 0x000ea2000c1e1900 */
[----:B------:R-:W1:Y:S02]  /*0730*/  MUFU.SQRT R38, R57 ;  /* 0x0000003900267308 */ /* 0x000e640000002000 */
[----:B-1----:R-:W-:Y:S01]  /*0740*/  FADD.FTZ R58, R38, c[0x0][0xd64] ;  /* 0x00035900263a7621 */ /* 0x002fe20000010000 */
[----:B------:R-:W-:-:S05]  /*0750*/  LEA R38, P2, R39, R2, 0x1 ;  /* 0x0000000227267211 */ /* 0x000fca00078408ff */
[----:B------:R-:W2:Y:S02]  /*0760*/  MUFU.RCP R58, R58 ;  /* 0x0000003a003a7308 */ /* 0x000ea40000001000 */
[----:B--2---:R-:W-:-:S04]  /*0770*/  FMUL.FTZ R59, R59, R58 ;  /* 0x0000003a3b3b7220 */ /* 0x004fc80000410000 */
[----:B------:R-:W-:-:S04]  /*0780*/  FFMA.FTZ R59, R56, c[0x0][0xd74], R59 ;  /* 0x00035d00383b7a23 */ /* 0x000fc8000001003b */
[----:B------:R-:W-:Y:S01]  /*0790*/  FFMA.FTZ R59, -R59, c[0x0][0xd6c], R56 ;  /* 0x00035b003b3b7a23 */ /* 0x000fe20000010138 */
[----:B------:R-:W-:-:S04]  /*07a0*/  SHF.R.S32.HI R56, RZ, 0x1f, R39 ;  /* 0x0000001fff387819 */ /* 0x000fc80000011427 */
[----:B0-----:R-:W-:Y:S01]  /*07b0*/  F2FP.PACK_AB R35, RZ, R59 ;  /* 0x0000003bff23723e */ /* 0x001fe200000000ff */
[----:B------:R0:W-:Y:S01]  /*07c0*/  STG.E [R32.64], R59 ;  /* 0x0000003b20007986 */ /* 0x0001e2000c101904 */
[----:B------:R-:W-:-:S05]  /*07d0*/  LEA.HI.X R39, R39, R3, R56, 0x1, P2 ;  /* 0x0000000327277211 */ /* 0x000fca00010f0c38 */
[----:B------:R0:W-:Y:S02]  /*07e0*/  STG.E.U16 [R38.64], R35 ;  /* 0x0000002326007986 */ /* 0x0001e4000c101504 */
.L_x_229:
[----:B0-----:R-:W-:Y:S05]  /*07f0*/  BSYNC B0 ;  /* 0x0000000000007941 */ /* 0x001fea0003800000 */
.L_x_228:
[----:B------:R-:W-:Y:S01]  /*0800*/  BSSY B0, `(.L_x_230) ;  /* 0x0000019000007945 */ /* 0x000fe20003800000 */
[----:B------:R-:W-:Y:S05]  /*0810*/  @!P0 BRA `(.L_x_231) ;  /* 0x0000017000008947 */ /* 0x000fea0003800000 */
[----:B------:R-:W0:Y:S01]  /*0820*/  MUFU.RCP R32, c[0x0][0xd68] ;  /* 0x00035a0000207b08 */ /* 0x000e220000001000 */
[----:B-----5:R-:W-:Y:S02]  /*0830*/  FMUL.FTZ R52, R52, c[0x0][0xd60] ;  /* 0x0003580034347a20 */ /* 0x020fe40000410000 */
[----:B0-----:R-:W-:Y:S02]  /*0840*/  FMUL.FTZ R51, R32, R51 ;  /* 0x0000003320337220 */ /* 0x001fe40000410000 */
[----:B------:R-:W-:Y:S02]  /*0850*/  FMUL.FTZ R32, R53, c[0x0][0xd5c] ;  /* 0x0003570035207a20 */ /* 0x000fe40000410000 */
[-C--:B------:R-:W-:Y:S02]  /*0860*/  FMUL.FTZ R34, R12, R51.reuse ;  /* 0x000000330c227220 */ /* 0x080fe40000410000 */
[----:B------:R-:W-:-:S02]  /*0870*/  FFMA.FTZ R35, R13, R51, R32 ;  /* 0x000000330d237223 */ /* 0x000fc40000010020 */
[----:B------:R-:W-:-:S03]  /*0880*/  FFMA.FTZ R51, R51, R34, R52 ;  /* 0x0000002233337223 */ /* 0x000fc60000010034 */
[----:B------:R0:W-:Y:S04]  /*0890*/  STG.E [R28.64], R35 ;  /* 0x000000231c007986 */ /* 0x0001e8000c101904 */
[----:B------:R1:W-:Y:S04]  /*08a0*/  STG.E [R26.64], R51 ;  /* 0x000000331a007986 */ /* 0x0003e8000c101904 */
[----:B------:R-:W2:Y:S01]  /*08b0*/  LDG.E R33, [R28.64] ;  /* 0x000000041c217981 */ /* 0x000ea2000c1e1900 */
[----:B------:R-:W3:Y:S02]  /*08c0*/  MUFU.SQRT R32, R51 ;  /* 0x0000003300207308 */ /* 0x000ee40000002000 */
[----:B---3--:R-:W-:-:S06]  /*08d0*/  FADD.FTZ R34, R32, c[0x0][0xd64] ;  /* 0x0003590020227621 */ /* 0x008fcc0000010000 */
[----:B------:R-:W2:Y:S02]  /*08e0*/  MUFU.RCP R34, R34 ;  /* 0x0000002200227308 */ /* 0x000ea40000001000 */
[----:B--2---:R-:W-:-:S04]  /*08f0*/  FMUL.FTZ R33, R33, R34 ;  /* 0x0000002221217220 */ /* 0x004fc80000410000 */
[----:B------:R-:W-:Y:S01]  /*0900*/  FFMA.FTZ R37, R54, c[0x0][0xd74], R33 ;  /* 0x00035d0036257a23 */ /* 0x000fe20000010021 */
[----:B------:R-:W-:-:S03]  /*0910*/  IADD3 R33, R41, c[0x0][0x0], R40 ;  /* 0x0000000029217a10 */ /* 0x000fc60007ffe028 */
[----:B------:R-:W-:Y:S01]  /*0920*/  FFMA.FTZ R37, -R37, c[0x0][0xd6c], R54 ;  /* 0x00035b0025257a23 */ /* 0x000fe20000010136 */
[C---:B------:R-:W-:Y:S02]  /*0930*/  LEA R32, P0, R33.reuse, R2, 0x1 ;  /* 0x0000000221207211 */ /* 0x040fe400078008ff */
[----:B0-----:R-:W-:Y:S02]  /*0940*/  SHF.R.S32.HI R35, RZ, 0x1f, R33 ;  /* 0x0000001fff237819 */ /* 0x001fe40000011421 */
[----:B-1----:R-:W-:Y:S01]  /*0950*/  F2FP.PACK_AB R26, RZ, R37 ;  /* 0x00000025ff1a723e */ /* 0x002fe200000000ff */
[----:B------:R0:W-:Y:S01]  /*0960*/  STG.E [R30.64], R37 ;  /* 0x000000251e007986 */ /* 0x0001e2000c101904 */
[----:B------:R-:W-:-:S05]  /*0970*/  LEA.HI.X R33, R33, R3, R35, 0x1, P0 ;  /* 0x0000000321217211 */ /* 0x000fca00000f0c23 */
[----:B------:R0:W-:Y:S02]  /*0980*/  STG.E.U16 [R32.64], R26 ;  /* 0x0000001a20007986 */ /* 0x0001e4000c101504 */
.L_x_231:
[----:B------:R-:W-:Y:S05]  /*0990*/  BSYNC B0 ;  /* 0x0000000000007941 */ /* 0x000fea0003800000 */
.L_x_230:
[----:B------:R-:W-:Y:S01]  /*09a0*/  BSSY B0, `(.L_x_232) ;  /* 0x000001a000007945 */ /* 0x000fe20003800000 */
[----:B------:R-:W-:Y:S05]  /*09b0*/  @!P3 BRA `(.L_x_233) ;  /* 0x000001800000b947 */ /* 0x000fea0003800000 */
[----:B0-----:R-:W0:Y:S01]  /*09c0*/  MUFU.RCP R26, c[0x0][0xd68] ;  /* 0x00035a00001a7b08 */ /* 0x001e220000001000 */
[----:B-----5:R-:W-:Y:S02]  /*09d0*/  FMUL.FTZ R44, R44, c[0x0][0xd5c] ;  /* 0x000357002c2c7a20 */ /* 0x020fe40000410000 */
[----:B------:R-:W-:Y:S02]  /*09e0*/  FMUL.FTZ R45, R45, c[0x0][0xd60] ;  /* 0x000358002d2d7a20 */ /* 0x000fe40000410000 */
[----:B0-----:R-:W-:-:S04]  /*09f0*/  FMUL.FTZ R49, R26, R49 ;  /* 0x000000311a317220 */ /* 0x001fc80000410000 */
[-C--:B------:R-:W-:Y:S02]  /*0a00*/  FMUL.FTZ R26, R12, R49.reuse ;  /* 0x000000310c1a7220 */ /* 0x080fe40000410000 */
[----:B------:R-:W-:Y:S02]  /*0a10*/  FFMA.FTZ R29, R13, R49, R44 ;  /* 0x000000310d1d7223 */ /* 0x000fe4000001002c */
[----:B------:R-:W-:-:S03]  /*0a20*/  FFMA.FTZ R45, R49, R26, R45 ;  /* 0x0000001a312d7223 */ /* 0x000fc6000001002d */
[----:B------:R-:W-:Y:S04]  /*0a30*/  STG.E [R22.64], R29 ;  /* 0x0000001d16007986 */ /* 0x000fe8000c101904 */
[----:B------:R0:W-:Y:S04]  /*0a40*/  STG.E [R20.64], R45 ;  /* 0x0000002d14007986 */ /* 0x0001e8000c101904 */
[----:B------:R-:W2:Y:S01]  /*0a50*/  LDG.E R27, [R22.64] ;  /* 0x00000004161b7981 */ /* 0x000ea2000c1e1900 */
[----:B------:R-:W1:Y:S02]  /*0a60*/  MUFU.SQRT R26, R45 ;  /* 0x0000002d001a7308 */ /* 0x000e640000002000 */
[----:B-1----:R-:W-:Y:S01]  /*0a70*/  FADD.FTZ R28, R26, c[0x0][0xd64] ;  /* 0x000359001a1c7621 */ /* 0x002fe20000010000 */
[----:B------:R-:W-:-:S05]  /*0a80*/  IADD3 R26, R41, c[0x0][0x0], R40 ;  /* 0x00000000291a7a10 */ /* 0x000fca0007ffe028 */
[----:B------:R-:W2:Y:S02]  /*0a90*/  MUFU.RCP R28, R28 ;  /* 0x0000001c001c7308 */ /* 0x000ea40000001000 */
[----:B--2---:R-:W-:-:S04]  /*0aa0*/  FMUL.FTZ R27, R27, R28 ;  /* 0x0000001c1b1b7220 */ /* 0x004fc80000410000 */
[----:B------:R-:W-:Y:S01]  /*0ab0*/  FFMA.FTZ R31, R42, c[0x0][0xd74], R27 ;  /* 0x00035d002a1f7a23 */ /* 0x000fe2000001001b */
[----:B------:R-:W-:-:S03]  /*0ac0*/  IADD3 R27, R26, c[0x0][0x0], RZ ;  /* 0x000000001a1b7a10 */ /* 0x000fc60007ffe0ff */
[----:B------:R-:W-:Y:S01]  /*0ad0*/  FFMA.FTZ R31, -R31, c[0x0][0xd6c], R42 ;  /* 0x00035b001f1f7a23 */ /* 0x000fe2000001012a */
[C---:B------:R-:W-:Y:S02]  /*0ae0*/  LEA R26, P0, R27.reuse, R2, 0x1 ;  /* 0x000000021b1a7211 */ /* 0x040fe400078008ff */
[----:B0-----:R-:W-:Y:S02]  /*0af0*/  SHF.R.S32.HI R21, RZ, 0x1f, R27 ;  /* 0x0000001fff157819 */ /* 0x001fe4000001141b */
[----:B------:R-:W-:Y:S01]  /*0b00*/  F2FP.PACK_AB R20, RZ, R31 ;  /* 0x0000001fff14723e */ /* 0x000fe200000000ff */
[----:B------:R0:W-:Y:S01]  /*0b10*/  STG.E [R24.64], R31 ;  /* 0x0000001f18007986 */ /* 0x0001e2000c101904 */
[----:B------:R-:W-:-:S05]  /*0b20*/  LEA.HI.X R27, R27, R3, R21, 0x1, P0 ;  /* 0x000000031b1b7211 */ /* 0x000fca00000f0c15 */
[----:B------:R0:W-:Y:S02]  /*0b30*/  STG.E.U16 [R26.64], R20 ;  /* 0x000000141a007986 */ /* 0x0001e4000c101504 */
.L_x_233:
[----:B------:R-:W-:Y:S05]  /*0b40*/  BSYNC B0 ;  /* 0x0000000000007941 */ /* 0x000fea0003800000 */
.L_x_232:
[----:B------:R-:W-:Y:S01]  /*0b50*/  BSSY B0, `(.L_x_234) ;  /* 0x0000018000007945 */ /* 0x000fe20003800000 */
[----:B------:R-:W-:Y:S05]  /*0b60*/  @!P1 BRA `(.L_x_235) ;  /* 0x0000016000009947 */ /* 0x000fea0003800000 */
[----:B------:R-:W1:Y:S01]  /*0b70*/  MUFU.RCP R21, c[0x0][0xd68] ;  /* 0x00035a0000157b08 */ /* 0x000e620000001000 */
[----:B-----5:R-:W-:Y:S02]  /*0b80*/  FMUL.FTZ R47, R47, c[0x0][0xd5c] ;  /* 0x000357002f2f7a20 */ /* 0x020fe40000410000 */
[----:B------:R-:W-:Y:S02]  /*0b90*/  FMUL.FTZ R48, R48, c[0x0][0xd60] ;  /* 0x0003580030307a20 */ /* 0x000fe40000410000 */
[----:B-1----:R-:W-:-:S04]  /*0ba0*/  FMUL.FTZ R50, R21, R50 ;  /* 0x0000003215327220 */ /* 0x002fc80000410000 */
[-C--:B------:R-:W-:Y:S02]  /*0bb0*/  FMUL.FTZ R21, R12, R50.reuse ;  /* 0x000000320c157220 */ /* 0x080fe40000410000 */
[----:B------:R-:W-:Y:S02]  /*0bc0*/  FFMA.FTZ R47, R13, R50, R47 ;  /* 0x000000320d2f7223 */ /* 0x000fe4000001002f */
[----:B------:R-:W-:-:S03]  /*0bd0*/  FFMA.FTZ R23, R50, R21, R48 ;  /* 0x0000001532177223 */ /* 0x000fc60000010030 */
[----:B------:R-:W-:Y:S04]  /*0be0*/  STG.E [R16.64], R47 ;  /* 0x0000002f10007986 */ /* 0x000fe8000c101904 */
[----:B------:R1:W-:Y:S04]  /*0bf0*/  STG.E [R14.64], R23 ;  /* 0x000000170e007986 */ /* 0x0003e8000c101904 */
[----:B------:R-:W2:Y:S01]  /*0c00*/  LDG.E R21, [R16.64] ;  /* 0x0000000410157981 */ /* 0x000ea2000c1e1900 */
[----:B0-----:R-:W0:Y:S02]  /*0c10*/  MUFU.SQRT R20, R23 ;  /* 0x0000001700147308 */ /* 0x001e240000002000 */
[----:B0-----:R-:W-:Y:S01]  /*0c20*/  FADD.FTZ R22, R20, c[0x0][0xd64] ;  /* 0x0003590014167621 */ /* 0x001fe20000010000 */
[----:B------:R-:W-:-:S05]  /*0c30*/  LEA R20, P0, R43, R2, 0x1 ;  /* 0x000000022b147211 */ /* 0x000fca00078008ff */
[----:B------:R-:W2:Y:S02]  /*0c40*/  MUFU.RCP R22, R22 ;  /* 0x0000001600167308 */ /* 0x000ea40000001000 */
[----:B--2---:R-:W-:-:S04]  /*0c50*/  FMUL.FTZ R21, R21, R22 ;  /* 0x0000001615157220 */ /* 0x004fc80000410000 */
[----:B------:R-:W-:-:S04]  /*0c60*/  FFMA.FTZ R21, R46, c[0x0][0xd74], R21 ;  /* 0x00035d002e157a23 */ /* 0x000fc80000010015 */
[----:B------:R-:W-:Y:S01]  /*0c70*/  FFMA.FTZ R25, -R21, c[0x0][0xd6c], R46 ;  /* 0x00035b0015197a23 */ /* 0x000fe2000001012e */
[----:B------:R-:W-:-:S04]  /*0c80*/  SHF.R.S32.HI R21, RZ, 0x1f, R43 ;  /* 0x0000001fff157819 */ /* 0x000fc8000001142b */
[----:B-1----:R-:W-:Y:S01]  /*0c90*/  F2FP.PACK_AB R15, RZ, R25 ;  /* 0x00000019ff0f723e */ /* 0x002fe200000000ff */
[----:B------:R0:W-:Y:S01]  /*0ca0*/  STG.E [R18.64], R25 ;  /* 0x0000001912007986 */ /* 0x0001e2000c101904 */
[----:B------:R-:W-:-:S05]  /*0cb0*/  LEA.HI.X R21, R43, R3, R21, 0x1, P0 ;  /* 0x000000032b157211 */ /* 0x000fca00000f0c15 */
[----:B------:R0:W-:Y:S02]  /*0cc0*/  STG.E.U16 [R20.64], R15 ;  /* 0x0000000f14007986 */ /* 0x0001e4000c101504 */
.L_x_235:
[----:B------:R-:W-:Y:S05]  /*0cd0*/  BSYNC B0 ;  /* 0x0000000000007941 */ /* 0x000fea0003800000 */
.L_x_234:
[----:B------:R-:W-:-:S04]  /*0ce0*/  MOV R14, c[0x0][0x0] ;  /* 0x00000000000e7a02 */ /* 0x000fc80000000f00 */
[----:B------:R-:W-:-:S04]  /*0cf0*/  LEA R41, R14, R41, 0x2 ;  /* 0x000000290e297211 */ /* 0x000fc800078e10ff */
[C---:B------:R-:W-:Y:S02]  /*0d00*/  ISETP.GE.AND P0, PT, R41.reuse, c[0x0][0x160], PT ;  /* 0x0000580029007a0c */ /* 0x040fe40003f06270 */
[----:B------:R-:W-:-:S13]  /*0d10*/  ISETP.LT.AND P1, PT, R41, R0, PT ;  /* 0x000000002900720c */ /* 0x000fda0003f21270 */
[----:B------:R-:W-:Y:S05]  /*0d20*/  @!P0 BRA P1, `(.L_x_236) ;  /* 0xfffff59000008947 */ /* 0x000fea000083ffff */
[----:B------:R-:W-:Y:S05]  /*0d30*/  EXIT ;  /* 0x000000000000794d */ /* 0x000fea0003800000 */
.L_x_227:
[----:B------:R-:W0:Y:S01]  /*0d40*/  S2R R40, SR_TID.X ;  /* 0x0000000000287919 */ /* 0x000e220000002100 */
[----:B------:R-:W-:-:S04]  /*0d50*/  MOV R41, RZ ;  /* 0x000000ff00297202 */ /* 0x000fc80000000f00 */
.L_x_245:
[----:B0-----:R-:W-:-:S04]  /*0d60*/  IADD3 R39, R40, R41, RZ ;  /* 0x0000002928277210 */ /* 0x001fc80007ffe0ff */
[C---:B------:R-:W-:Y:S02]  /*0d70*/  IADD3 R27, R39.reuse, c[0x0][0x0], RZ ;  /* 0x00000000271b7a10 */ /* 0x040fe40007ffe0ff */
[----:B------:R-:W-:Y:S02]  /*0d80*/  ISETP.GE.AND P2, PT, R39, c[0x0][0x160], PT ;  /* 0x0000580027007a0c */ /* 0x000fe40003f46270 */
[C---:B------:R-:W-:Y:S02]  /*0d90*/  IADD3 R21, R27.reuse, c[0x0][0x0], RZ ;  /* 0x000000001b157a10 */ /* 0x040fe40007ffe0ff */
[----:B------:R-:W-:Y:S02]  /*0da0*/  ISETP.GE.AND P0, PT, R27, c[0x0][0x160], PT ;  /* 0x000058001b007a0c */ /* 0x000fe40003f06270 */
[C---:B------:R-:W-:Y:S02]  /*0db0*/  ISETP.GE.AND P3, PT, R21.reuse, c[0x0][0x160], PT ;  /* 0x0000580015007a0c */ /* 0x040fe40003f66270 */
[----:B------:R-:W-:-:S02]  /*0dc0*/  IADD3 R43, R21, c[0x0][0x0], RZ ;  /* 0x00000000152b7a10 */ /* 0x000fc40007ffe0ff */
[-C--:B------:R-:W-:Y:S02]  /*0dd0*/  ISETP.LT.AND P3, PT, R21, R0.reuse, !P3 ;  /* 0x000000001500720c */ /* 0x080fe40005f61270 */
[----:B------:R-:W-:Y:S02]  /*0de0*/  ISETP.GE.AND P1, PT, R43, c[0x0][0x160], PT ;  /* 0x000058002b007a0c */ /* 0x000fe40003f26270 */
[-C--:B------:R-:W-:Y:S02]  /*0df0*/  ISETP.LT.AND P0, PT, R27, R0.reuse, !P0 ;  /* 0x000000001b00720c */ /* 0x080fe40004701270 */
[-C--:B------:R-:W-:Y:S02]  /*0e00*/  ISETP.LT.AND P2, PT, R39, R0.reuse, !P2 ;  /* 0x000000002700720c */ /* 0x080fe40005741270 */
[----:B------:R-:W-:-:S05]  /*0e10*/  ISETP.LT.AND P1, PT, R43, R0, !P1 ;  /* 0x000000002b00720c */ /* 0x000fca0004f21270 */
[--C-:B------:R-:W-:Y:S01]  /*0e20*/  @P3 IMAD.WIDE R50, R21, 0x2, R4.reuse ;  /* 0x0000000215323825 */ /* 0x100fe200078e0204 */
[----:B-----5:R-:W-:Y:S02]  /*0e30*/  HFMA2.MMA R54, -RZ, RZ, 0, 0 ;  /* 0x00000000ff367435 */ /* 0x020fe400000001ff */
[----:B------:R-:W-:Y:S01]  /*0e40*/  HFMA2.MMA R58, -RZ, RZ, 0, 0 ;  /* 0x00000000ff3a7435 */ /* 0x000fe200000001ff */
[--C-:B------:R-:W-:Y:S02]  /*0e50*/  @P0 IMAD.WIDE R16, R27, 0x2, R4.reuse ;  /* 0x000000021b100825 */ /* 0x100fe400078e0204 */
[----:B------:R0:W2:Y:S02]  /*0e60*/  @P3 LDG.E.U16 R50, [R50.64] ;  /* 0x0000000432323981 */ /* 0x0000a4000c1e1500 */
[--C-:B------:R-:W-:Y:S01]  /*0e70*/  @P2 IMAD.WIDE R14, R39, 0x2, R4.reuse ;  /* 0x00000002270e2825 */ /* 0x100fe200078e0204 */
[----:B------:R-:W-:Y:S01]  /*0e80*/  CS2R R52, SRZ ;  /* 0x0000000000347805 */ /* 0x000fe2000001ff00 */
[----:B------:R1:W3:Y:S02]  /*0e90*/  @P0 LDG.E.U16 R38, [R16.64] ;  /* 0x0000000410260981 */ /* 0x0002e4000c1e1500 */
[----:B------:R-:W-:Y:S01]  /*0ea0*/  @P1 IMAD.WIDE R18, R43, 0x2, R4 ;  /* 0x000000022b121825 */ /* 0x000fe200078e0204 */
[----:B------:R-:W-:Y:S01]  /*0eb0*/  MOV R42, RZ ;  /* 0x000000ff002a7202 */ /* 0x000fe20000000f00 */
[----:B------:R4:W3:Y:S01]  /*0ec0*/  @P2 LDG.E.U16 R55, [R14.64] ;  /* 0x000000040e372981 */ /* 0x0008e2000c1e1500 */
[----:B------:R-:W-:Y:S01]  /*0ed0*/  CS2R R44, SRZ ;  /* 0x00000000002c7805 */ /* 0x000fe2000001ff00 */
[----:B------:R-:W-:Y:S01]  /*0ee0*/  CS2R R56, SRZ ;  /* 0x0000000000387805 */ /* 0x000fe2000001ff00 */
[----:B------:R-:W-:Y:S01]  /*0ef0*/  CS2R R46, SRZ ;  /* 0x00000000002e7805 */ /* 0x000fe2000001ff00 */
[----:B------:R0:W3:Y:S01]  /*0f00*/  @P1 LDG.E.U16 R59, [R18.64] ;  /* 0x00000004123b1981 */ /* 0x0000e2000c1e1500 */
        /* <DEDUP_REMOVED lines=20> */
[C---:B-1----:R-:W-:Y:S01]  /*1050*/  IMAD.WIDE R16, R43.reuse, 0x4, R8 ;  /* 0x000000042b107825 */ /* 0x042fe200078e0208 */
[----:B------:R0:W5:Y:S03]  /*1060*/  @P1 LDG.E R46, [R18.64] ;  /* 0x00000004122e1981 */ /* 0x000166000c1e1900 */
[----:B----4-:R-:W-:Y:S01]  /*1070*/  IMAD.WIDE R14, R43, 0x4, R6 ;  /* 0x000000042b0e7825 */ /* 0x010fe200078e0206 */
[----:B------:R0:W5:Y:S04]  /*1080*/  @P1 LDG.E R47, [R16.64] ;  /* 0x00000004102f1981 */ /* 0x000168000c1e1900 */
[----:B------:R0:W5:Y:S01]  /*1090*/  @P1 LDG.E R48, [R14.64] ;  /* 0x000000040e301981 */ /* 0x000162000c1e1900 */
[----:B------:R-:W-:Y:S01]  /*10a0*/  MOV R51, RZ ;  /* 0x000000ff00337202 */ /* 0x000fe20000000f00 */
[----:B------:R-:W-:Y:S01]  /*10b0*/  BSSY B0, `(.L_x_237) ;  /* 0x000001e000007945 */ /* 0x000fe20003800000 */
[----:B--2---:R-:W-:Y:S01]  /*10c0*/  @P3 HADD2.F32 R49, -RZ, R50.H0_H0 ;  /* 0x20000032ff313230 */ /* 0x004fe20000004100 */
[----:B------:R-:W-:Y:S01]  /*10d0*/  HFMA2.MMA R50, -RZ, RZ, 0, 0 ;  /* 0x00000000ff327435 */ /* 0x000fe200000001ff */
[----:B---3--:R-:W-:Y:S01]  /*10e0*/  @P0 HADD2.F32 R51, -RZ, R38.H0_H0 ;  /* 0x20000026ff330230 */ /* 0x008fe20000004100 */
[----:B------:R-:W-:Y:S01]  /*10f0*/  MOV R38, RZ ;  /* 0x000000ff00267202 */ /* 0x000fe20000000f00 */
[----:B------:R-:W-:-:S02]  /*1100*/  @P2 HADD2.F32 R38, -RZ, R55.H0_H0 ;  /* 0x20000037ff262230 */ /* 0x000fc40000004100 */
        /* <DEDUP_REMOVED lines=12> */
[----:B------:R-:W-:-:S06]  /*11d0*/  FADD.FTZ R58, R57, c[0x0][0xd64] ;  /* 0x00035900393a7621 */ /* 0x000fcc0000010000 */
[----:B------:R-:W1:Y:S08]  /*11e0*/  MUFU.SQRT R58, R58 ;  /* 0x0000003a003a7308 */ /* 0x000e700000002000 */
[----:B-1----:R-:W2:Y:S02]  /*11f0*/  MUFU.RCP R59, R58 ;  /* 0x0000003a003b7308 */ /* 0x002ea40000001000 */
[----:B--2---:R-:W-:Y:S01]  /*1200*/  FMUL.FTZ R59, R38, R59 ;  /* 0x0000003b263b7220 */ /* 0x004fe20000410000 */
[----:B------:R-:W-:-:S03]  /*1210*/  LEA R38, P2, R39, R2, 0x1 ;  /* 0x0000000227267211 */ /* 0x000fc600078408ff */
[----:B------:R-:W-:-:S04]  /*1220*/  FFMA.FTZ R59, R56, c[0x0][0xd74], R59 ;  /* 0x00035d00383b7a23 */ /* 0x000fc8000001003b */
[----:B------:R-:W-:Y:S01]  /*1230*/  FFMA.FTZ R59, -R59, c[0x0][0xd6c], R56 ;  /* 0x00035b003b3b7a23 */ /* 0x000fe20000010138 */
[----:B------:R-:W-:-:S04]  /*1240*/  SHF.R.S32.HI R56, RZ, 0x1f, R39 ;  /* 0x0000001fff387819 */ /* 0x000fc80000011427 */
[----:B0-----:R-:W-:Y:S01]  /*1250*/  F2FP.PACK_AB R35, RZ, R59 ;  /* 0x0000003bff23723e */ /* 0x001fe200000000ff */
[----:B------:R0:W-:Y:S01]  /*1260*/  STG.E [R32.64], R59 ;  /* 0x0000003b20007986 */ /* 0x0001e2000c101904 */
[----:B------:R-:W-:-:S05]  /*1270*/  LEA.HI.X R39, R39, R3, R56, 0x1, P2 ;  /* 0x0000000327277211 */ /* 0x000fca00010f0c38 */
[----:B------:R0:W-:Y:S02]  /*1280*/  STG.E.U16 [R38.64], R35 ;  /* 0x0000002326007986 */ /* 0x0001e4000c101504 */
.L_x_238:
[----:B0-----:R-:W-:Y:S05]  /*1290*/  BSYNC B0 ;  /* 0x0000000000007941 */ /* 0x001fea0003800000 */
.L_x_237:
        /* <DEDUP_REMOVED lines=12> */
[----:B------:R-:W-:-:S06]  /*1360*/  FADD.FTZ R34, R51, c[0x0][0xd64] ;  /* 0x0003590033227621 */ /* 0x000fcc0000010000 */
[----:B------:R-:W3:Y:S08]  /*1370*/  MUFU.SQRT R34, R34 ;  /* 0x0000002200227308 */ /* 0x000ef00000002000 */
[----:B---3--:R-:W2:Y:S02]  /*1380*/  MUFU.RCP R33, R34 ;  /* 0x0000002200217308 */ /* 0x008ea40000001000 */
        /* <DEDUP_REMOVED lines=10> */
.L_x_240:
[----:B------:R-:W-:Y:S05]  /*1430*/  BSYNC B0 ;  /* 0x0000000000007941 */ /* 0x000fea0003800000 */
.L_x_239:
        /* <DEDUP_REMOVED lines=12> */
[----:B------:R-:W-:-:S06]  /*1500*/  FADD.FTZ R28, R45, c[0x0][0xd64] ;  /* 0x000359002d1c7621 */ /* 0x000fcc0000010000 */
[----:B------:R-:W1:Y:S08]  /*1510*/  MUFU.SQRT R28, R28 ;  /* 0x0000001c001c7308 */ /* 0x000e700000002000 */
[----:B-1----:R-:W2:Y:S02]  /*1520*/  MUFU.RCP R27, R28 ;  /* 0x0000001c001b7308 */ /* 0x002ea40000001000 */
[----:B--2---:R-:W-:Y:S01]  /*1530*/  FMUL.FTZ R27, R26, R27 ;  /* 0x0000001b1a1b7220 */ /* 0x004fe20000410000 */
[----:B------:R-:W-:-:S03]  /*1540*/  IADD3 R26, R41, c[0x0][0x0], R40 ;  /* 0x00000000291a7a10 */ /* 0x000fc60007ffe028 */
        /* <DEDUP_REMOVED lines=9> */
.L_x_242:
[----:B------:R-:W-:Y:S05]  /*15e0*/  BSYNC B0 ;  /* 0x0000000000007941 */ /* 0x000fea0003800000 */
.L_x_241:
        /* <DEDUP_REMOVED lines=11> */
[----:B0-----:R-:W2:Y:S01]  /*16a0*/  LDG.E R20, [R16.64] ;  /* 0x0000000410147981 */ /* 0x001ea2000c1e1900 */
[----:B------:R-:W-:-:S06]  /*16b0*/  FADD.FTZ R22, R23, c[0x0][0xd64] ;  /* 0x0003590017167621 */ /* 0x000fcc0000010000 */
[----:B------:R-:W0:Y:S08]  /*16c0*/  MUFU.SQRT R22, R22 ;  /* 0x0000001600167308 */ /* 0x000e300000002000 */
[----:B0-----:R-:W2:Y:S02]  /*16d0*/  MUFU.RCP R21, R22 ;  /* 0x0000001600157308 */ /* 0x001ea40000001000 */
[----:B--2---:R-:W-:Y:S01]  /*16e0*/  FMUL.FTZ R21, R20, R21 ;  /* 0x0000001514157220 */ /* 0x004fe20000410000 */
[----:B------:R-:W-:-:S03]  /*16f0*/  LEA R20, P0, R43, R2, 0x1 ;  /* 0x000000022b147211 */ /* 0x000fc600078008ff */
[----:B------:R-:W-:-:S04]  /*1700*/  FFMA.FTZ R21, R46, c[0x0][0xd74], R21 ;  /* 0x00035d002e157a23 */ /* 0x000fc80000010015 */
[----:B------:R-:W-:Y:S01]  /*1710*/  FFMA.FTZ R25, -R21, c[0x0][0xd6c], R46 ;  /* 0x00035b0015197a23 */ /* 0x000fe2000001012e */
[----:B------:R-:W-:-:S04]  /*1720*/  SHF.R.S32.HI R21, RZ, 0x1f, R43 ;  /* 0x0000001fff157819 */ /* 0x000fc8000001142b */
[----:B-1----:R-:W-:Y:S01]  /*1730*/  F2FP.PACK_AB R15, RZ, R25 ;  /* 0x00000019ff0f723e */ /* 0x002fe200000000ff */
[----:B------:R0:W-:Y:S01]  /*1740*/  STG.E [R18.64], R25 ;  /* 0x0000001912007986 */ /* 0x0001e2000c101904 */
[----:B------:R-:W-:-:S05]  /*1750*/  LEA.HI.X R21, R43, R3, R21, 0x1, P0 ;  /* 0x000000032b157211 */ /* 0x000fca00000f0c15 */
[----:B------:R0:W-:Y:S02]  /*1760*/  STG.E.U16 [R20.64], R15 ;  /* 0x0000000f14007986 */ /* 0x0001e4000c101504 */
.L_x_244:
[----:B------:R-:W-:Y:S05]  /*1770*/  BSYNC B0 ;  /* 0x0000000000007941 */ /* 0x000fea0003800000 */
.L_x_243:
[----:B------:R-:W-:-:S04]  /*1780*/  MOV R14, c[0x0][0x0] ;  /* 0x00000000000e7a02 */ /* 0x000fc80000000f00 */
[----:B------:R-:W-:-:S04]  /*1790*/  LEA R41, R14, R41, 0x2 ;  /* 0x000000290e297211 */ /* 0x000fc800078e10ff */
[C---:B------:R-:W-:Y:S02]  /*17a0*/  ISETP.GE.AND P0, PT, R41.reuse, c[0x0][0x160], PT ;  /* 0x0000580029007a0c */ /* 0x040fe40003f06270 */
[----:B------:R-:W-:-:S13]  /*17b0*/  ISETP.LT.AND P1, PT, R41, R0, PT ;  /* 0x000000002900720c */ /* 0x000fda0003f21270 */
[----:B------:R-:W-:Y:S05]  /*17c0*/  @!P0 BRA P1, `(.L_x_245) ;  /* 0xfffff59000008947 */ /* 0x000fea000083ffff */
[----:B------:R-:W-:Y:S05]  /*17d0*/  EXIT ;  /* 0x000000000000794d */ /* 0x000fea0003800000 */
.L_x_226:
        /* <DEDUP_REMOVED lines=10> */
.L_x_247:
[----:B------:R-:W-:-:S06]  /*1880*/  IMAD.WIDE R34, R15, 0x8, R4 ;  /* 0x000000080f227825 */ /* 0x000fcc00078e0204 */
[----:B------:R-:W2:Y:S01]  /*1890*/  LDG.E.64 R34, [R34.64] ;  /* 0x0000000422227981 */ /* 0x000ea2000c1e1b00 */
[----:B------:R-:W-:-:S05]  /*18a0*/  IMAD.WIDE R28, R15, 0x10, R6 ;  /* 0x000000100f1c7825 */ /* 0x000fca00078e0206 */
[----:B------:R-:W3:Y:S01]  /*18b0*/  LDG.E.128 R20, [R28.64] ;  /* 0x000000041c147981 */ /* 0x000ee2000c1e1d00 */
[----:B------:R-:W-:-:S05]  /*18c0*/  IMAD.WIDE R30, R15, 0x10, R8 ;  /* 0x000000100f1e7825 */ /* 0x000fca00078e0208 */
[----:B------:R-:W4:Y:S01]  /*18d0*/  LDG.E.128 R24, [R30.64] ;  /* 0x000000041e187981 */ /* 0x000f22000c1e1d00 */
[----:B------:R-:W-:-:S05]  /*18e0*/  IMAD.WIDE R32, R15, 0x10, R10 ;  /* 0x000000100f207825 */ /* 0x000fca00078e020a */
[----:B------:R-:W5:Y:S01]  /*18f0*/  LDG.E.128 R16, [R32.64] ;  /* 0x0000000420107981 */ /* 0x000f62000c1e1d00 */
[----:B------:R-:W0:Y:S01]  /*1900*/  MUFU.RCP R41, c[0x0][0xd68] ;  /* 0x00035a0000297b08 */ /* 0x000e220000001000 */
[--C-:B--2---:R-:W-:Y:S01]  /*1910*/  SHF.R.U64 R37, R34, 0x10, R35.reuse ;  /* 0x0000001022257819 */ /* 0x104fe20000001223 */
[----:B------:R-:W-:Y:S01]  /*1920*/  HADD2.F32 R36, -RZ, R35.H0_H0 ;  /* 0x20000023ff247230 */ /* 0x000fe20000004100 */
[----:B------:R-:W-:Y:S01]  /*1930*/  SHF.R.U32.HI R14, RZ, 0x10, R35 ;  /* 0x00000010ff0e7819 */ /* 0x000fe20000011623 */
[----:B------:R-:W-:Y:S02]  /*1940*/  HADD2.F32 R34, -RZ, R34.H0_H0 ;  /* 0x20000022ff227230 */ /* 0x000fe40000004100 */
[----:B------:R-:W-:Y:S01]  /*1950*/  HADD2.F32 R35, -RZ, R37.H0_H0 ;  /* 0x20000025ff237230 */ /* 0x000fe20000004100 */
[----:B0-----:R-:W-:Y:S01]  /*1960*/  FMUL.FTZ R36, R36, R41 ;  /* 0x0000002924247220 */ /* 0x001fe20000410000 */
[----:B------:R-:W-:Y:S01]  /*1970*/  HADD2.F32 R14, -RZ, R14.H0_H0 ;  /* 0x2000000eff0e7230 */ /* 0x000fe20000004100 */
[----:B---3--:R-:W-:-:S02]  /*1980*/  FMUL.FTZ R38, R21, c[0x0][0xd60] ;  /* 0x0003580015267a20 */ /* 0x008fc40000410000 */
[-C--:B------:R-:W-:Y:S02]  /*1990*/  FMUL.FTZ R35, R35, R41.reuse ;  /* 0x0000002923237220 */ /* 0x080fe40000410000 */
[----:B------:R-:W-:Y:S02]  /*19a0*/  FMUL.FTZ R14, R14, R41 ;  /* 0x000000290e0e7220 */ /* 0x000fe40000410000 */
[----:B------:R-:W-:Y:S02]  /*19b0*/  FMUL.FTZ R21, R12, R35 ;  /* 0x000000230c157220 */ /* 0x000fe40000410000 */
[----:B------:R-:W-:Y:S02]  /*19c0*/  FMUL.FTZ R37, R22, c[0x0][0xd60] ;  /* 0x0003580016257a20 */ /* 0x000fe40000410000 */
[----:B------:R-:W-:Y:S02]  /*19d0*/  FMUL.FTZ R22, R12, R36 ;  /* 0x000000240c167220 */ /* 0x000fe40000410000 */
[----:B------:R-:W-:-:S02]  /*19e0*/  FFMA.FTZ R21, R35, R21, R38 ;  /* 0x0000001523157223 */ /* 0x000fc40000010026 */
[----:B------:R-:W-:Y:S02]  /*19f0*/  FMUL.FTZ R23, R23, c[0x0][0xd60] ;  /* 0x0003580017177a20 */ /* 0x000fe40000410000 */
[----:B------:R-:W-:Y:S01]  /*1a00*/  FMUL.FTZ R40, R12, R14 ;  /* 0x0000000e0c287220 */ /* 0x000fe20000410000 */
[----:B------:R-:W0:Y:S01]  /*1a10*/  MUFU.SQRT R38, R21 ;  /* 0x0000001500267308 */ /* 0x000e220000002000 */
[----:B------:R-:W-:Y:S02]  /*1a20*/  FMUL.FTZ R34, R34, R41 ;  /* 0x0000002922227220 */ /* 0x000fe40000410000 */
[----:B------:R-:W-:Y:S02]  /*1a30*/  FFMA.FTZ R22, R36, R22, R37 ;  /* 0x0000001624167223 */ /* 0x000fe40000010025 */
[----:B------:R-:W-:Y:S02]  /*1a40*/  FMUL.FTZ R37, R20, c[0x0][0xd60] ;  /* 0x0003580014257a20 */ /* 0x000fe40000410000 */
[----:B------:R-:W-:Y:S01]  /*1a50*/  FFMA.FTZ R23, R14, R40, R23 ;  /* 0x000000280e177223 */ /* 0x000fe20000010017 */
[----:B------:R-:W1:Y:S01]  /*1a60*/  MUFU.SQRT R39, R22 ;  /* 0x0000001600277308 */ /* 0x000e620000002000 */
[----:B------:R-:W-:-:S02]  /*1a70*/  FMUL.FTZ R20, R12, R34 ;  /* 0x000000220c147220 */ /* 0x000fc40000410000 */
[----:B----4-:R-:W-:Y:S02]  /*1a80*/  FMUL.FTZ R26, R26, c[0x0][0xd5c] ;  /* 0x000357001a1a7a20 */ /* 0x010fe40000410000 */
[----:B------:R-:W-:Y:S02]  /*1a90*/  FFMA.FTZ R20, R34, R20, R37 ;  /* 0x0000001422147223 */ /* 0x000fe40000010025 */
[----:B------:R-:W-:Y:S01]  /*1aa0*/  FFMA.FTZ R26, R13, R36, R26 ;  /* 0x000000240d1a7223 */ /* 0x000fe2000001001a */
[----:B------:R-:W2:Y:S01]  /*1ab0*/  MUFU.SQRT R40, R23 ;  /* 0x0000001700287308 */ /* 0x000ea20000002000 */
[----:B0-----:R-:W-:Y:S02]  /*1ac0*/  FADD.FTZ R38, R38, c[0x0][0xd64] ;  /* 0x0003590026267621 */ /* 0x001fe40000010000 */
[----:B------:R-:W-:Y:S02]  /*1ad0*/  FMUL.FTZ R36, R25, c[0x0][0xd5c] ;  /* 0x0003570019247a20 */ /* 0x000fe40000410000 */
[----:B------:R-:W-:-:S02]  /*1ae0*/  FMUL.FTZ R27, R27, c[0x0][0xd5c] ;  /* 0x000357001b1b7a20 */ /* 0x000fc40000410000 */
[----:B------:R-:W-:Y:S01]  /*1af0*/  FFMA.FTZ R25, R13, R35, R36 ;  /* 0x000000230d197223 */ /* 0x000fe20000010024 */
[----:B------:R-:W0:Y:S01]  /*1b00*/  MUFU.SQRT R37, R20 ;  /* 0x0000001400257308 */ /* 0x000e220000002000 */
[----:B-1----:R-:W-:Y:S02]  /*1b10*/  FADD.FTZ R39, R39, c[0x0][0xd64] ;  /* 0x0003590027277621 */ /* 0x002fe40000010000 */
[C---:B------:R-:W-:Y:S02]  /*1b20*/  FFMA.FTZ R27, R13.reuse, R14, R27 ;  /* 0x0000000e0d1b7223 */ /* 0x040fe4000001001b */
[----:B------:R-:W-:Y:S02]  /*1b30*/  FMUL.FTZ R24, R24, c[0x0][0xd5c] ;  /* 0x0003570018187a20 */ /* 0x000fe40000410000 */
[----:B--2---:R-:W-:Y:S01]  /*1b40*/  FADD.FTZ R40, R40, c[0x0][0xd64] ;  /* 0x0003590028287621 */ /* 0x004fe20000010000 */
[----:B------:R-:W1:Y:S01]  /*1b50*/  MUFU.RCP R38, R38 ;  /* 0x0000002600267308 */ /* 0x000e620000001000 */
[----:B------:R-:W-:-:S02]  /*1b60*/  FFMA.FTZ R24, R13, R34, R24 ;  /* 0x000000220d187223 */ /* 0x000fc40000010018 */
[----:B0-----:R-:W-:-:S05]  /*1b70*/  FADD.FTZ R37, R37, c[0x0][0xd64] ;  /* 0x0003590025257621 */ /* 0x001fca0000010000 */
[----:B------:R-:W0:Y:S08]  /*1b80*/  MUFU.RCP R39, R39 ;  /* 0x0000002700277308 */ /* 0x000e300000001000 */
[----:B------:R-:W2:Y:S01]  /*1b90*/  MUFU.RCP R40, R40 ;  /* 0x0000002800287308 */ /* 0x000ea20000001000 */
[----:B-1----:R-:W-:-:S04]  /*1ba0*/  FMUL.FTZ R35, R25, R38 ;  /* 0x0000002619237220 */ /* 0x002fc80000410000 */
[----:B-----5:R-:W-:-:S03]  /*1bb0*/  FFMA.FTZ R35, R17, c[0x0][0xd74], R35 ;  /* 0x00035d0011237a23 */ /* 0x020fc60000010023 */
[----:B------:R-:W1:Y:S01]  /*1bc0*/  MUFU.RCP R37, R37 ;  /* 0x0000002500257308 */ /* 0x000e620000001000 */
[----:B0-----:R-:W-:Y:S02]  /*1bd0*/  FMUL.FTZ R41, R26, R39 ;  /* 0x000000271a297220 */ /* 0x001fe40000410000 */
[----:B------:R-:W-:Y:S02]  /*1be0*/  FFMA.FTZ R17, -R35, c[0x0][0xd6c], R17 ;  /* 0x00035b0023117a23 */ /* 0x000fe40000010111 */
[----:B------:R-:W-:Y:S02]  /*1bf0*/  FFMA.FTZ R41, R18, c[0x0][0xd74], R41 ;  /* 0x00035d0012297a23 */ /* 0x000fe40000010029 */
[----:B--2---:R-:W-:Y:S01]  /*1c00*/  FMUL.FTZ R39, R27, R40 ;  /* 0x000000281b277220 */ /* 0x004fe20000410000 */
[----:B------:R-:W0:Y:S01]  /*1c10*/  F2F.F16.F32 R34, R17 ;  /* 0x0000001100227304 */ /* 0x000e220000200800 */
[----:B------:R-:W-:Y:S02]  /*1c20*/  FFMA.FTZ R18, -R41, c[0x0][0xd6c], R18 ;  /* 0x00035b0029127a23 */ /* 0x000fe40000010112 */
[----:B------:R-:W-:-:S02]  /*1c30*/  FFMA.FTZ R39, R19, c[0x0][0xd74], R39 ;  /* 0x00035d0013277a23 */ /* 0x000fc40000010027 */
[----:B-1----:R-:W-:-:S03]  /*1c40*/  FMUL.FTZ R35, R24, R37 ;  /* 0x0000002518237220 */ /* 0x002fc60000410000 */
[----:B------:R-:W-:Y:S01]  /*1c50*/  F2F.F16.F32 R14, R18 ;  /* 0x00000012000e7304 */ /* 0x000fe20000200800 */
[----:B------:R-:W-:Y:S02]  /*1c60*/  FFMA.FTZ R19, -R39, c[0x0][0xd6c], R19 ;  /* 0x00035b0027137a23 */ /* 0x000fe40000010113 */
[----:B------:R-:W-:-:S04]  /*1c70*/  FFMA.FTZ R35, R16, c[0x0][0xd74], R35 ;  /* 0x00035d0010237a23 */ /* 0x000fc80000010023 */
[----:B------:R-:W-:Y:S01]  /*1c80*/  FFMA.FTZ R16, -R35, c[0x0][0xd6c], R16 ;  /* 0x00035b0023107a23 */ /* 0x000fe20000010110 */
[----:B------:R-:W1:Y:S01]  /*1c90*/  F2F.F16.F32 R37, R19 ;  /* 0x0000001300257304 */ /* 0x000e620000200800 */
[----:B0-----:R-:W-:-:S03]  /*1ca0*/  IMAD.WIDE.U32 R34, R34, 0x10000, RZ ;  /* 0x0001000022227825 */ /* 0x001fc600078e00ff */
[----:B------:R0:W-:Y:S04]  /*1cb0*/  STG.E.128 [R32.64], R16 ;  /* 0x0000001020007986 */ /* 0x0001e8000c101d04 */
[----:B------:R-:W2:Y:S01]  /*1cc0*/  F2F.F16.F32 R39, R16 ;  /* 0x0000001000277304 */ /* 0x000ea20000200800 */
[----:B------:R0:W-:Y:S04]  /*1cd0*/  STG.E.128 [R30.64], R24 ;  /* 0x000000181e007986 */ /* 0x0001e8000c101d04 */
[----:B------:R0:W-:Y:S01]  /*1ce0*/  STG.E.128 [R28.64], R20 ;  /* 0x000000141c007986 */ /* 0x0001e2000c101d04 */
[----:B-1----:R-:W-:-:S04]  /*1cf0*/  PRMT R37, R14, 0x5410, R37 ;  /* 0x000054100e257816 */ /* 0x002fc80000000025 */
[----:B------:R-:W-:Y:S02]  /*1d00*/  LOP3.LUT R37, R37, R35, RZ, 0xfc, !PT ;  /* 0x0000002325257212 */ /* 0x000fe400078efcff */
[----:B--2---:R-:W-:Y:S01]  /*1d10*/  LOP3.LUT R36, R34, R39, RZ, 0xfc, !PT ;  /* 0x0000002722247212 */ /* 0x004fe200078efcff */
[C---:B------:R-:W-:Y:S01]  /*1d20*/  IMAD.WIDE R34, R15.reuse, 0x8, R2 ;  /* 0x000000080f227825 */ /* 0x040fe200078e0202 */
[----:B------:R-:W-:-:S04]  /*1d30*/  IADD3 R15, R15, c[0x0][0x0], RZ ;  /* 0x000000000f0f7a10 */ /* 0x000fc80007ffe0ff */
[----:B------:R0:W-:Y:S01]  /*1d40*/  STG.E.64 [R34.64], R36 ;  /* 0x0000002422007986 */ /* 0x0001e2000c101b04 */
[----:B------:R-:W-:-:S04]  /*1d50*/  SHF.L.U32 R39, R15, 0x2, RZ ;  /* 0x000000020f277819 */ /* 0x000fc800000006ff */
[C---:B------:R-:W-:Y:S02]  /*1d60*/  ISETP.GE.AND P0, PT, R39.reuse, c[0x0][0x160], PT ;  /* 0x0000580027007a0c */ /* 0x040fe40003f06270 */
[----:B------:R-:W-:-:S13]  /*1d70*/  ISETP.LT.AND P1, PT, R39, R0, PT ;  /* 0x000000002700720c */ /* 0x000fda0003f21270 */
[----:B0-----:R-:W-:Y:S05]  /*1d80*/  @!P0 BRA P1, `(.L_x_247) ;  /* 0xfffffaf000008947 */ /* 0x001fea000083ffff */
[----:B------:R-:W-:Y:S05]  /*1d90*/  EXIT ;  /* 0x000000000000794d */ /* 0x000fea0003800000 */
.L_x_246:
[----:B------:R-:W-:-:S05]  /*1da0*/  IMAD.WIDE R34, R15, 0x8, R4 ;  /* 0x000000080f227825 */ /* 0x000fca00078e0204 */
        /* <DEDUP_REMOVED lines=8> */
[----:B--2---:R-:W-:Y:S01]  /*1e30*/  HADD2.F32 R36, -RZ, R39.H0_H0 ;  /* 0x20000027ff247230 */ /* 0x004fe20000004100 */
[--C-:B------:R-:W-:Y:S01]  /*1e40*/  SHF.R.U64 R34, R38, 0x10, R39.reuse ;  /* 0x0000001026227819 */ /* 0x100fe20000001227 */
[----:B------:R-:W-:Y:S01]  /*1e50*/  HADD2.F32 R14, -RZ, R38.H0_H0 ;  /* 0x20000026ff0e7230 */ /* 0x000fe20000004100 */
[----:B------:R-:W-:Y:S02]  /*1e60*/  SHF.R.U32.HI R38, RZ, 0x10, R39 ;  /* 0x00000010ff267819 */ /* 0x000fe40000011627 */
[----:B0-----:R-:W-:Y:S01]  /*1e70*/  FMUL.FTZ R35, R36, R41 ;  /* 0x0000002924237220 */ /* 0x001fe20000410000 */
[----:B------:R-:W-:Y:S01]  /*1e80*/  HADD2.F32 R36, -RZ, R34.H0_H0 ;  /* 0x20000022ff247230 */ /* 0x000fe20000004100 */
[----:B---3--:R-:W-:Y:S02]  /*1e90*/  FMUL.FTZ R22, R22, c[0x0][0xd60] ;  /* 0x0003580016167a20 */ /* 0x008fe40000410000 */
[----:B------:R-:W-:-:S02]  /*1ea0*/  FMUL.FTZ R34, R12, R35 ;  /* 0x000000230c227220 */ /* 0x000fc40000410000 */
[-C--:B------:R-:W-:Y:S02]  /*1eb0*/  FMUL.FTZ R36, R36, R41.reuse ;  /* 0x0000002924247220 */ /* 0x080fe40000410000 */
[----:B------:R-:W-:Y:S01]  /*1ec0*/  FFMA.FTZ R22, R35, R34, R22 ;  /* 0x0000002223167223 */ /* 0x000fe20000010016 */
[----:B------:R-:W-:Y:S01]  /*1ed0*/  HADD2.F32 R34, -RZ, R38.H0_H0 ;  /* 0x20000026ff227230 */ /* 0x000fe20000004100 */
[----:B------:R-:W-:Y:S02]  /*1ee0*/  FMUL.FTZ R21, R21, c[0x0][0xd60] ;  /* 0x0003580015157a20 */ /* 0x000fe40000410000 */
[----:B------:R-:W-:Y:S02]  /*1ef0*/  FMUL.FTZ R38, R12, R36 ;  /* 0x000000240c267220 */ /* 0x000fe40000410000 */
[----:B------:R-:W-:Y:S02]  /*1f00*/  FMUL.FTZ R34, R34, R41 ;  /* 0x0000002922227220 */ /* 0x000fe40000410000 */
[----:B------:R-:W-:-:S02]  /*1f10*/  FADD.FTZ R39, R22, c[0x0][0xd64] ;  /* 0x0003590016277621 */ /* 0x000fc40000010000 */
[----:B------:R-:W-:Y:S02]  /*1f20*/  FFMA.FTZ R21, R36, R38, R21 ;  /* 0x0000002624157223 */ /* 0x000fe40000010015 */
[----:B------:R-:W-:Y:S02]  /*1f30*/  FMUL.FTZ R14, R14, R41 ;  /* 0x000000290e0e7220 */ /* 0x000fe40000410000 */
[----:B------:R-:W-:Y:S01]  /*1f40*/  FMUL.FTZ R23, R23, c[0x0][0xd60] ;  /* 0x0003580017177a20 */ /* 0x000fe20000410000 */
[----:B------:R-:W0:Y:S01]  /*1f50*/  MUFU.SQRT R39, R39 ;  /* 0x0000002700277308 */ /* 0x000e220000002000 */
[----:B------:R-:W-:Y:S02]  /*1f60*/  FMUL.FTZ R40, R12, R34 ;  /* 0x000000220c287220 */ /* 0x000fe40000410000 */
[----:B------:R-:W-:Y:S02]  /*1f70*/  FMUL.FTZ R37, R20, c[0x0][0xd60] ;  /* 0x0003580014257a20 */ /* 0x000fe40000410000 */
[----:B------:R-:W-:-:S02]  /*1f80*/  FADD.FTZ R38, R21, c[0x0][0xd64] ;  /* 0x0003590015267621 */ /* 0x000fc40000010000 */
[----:B------:R-:W-:Y:S02]  /*1f90*/  FMUL.FTZ R20, R12, R14 ;  /* 0x0000000e0c147220 */ /* 0x000fe40000410000 */
[----:B------:R-:W-:Y:S02]  /*1fa0*/  FFMA.FTZ R23, R34, R40, R23 ;  /* 0x0000002822177223 */ /* 0x000fe40000010017 */
[----:B------:R-:W-:Y:S01]  /*1fb0*/  FFMA.FTZ R20, R14, R20, R37 ;  /* 0x000000140e147223 */ /* 0x000fe20000010025 */
[----:B------:R-:W1:Y:S01]  /*1fc0*/  MUFU.SQRT R38, R38 ;  /* 0x0000002600267308 */ /* 0x000e620000002000 */
[----:B------:R-:W-:Y:S02]  /*1fd0*/  FADD.FTZ R40, R23, c[0x0][0xd64] ;  /* 0x0003590017287621 */ /* 0x000fe40000010000 */
[----:B------:R-:W-:Y:S02]  /*1fe0*/  FADD.FTZ R37, R20, c[0x0][0xd64] ;  /* 0x0003590014257621 */ /* 0x000fe40000010000 */
[----:B----4-:R-:W-:-:S02]  /*1ff0*/  FMUL.FTZ R26, R26, c[0x0][0xd5c] ;  /* 0x000357001a1a7a20 */ /* 0x010fc40000410000 */
[----:B------:R-:W-:Y:S01]  /*2000*/  FMUL.FTZ R25, R25, c[0x0][0xd5c] ;  /* 0x0003570019197a20 */ /* 0x000fe20000410000 */
[----:B------:R-:W2:Y:S01]  /*2010*/  MUFU.SQRT R40, R40 ;  /* 0x0000002800287308 */ /* 0x000ea20000002000 */
[C---:B------:R-:W-:Y:S02]  /*2020*/  FFMA.FTZ R26, R13.reuse, R35, R26 ;  /* 0x000000230d1a7223 */ /* 0x040fe4000001001a */
[----:B------:R-:W-:Y:S02]  /*2030*/  FFMA.FTZ R25, R13, R36, R25 ;  /* 0x000000240d197223 */ /* 0x000fe40000010019 */
[----:B------:R-:W-:Y:S02]  /*2040*/  FMUL.FTZ R27, R27, c[0x0][0xd5c] ;  /* 0x000357001b1b7a20 */ /* 0x000fe40000410000 */
[----:B------:R-:W-:Y:S01]  /*2050*/  FMUL.FTZ R24, R24, c[0x0][0xd5c] ;  /* 0x0003570018187a20 */ /* 0x000fe20000410000 */
[----:B------:R-:W-:Y:S01]  /*2060*/  MUFU.SQRT R37, R37 ;  /* 0x0000002500257308 */ /* 0x000fe20000002000 */
[----:B------:R-:W-:-:S02]  /*2070*/  FFMA.FTZ R27, R13, R34, R27 ;  /* 0x000000220d1b7223 */ /* 0x000fc4000001001b */
[----:B------:R-:W-:-:S05]  /*2080*/  FFMA.FTZ R24, R13, R14, R24 ;  /* 0x0000000e0d187223 */ /* 0x000fca0000010018 */
[----:B0-----:R-:W0:Y:S08]  /*2090*/  MUFU.RCP R41, R39 ;  /* 0x0000002700297308 */ /* 0x001e300000001000 */
[----:B-1----:R-:W1:Y:S08]  /*20a0*/  MUFU.RCP R42, R38 ;  /* 0x00000026002a7308 */ /* 0x002e700000001000 */
[----:B--2---:R-:W2:Y:S01]  /*20b0*/  MUFU.RCP R44, R40 ;  /* 0x00000028002c7308 */ /* 0x004ea20000001000 */
[----:B0-----:R-:W-:-:S04]  /*20c0*/  FMUL.FTZ R35, R26, R41 ;  /* 0x000000291a237220 */ /* 0x001fc80000410000 */
[----:B-----5:R-:W-:-:S03]  /*20d0*/  FFMA.FTZ R41, R18, c[0x0][0xd74], R35 ;  /* 0x00035d0012297a23 */ /* 0x020fc60000010023 */
[----:B------:R-:W0:Y:S01]  /*20e0*/  MUFU.RCP R37, R37 ;  /* 0x0000002500257308 */ /* 0x000e220000001000 */
[----:B-1----:R-:W-:Y:S02]  /*20f0*/  FMUL.FTZ R35, R25, R42 ;  /* 0x0000002a19237220 */ /* 0x002fe40000410000 */
[----:B------:R-:W-:Y:S02]  /*2100*/  FFMA.FTZ R18, -R41, c[0x0][0xd6c], R18 ;  /* 0x00035b0029127a23 */ /* 0x000fe40000010112 */
[----:B------:R-:W-:Y:S02]  /*2110*/  FFMA.FTZ R35, R17, c[0x0][0xd74], R35 ;  /* 0x00035d0011237a23 */ /* 0x000fe40000010023 */
[----:B--2---:R-:W-:Y:S01]  /*2120*/  FMUL.FTZ R39, R27, R44 ;  /* 0x0000002c1b277220 */ /* 0x004fe20000410000 */
[----:B------:R-:W-:Y:S01]  /*2130*/  F2F.F16.F32 R36, R18 ;  /* 0x0000001200247304 */ /* 0x000fe20000200800 */
[----:B------:R-:W-:Y:S02]  /*2140*/  FFMA.FTZ R17, -R35, c[0x0][0xd6c], R17 ;  /* 0x00035b0023117a23 */ /* 0x000fe40000010111 */
[----:B------:R-:W-:-:S02]  /*2150*/  FFMA.FTZ R39, R19, c[0x0][0xd74], R39 ;  /* 0x00035d0013277a23 */ /* 0x000fc40000010027 */
[----:B0-----:R-:W-:-:S03]  /*2160*/  FMUL.FTZ R35, R24, R37 ;  /* 0x0000002518237220 */ /* 0x001fc60000410000 */
[----:B------:R-:W0:Y:S01]  /*2170*/  F2F.F16.F32 R34, R17 ;  /* 0x0000001100227304 */ /* 0x000e220000200800 */
[----:B------:R-:W-:Y:S02]  /*2180*/  FFMA.FTZ R19, -R39, c[0x0][0xd6c], R19 ;  /* 0x00035b0027137a23 */ /* 0x000fe40000010113 */
[----:B------:R-:W-:-:S04]  /*2190*/  FFMA.FTZ R35, R16, c[0x0][0xd74], R35 ;  /* 0x00035d0010237a23 */ /* 0x000fc80000010023 */
[----:B------:R-:W-:Y:S01]  /*21a0*/  FFMA.FTZ R16, -R35, c[0x0][0xd6c], R16 ;  /* 0x00035b0023107a23 */ /* 0x000fe20000010110 */
[----:B------:R-:W1:Y:S04]  /*21b0*/  F2F.F16.F32 R39, R19 ;  /* 0x0000001300277304 */ /* 0x000e680000200800 */
[----:B------:R2:W-:Y:S04]  /*21c0*/  STG.E.128 [R32.64], R16 ;  /* 0x0000001020007986 */ /* 0x0005e8000c101d04 */
[----:B------:R-:W3:Y:S01]  /*21d0*/  F2F.F16.F32 R37, R16 ;  /* 0x0000001000257304 */ /* 0x000ee20000200800 */
[----:B0-----:R-:W-:Y:S01]  /*21e0*/  IMAD.WIDE.U32 R34, R34, 0x10000, RZ ;  /* 0x0001000022227825 */ /* 0x001fe200078e00ff */
[----:B------:R2:W-:Y:S04]  /*21f0*/  STG.E.128 [R30.64], R24 ;  /* 0x000000181e007986 */ /* 0x0005e8000c101d04 */
[----:B------:R2:W-:Y:S01]  /*2200*/  STG.E.128 [R28.64], R20 ;  /* 0x000000141c007986 */ /* 0x0005e2000c101d04 */
[----:B-1----:R-:W-:-:S04]  /*2210*/  PRMT R39, R36, 0x5410, R39 ;  /* 0x0000541024277816 */ /* 0x002fc80000000027 */
[----:B------:R-:W-:Y:S02]  /*2220*/  LOP3.LUT R35, R39, R35, RZ, 0xfc, !PT ;  /* 0x0000002327237212 */ /* 0x000fe400078efcff */
[----:B---3--:R-:W-:Y:S01]  /*2230*/  LOP3.LUT R34, R34, R37, RZ, 0xfc, !PT ;  /* 0x0000002522227212 */ /* 0x008fe200078efcff */
[C---:B------:R-:W-:Y:S01]  /*2240*/  IMAD.WIDE R36, R15.reuse, 0x8, R2 ;  /* 0x000000080f247825 */ /* 0x040fe200078e0202 */
[----:B------:R-:W-:-:S04]  /*2250*/  IADD3 R15, R15, c[0x0][0x0], RZ ;  /* 0x000000000f0f7a10 */ /* 0x000fc80007ffe0ff */
[----:B------:R2:W-:Y:S01]  /*2260*/  STG.E.64 [R36.64], R34 ;  /* 0x0000002224007986 */ /* 0x0005e2000c101b04 */
[----:B------:R-:W-:-:S04]  /*2270*/  SHF.L.U32 R39, R15, 0x2, RZ ;  /* 0x000000020f277819 */ /* 0x000fc800000006ff */
[C---:B------:R-:W-:Y:S02]  /*2280*/  ISETP.GE.AND P0, PT, R39.reuse, c[0x0][0x160], PT ;  /* 0x0000580027007a0c */ /* 0x040fe40003f06270 */
[----:B------:R-:W-:-:S13]  /*2290*/  ISETP.LT.AND P1, PT, R39, R0, PT ;  /* 0x000000002700720c */ /* 0x000fda0003f21270 */
[----:B--2---:R-:W-:Y:S05]  /*22a0*/  @!P0 BRA P1, `(.L_x_246) ;  /* 0xfffffaf000008947 */ /* 0x004fea000083ffff */
[----:B------:R-:W-:Y:S05]  /*22b0*/  EXIT ;  /* 0x000000000000794d */ /* 0x000fea0003800000 */
.L_x_248:
        /* <DEDUP_REMOVED lines=12> */
.L_x_538:


//--------------------- .text._Z25multi_tensor_apply_kernelI18TensorListMetadataILi5EE11AdamFunctorILi5EffEJfffff10adamMode_tfEEvlPViT_T0_DpT1_ --------------------------
	.section	.text._Z25multi_tensor_apply_kernelI18TensorListMetadataILi5EE11AdamFunctorILi5EffEJfffff10adamMode_tfEEvlPViT_T0_DpT1_,"ax",@progbits
	.sectioninfo	@"SHI_REGISTERS=62"
	.align	128
        .global         _Z25multi_tensor_apply_kernelI18TensorListMetadataILi5EE11AdamFunctorILi5EffEJfffff10adamMode_tfEEvlPViT_T0_DpT1_
        .type           _Z25multi_tensor_apply_kernelI18TensorListMetadataILi5EE11AdamFunctorILi5EffEJfffff10adamMode_tfEEvlPViT_T0_DpT1_,@function
        .size           _Z25multi_tensor_apply_kernelI18TensorListMetadataILi5EE11AdamFunctorILi5EffEJfffff10adamMode_tfEEvlPViT_T0_DpT1_,(.L_x_539 - _Z25multi_tensor_apply_kernelI18TensorListMetadataILi5EE11AdamFunctorILi5EffEJfffff10adamMode_tfEEvlPViT_T0_DpT1_)
        .other          _Z25multi_tensor_apply_kernelI18TensorListMetadataILi5EE11AdamFunctorILi5EffEJfffff10adamMode_tfEEvlPViT_T0_DpT1_,@"STO_CUDA_ENTRY STV_DEFAULT"
_Z25multi_tensor_apply_kernelI18TensorListMetadataILi5EE11AdamFunctorILi5EffEJfffff10adamMode_tfEEvlPViT_T0_DpT1_:
.text._Z25multi_tensor_apply_kernelI18TensorListMetadataILi5EE11AdamFunctorILi5EffEJfffff10adamMode_tfEEvlPViT_T0_DpT1_:
        /* <DEDUP_REMOVED lines=33> */
.L_x_249:
        /* <DEDUP_REMOVED lines=11> */
.L_x_260:
[----:B0-----:R-:W-:Y:S01]  /*02c0*/  IADD3 R39, R40, R41, RZ ;  /* 0x0000002928277210 */ /* 0x001fe20007ffe0ff */
[----:B-----5:R-:W-:Y:S01]  /*02d0*/  CS2R R44, SRZ ;  /* 0x00000000002c7805 */ /* 0x020fe2000001ff00 */
[----:B------:R-:W-:Y:S01]  /*02e0*/  CS2R R42, SRZ ;  /* 0x00000000002a7805 */ /* 0x000fe2000001ff00 */
[----:B------:R-:W-:Y:S02]  /*02f0*/  MOV R38, RZ ;  /* 0x000000ff00267202 */ /* 0x000fe40000000f00 */
[C---:B------:R-:W-:Y:S02]  /*0300*/  IADD3 R23, R39.reuse, c[0x0][0x0], RZ ;  /* 0x0000000027177a10 */ /* 0x040fe40007ffe0ff */
[----:B------:R-:W-:-:S02]  /*0310*/  ISETP.GE.AND P2, PT, R39, c[0x0][0x160], PT ;  /* 0x0000580027007a0c */ /* 0x000fc40003f46270 */
[C---:B------:R-:W-:Y:S02]  /*0320*/  IADD3 R27, R23.reuse, c[0x0][0x0], RZ ;  /* 0x00000000171b7a10 */ /* 0x040fe40007ffe0ff */
[----:B------:R-:W-:Y:S02]  /*0330*/  ISETP.GE.AND P0, PT, R23, c[0x0][0x160], PT ;  /* 0x0000580017007a0c */ /* 0x000fe40003f06270 */
[C---:B------:R-:W-:Y:S02]  /*0340*/  IADD3 R37, R27.reuse, c[0x0][0x0], RZ ;  /* 0x000000001b257a10 */ /* 0x040fe40007ffe0ff */
[----:B------:R-:W-:Y:S02]  /*0350*/  ISETP.GE.AND P3, PT, R27, c[0x0][0x160], PT ;  /* 0x000058001b007a0c */ /* 0x000fe40003f66270 */
[----:B------:R-:W-:Y:S02]  /*0360*/  ISETP.GE.AND P1, PT, R37, c[0x0][0x160], PT ;  /* 0x0000580025007a0c */ /* 0x000fe40003f26270 */
[----:B------:R-:W-:-:S02]  /*0370*/  ISETP.LT.AND P0, PT, R23, R0, !P0 ;  /* 0x000000001700720c */ /* 0x000fc40004701270 */
[-C--:B------:R-:W-:Y:S02]  /*0380*/  ISETP.LT.AND P3, PT, R27, R0.reuse, !P3 ;  /* 0x000000001b00720c */ /* 0x080fe40005f61270 */
[-C--:B------:R-:W-:Y:S02]  /*0390*/  ISETP.LT.AND P1, PT, R37, R0.reuse, !P1 ;  /* 0x000000002500720c */ /* 0x080fe40004f21270 */
[----:B------:R-:W-:Y:S01]  /*03a0*/  ISETP.LT.AND P2, PT, R39, R0, !P2 ;  /* 0x000000002700720c */ /* 0x000fe20005741270 */
[----:B------:R-:W-:-:S06]  /*03b0*/  HFMA2.MMA R56, -RZ, RZ, 0, 0 ;  /* 0x00000000ff387435 */ /* 0x000fcc00000001ff */
[----:B------:R-:W-:-:S04]  /*03c0*/  @P0 IMAD.WIDE R16, R23, 0x4, R4 ;  /* 0x0000000417100825 */ /* 0x000fc800078e0204 */
[--C-:B------:R-:W-:Y:S01]  /*03d0*/  @P3 IMAD.WIDE R18, R27, 0x4, R4.reuse ;  /* 0x000000041b123825 */ /* 0x100fe200078e0204 */
[----:B------:R0:W5:Y:S03]  /*03e0*/  @P0 LDG.E R44, [R16.64] ;  /* 0x00000004102c0981 */ /* 0x000166000c1e1900 */
[--C-:B------:R-:W-:Y:S01]  /*03f0*/  @P1 IMAD.WIDE R20, R37, 0x4, R4.reuse ;  /* 0x0000000425141825 */ /* 0x100fe200078e0204 */
[----:B------:R1:W5:Y:S03]  /*0400*/  @P3 LDG.E R42, [R18.64] ;  /* 0x00000004122a3981 */ /* 0x000366000c1e1900 */
[----:B------:R-:W-:Y:S01]  /*0410*/  @P2 IMAD.WIDE R14, R39, 0x4, R4 ;  /* 0x00000004270e2825 */ /* 0x000fe200078e0204 */
[----:B------:R2:W5:Y:S01]  /*0420*/  @P1 LDG.E R43, [R20.64] ;  /* 0x00000004142b1981 */ /* 0x000562000c1e1900 */
[----:B------:R-:W-:Y:S01]  /*0430*/  CS2R R48, SRZ ;  /* 0x0000000000307805 */ /* 0x000fe2000001ff00 */
[----:B------:R-:W-:Y:S01]  /*0440*/  CS2R R52, SRZ ;  /* 0x0000000000347805 */ /* 0x000fe2000001ff00 */
[C---:B0-----:R-:W-:Y:S01]  /*0450*/  IMAD.WIDE R16, R23.reuse, 0x4, R10 ;  /* 0x0000000417107825 */ /* 0x041fe200078e020a */
[----:B------:R0:W5:Y:S01]  /*0460*/  @P2 LDG.E R38, [R14.64] ;  /* 0x000000040e262981 */ /* 0x000162000c1e1900 */
[----:B------:R-:W-:Y:S01]  /*0470*/  CS2R R50, SRZ ;  /* 0x0000000000327805 */ /* 0x000fe2000001ff00 */
[----:B------:R-:W-:Y:S01]  /*0480*/  CS2R R46, SRZ ;  /* 0x00000000002e7805 */ /* 0x000fe2000001ff00 */
[C---:B-1----:R-:W-:Y:S01]  /*0490*/  IMAD.WIDE R18, R23.reuse, 0x4, R8 ;  /* 0x0000000417127825 */ /* 0x042fe200078e0208 */
[----:B------:R-:W-:Y:S01]  /*04a0*/  CS2R R54, SRZ ;  /* 0x0000000000367805 */ /* 0x000fe2000001ff00 */
[----:B------:R1:W5:Y:S02]  /*04b0*/  @P0 LDG.E R49, [R16.64] ;  /* 0x0000000410310981 */ /* 0x000364000c1e1900 */
[----:B--2---:R-:W-:-:S02]  /*04c0*/  IMAD.WIDE R20, R23, 0x4, R6 ;  /* 0x0000000417147825 */ /* 0x004fc400078e0206 */
[----:B------:R1:W5:Y:S02]  /*04d0*/  @P0 LDG.E R52, [R18.64] ;  /* 0x0000000412340981 */ /* 0x000364000c1e1900 */
[C---:B------:R-:W-:Y:S02]  /*04e0*/  IMAD.WIDE R22, R27.reuse, 0x4, R10 ;  /* 0x000000041b167825 */ /* 0x040fe400078e020a */
[----:B------:R1:W5:Y:S02]  /*04f0*/  @P0 LDG.E R53, [R20.64] ;  /* 0x0000000414350981 */ /* 0x000364000c1e1900 */
[----:B------:R-:W-:Y:S02]  /*0500*/  IMAD.WIDE R24, R27, 0x4, R8 ;  /* 0x000000041b187825 */ /* 0x000fe400078e0208 */
[----:B------:R1:W5:Y:S02]  /*0510*/  @P3 LDG.E R48, [R22.64] ;  /* 0x0000000416303981 */ /* 0x000364000c1e1900 */
[----:B------:R-:W-:-:S02]  /*0520*/  IMAD.WIDE R28, R37, 0x4, R10 ;  /* 0x00000004251c7825 */ /* 0x000fc400078e020a */
[----:B------:R1:W5:Y:S02]  /*0530*/  @P3 LDG.E R50, [R24.64] ;  /* 0x0000000418323981 */ /* 0x000364000c1e1900 */
[----:B------:R-:W-:Y:S02]  /*0540*/  IMAD.WIDE R30, R37, 0x4, R8 ;  /* 0x00000004251e7825 */ /* 0x000fe400078e0208 */
[----:B------:R1:W5:Y:S02]  /*0550*/  @P1 LDG.E R45, [R28.64] ;  /* 0x000000041c2d1981 */ /* 0x000364000c1e1900 */
[C---:B0-----:R-:W-:Y:S02]  /*0560*/  IMAD.WIDE R14, R39.reuse, 0x4, R10 ;  /* 0x00000004270e7825 */ /* 0x041fe400078e020a */
[----:B------:R1:W5:Y:S02]  /*0570*/  @P1 LDG.E R46, [R30.64] ;  /* 0x000000041e2e1981 */ /* 0x000364000c1e1900 */
[----:B------:R-:W-:-:S02]  /*0580*/  IMAD.WIDE R32, R39, 0x4, R8 ;  /* 0x0000000427207825 */ /* 0x000fc400078e0208 */
[----:B------:R1:W5:Y:S02]  /*0590*/  @P2 LDG.E R54, [R14.64] ;  /* 0x000000040e362981 */ /* 0x000364000c1e1900 */
[--C-:B------:R-:W-:Y:S02]  /*05a0*/  IMAD.WIDE R34, R39, 0x4, R6.reuse ;  /* 0x0000000427227825 */ /* 0x100fe400078e0206 */
[----:B------:R1:W5:Y:S02]  /*05b0*/  @P2 LDG.E R56, [R32.64] ;  /* 0x0000000420382981 */ /* 0x000364000c1e1900 */
[--C-:B------:R-:W-:Y:S02]  /*05c0*/  IMAD.WIDE R26, R27, 0x4, R6.reuse ;  /* 0x000000041b1a7825 */ /* 0x100fe400078e0206 */
[----:B------:R1:W5:Y:S02]  /*05d0*/  @P2 LDG.E R55, [R34.64] ;  /* 0x0000000422372981 */ /* 0x000364000c1e1900 */
[----:B------:R-:W-:-:S02]  /*05e0*/  IMAD.WIDE R36, R37, 0x4, R6 ;  /* 0x0000000425247825 */ /* 0x000fc400078e0206 */
[----:B------:R1:W5:Y:S04]  /*05f0*/  @P3 LDG.E R51, [R26.64] ;  /* 0x000000041a333981 */ /* 0x000368000c1e1900 */
[----:B------:R1:W5:Y:S01]  /*0600*/  @P1 LDG.E R47, [R36.64] ;  /* 0x00000004242f1981 */ /* 0x000362000c1e1900 */
[----:B------:R-:W-:Y:S01]  /*0610*/  BSSY B0, `(.L_x_252) ;  /* 0x0000017000007945 */ /* 0x000fe20003800000 */
[----:B------:R-:W-:Y:S05]  /*0620*/  @!P2 BRA `(.L_x_253) ;  /* 0x000001500000a947 */ /* 0x000fea0003800000 */
[----:B------:R-:W0:Y:S02]  /*0630*/  MUFU.RCP R57, c[0x0][0xd68] ;  /* 0x00035a0000397b08 */ /* 0x000e240000001000 */
[----:B0----5:R-:W-:Y:S02]  /*0640*/  FMUL.FTZ R38, R57, R38 ;  /* 0x0000002639267220 */ /* 0x021fe40000410000 */
[----:B------:R-:W-:-:S02]  /*0650*/  FMUL.FTZ R57, R56, c[0x0][0xd5c] ;  /* 0x0003570038397a20 */ /* 0x000fc40000410000 */
[----:B------:R-:W-:Y:S02]  /*0660*/  FMUL.FTZ R56, R55, c[0x0][0xd60] ;  /* 0x0003580037387a20 */ /* 0x000fe40000410000 */
[-C--:B------:R-:W-:Y:S02]  /*0670*/  FMUL.FTZ R55, R13, R38.reuse ;  /* 0x000000260d377220 */ /* 0x080fe40000410000 */
[----:B------:R-:W-:Y:S02]  /*0680*/  FFMA.FTZ R57, R12, R38, R57 ;  /* 0x000000260c397223 */ /* 0x000fe40000010039 */
[----:B------:R-:W-:-:S03]  /*0690*/  FFMA.FTZ R55, R38, R55, R56 ;  /* 0x0000003726377223 */ /* 0x000fc60000010038 */
[----:B------:R0:W-:Y:S04]  /*06a0*/  STG.E [R32.64], R57 ;  /* 0x0000003920007986 */ /* 0x0001e8000c101904 */
[----:B------:R0:W-:Y:S04]  /*06b0*/  STG.E [R34.64], R55 ;  /* 0x0000003722007986 */ /* 0x0001e8000c101904 */
[----:B------:R-:W2:Y:S01]  /*06c0*/  LDG.E R58, [R32.64] ;  /* 0x00000004203a7981 */ /* 0x000ea2000c1e1900 */
[----:B------:R-:W3:Y:S02]  /*06d0*/  MUFU.SQRT R38, R55 ;  /* 0x0000003700267308 */ /* 0x000ee40000002000 */
[----:B---3--:R-:W-:Y:S01]  /*06e0*/  FADD.FTZ R56, R38, c[0x0][0xd64] ;  /* 0x0003590026387621 */ /* 0x008fe20000010000 */
[----:B------:R-:W-:-:S05]  /*06f0*/  LEA R38, P2, R39, R2, 0x2 ;  /* 0x0000000227267211 */ /* 0x000fca00078410ff */
[----:B------:R-:W2:Y:S02]  /*0700*/  MUFU.RCP R59, R56 ;  /* 0x00000038003b7308 */ /* 0x000ea40000001000 */
[----:B--2---:R-:W-:Y:S01]  /*0710*/  FMUL.FTZ R59, R58, R59 ;  /* 0x0000003b3a3b7220 */ /* 0x004fe20000410000 */
[----:B------:R-:W-:-:S03]  /*0720*/  SHF.R.S32.HI R58, RZ, 0x1f, R39 ;  /* 0x0000001fff3a7819 */ /* 0x000fc60000011427 */
[----:B------:R-:W-:Y:S01]  /*0730*/  FFMA.FTZ R59, R54, c[0x0][0xd74], R59 ;  /* 0x00035d00363b7a23 */ /* 0x000fe2000001003b */
[----:B------:R-:W-:-:S03]  /*0740*/  LEA.HI.X R39, R39, R3, R58, 0x2, P2 ;  /* 0x0000000327277211 */ /* 0x000fc600010f143a */
[----:B------:R-:W-:-:S05]  /*0750*/  FFMA.FTZ R59, -R59, c[0x0][0xd6c], R54 ;  /* 0x00035b003b3b7a23 */ /* 0x000fca0000010136 */
[----:B------:R0:W-:Y:S04]  /*0760*/  STG.E [R14.64], R59 ;  /* 0x0000003b0e007986 */ /* 0x0001e8000c101904 */
[----:B------:R0:W-:Y:S02]  /*0770*/  STG.E [R38.64], R59 ;  /* 0x0000003b26007986 */ /* 0x0001e4000c101904 */
.L_x_253:
[----:B------:R-:W-:Y:S05]  /*0780*/  BSYNC B0 ;  /* 0x0000000000007941 */ /* 0x000fea0003800000 */
.L_x_252:
[----:B------:R-:W-:Y:S01]  /*0790*/  BSSY B0, `(.L_x_254) ;  /* 0x0000018000007945 */ /* 0x000fe20003800000 */
[----:B------:R-:W-:Y:S05]  /*07a0*/  @!P0 BRA `(.L_x_255) ;  /* 0x0000016000008947 */ /* 0x000fea0003800000 */
[----:B01----:R-:W0:Y:S01]  /*07b0*/  MUFU.RCP R15, c[0x0][0xd68] ;  /* 0x00035a00000f7b08 */ /* 0x003e220000001000 */
[----:B-----5:R-:W-:Y:S02]  /*07c0*/  FMUL.FTZ R53, R53, c[0x0][0xd60] ;  /* 0x0003580035357a20 */ /* 0x020fe40000410000 */
[----:B0-----:R-:W-:Y:S02]  /*07d0*/  FMUL.FTZ R44, R15, R44 ;  /* 0x0000002c0f2c7220 */ /* 0x001fe40000410000 */
[----:B------:R-:W-:-:S02]  /*07e0*/  FMUL.FTZ R15, R52, c[0x0][0xd5c] ;  /* 0x00035700340f7a20 */ /* 0x000fc40000410000 */
[-C--:B------:R-:W-:Y:S02]  /*07f0*/  FMUL.FTZ R35, R13, R44.reuse ;  /* 0x0000002c0d237220 */ /* 0x080fe40000410000 */
[----:B------:R-:W-:Y:S02]  /*0800*/  FFMA.FTZ R33, R12, R44, R15 ;  /* 0x0000002c0c217223 */ /* 0x000fe4000001000f */
[----:B------:R-:W-:-:S03]  /*0810*/  FFMA.FTZ R35, R44, R35, R53 ;  /* 0x000000232c237223 */ /* 0x000fc60000010035 */
[----:B------:R0:W-:Y:S04]  /*0820*/  STG.E [R18.64], R33 ;  /* 0x0000002112007986 */ /* 0x0001e8000c101904 */
[----:B------:R0:W-:Y:S04]  /*0830*/  STG.E [R20.64], R35 ;  /* 0x0000002314007986 */ /* 0x0001e8000c101904 */
[----:B------:R-:W2:Y:S01]  /*0840*/  LDG.E R34, [R18.64] ;  /* 0x0000000412227981 */ /* 0x000ea2000c1e1900 */
[----:B------:R-:W1:Y:S01]  /*0850*/  MUFU.SQRT R14, R35 ;  /* 0x00000023000e7308 */ /* 0x000e620000002000 */
[----:B------:R-:W-:-:S04]  /*0860*/  IADD3 R15, R41, c[0x0][0x0], R40 ;  /* 0x00000000290f7a10 */ /* 0x000fc80007ffe028 */
[----:B------:R-:W-:Y:S01]  /*0870*/  SHF.R.S32.HI R38, RZ, 0x1f, R15 ;  /* 0x0000001fff267819 */ /* 0x000fe2000001140f */
[----:B-1----:R-:W-:Y:S01]  /*0880*/  FADD.FTZ R32, R14, c[0x0][0xd64] ;  /* 0x000359000e207621 */ /* 0x002fe20000010000 */
[----:B------:R-:W-:-:S03]  /*0890*/  LEA R14, P0, R15, R2, 0x2 ;  /* 0x000000020f0e7211 */ /* 0x000fc600078010ff */
[----:B------:R-:W2:Y:S01]  /*08a0*/  MUFU.RCP R39, R32 ;  /* 0x0000002000277308 */ /* 0x000ea20000001000 */
[----:B------:R-:W-:Y:S01]  /*08b0*/  LEA.HI.X R15, R15, R3, R38, 0x2, P0 ;  /* 0x000000030f0f7211 */ /* 0x000fe200000f1426 */
[----:B--2---:R-:W-:-:S04]  /*08c0*/  FMUL.FTZ R34, R34, R39 ;  /* 0x0000002722227220 */ /* 0x004fc80000410000 */
[----:B------:R-:W-:-:S04]  /*08d0*/  FFMA.FTZ R34, R49, c[0x0][0xd74], R34 ;  /* 0x00035d0031227a23 */ /* 0x000fc80000010022 */
[----:B------:R-:W-:-:S05]  /*08e0*/  FFMA.FTZ R49, -R34, c[0x0][0xd6c], R49 ;  /* 0x00035b0022317a23 */ /* 0x000fca0000010131 */
[----:B------:R0:W-:Y:S04]  /*08f0*/  STG.E [R16.64], R49 ;  /* 0x0000003110007986 */ /* 0x0001e8000c101904 */
[----:B------:R0:W-:Y:S02]  /*0900*/  STG.E [R14.64], R49 ;  /* 0x000000310e007986 */ /* 0x0001e4000c101904 */
.L_x_255:
[----:B------:R-:W-:Y:S05]  /*0910*/  BSYNC B0 ;  /* 0x0000000000007941 */ /* 0x000fea0003800000 */
.L_x_254:
        /* <DEDUP_REMOVED lines=14> */
[----:B------:R-:W-:Y:S01]  /*0a00*/  IADD3 R15, R15, c[0x0][0x0], RZ ;  /* 0x000000000f0f7a10 */ /* 0x000fe20007ffe0ff */
[----:B-1----:R-:W-:-:S03]  /*0a10*/  FADD.FTZ R16, R14, c[0x0][0xd64] ;  /* 0x000359000e107621 */ /* 0x002fc60000010000 */
[----:B------:R-:W-:Y:S01]  /*0a20*/  LEA R14, P0, R15, R2, 0x2 ;  /* 0x000000020f0e7211 */ /* 0x000fe200078010ff */
        /* <DEDUP_REMOVED lines=8> */
.L_x_257:
[----:B------:R-:W-:Y:S05]  /*0ab0*/  BSYNC B0 ;  /* 0x0000000000007941 */ /* 0x000fea0003800000 */
.L_x_256:
[----:B------:R-:W-:Y:S01]  /*0ac0*/  BSSY B0, `(.L_x_258) ;  /* 0x000001a000007945 */ /* 0x000fe20003800000 */
[----:B------:R-:W-:Y:S05]  /*0ad0*/  @!P1 BRA `(.L_x_259) ;  /* 0x0000018000009947 */ /* 0x000fea0003800000 */
[----:B01----:R-:W0:Y:S01]  /*0ae0*/  MUFU.RCP R14, c[0x0][0xd68] ;  /* 0x00035a00000e7b08 */ /* 0x003e220000001000 */
[----:B-----5:R-:W-:Y:S02]  /*0af0*/  FMUL.FTZ R46, R46, c[0x0][0xd5c] ;  /* 0x000357002e2e7a20 */ /* 0x020fe40000410000 */
[----:B------:R-:W-:Y:S02]  /*0b00*/  FMUL.FTZ R47, R47, c[0x0][0xd60] ;  /* 0x000358002f2f7a20 */ /* 0x000fe40000410000 */
[----:B0-----:R-:W-:-:S04]  /*0b10*/  FMUL.FTZ R43, R14, R43 ;  /* 0x0000002b0e2b7220 */ /* 0x001fc80000410000 */
[-C--:B------:R-:W-:Y:S02]  /*0b20*/  FMUL.FTZ R14, R13, R43.reuse ;  /* 0x0000002b0d0e7220 */ /* 0x080fe40000410000 */
[----:B------:R-:W-:Y:S02]  /*0b30*/  FFMA.FTZ R17, R12, R43, R46 ;  /* 0x0000002b0c117223 */ /* 0x000fe4000001002e */
[----:B------:R-:W-:-:S03]  /*0b40*/  FFMA.FTZ R47, R43, R14, R47 ;  /* 0x0000000e2b2f7223 */ /* 0x000fc6000001002f */
[----:B------:R0:W-:Y:S04]  /*0b50*/  STG.E [R30.64], R17 ;  /* 0x000000111e007986 */ /* 0x0001e8000c101904 */
[----:B------:R0:W-:Y:S04]  /*0b60*/  STG.E [R36.64], R47 ;  /* 0x0000002f24007986 */ /* 0x0001e8000c101904 */
[----:B------:R-:W2:Y:S01]  /*0b70*/  LDG.E R18, [R30.64] ;  /* 0x000000041e127981 */ /* 0x000ea2000c1e1900 */
[----:B------:R-:W1:Y:S01]  /*0b80*/  MUFU.SQRT R14, R47 ;  /* 0x0000002f000e7308 */ /* 0x000e620000002000 */
[----:B------:R-:W-:Y:S01]  /*0b90*/  IADD3 R15, R41, c[0x0][0x0], R40 ;  /* 0x00000000290f7a10 */ /* 0x000fe20007ffe028 */
[----:B-1----:R-:W-:Y:S01]  /*0ba0*/  FADD.FTZ R16, R14, c[0x0][0xd64] ;  /* 0x000359000e107621 */ /* 0x002fe20000010000 */
[----:B------:R-:W-:-:S05]  /*0bb0*/  MOV R14, c[0x0][0x0] ;  /* 0x00000000000e7a02 */ /* 0x000fca0000000f00 */
[----:B------:R-:W2:Y:S01]  /*0bc0*/  MUFU.RCP R19, R16 ;  /* 0x0000001000137308 */ /* 0x000ea20000001000 */
[----:B------:R-:W-:-:S04]  /*0bd0*/  LEA R15, R14, R15, 0x1 ;  /* 0x0000000f0e0f7211 */ /* 0x000fc800078e08ff */
[----:B------:R-:W-:Y:S01]  /*0be0*/  LEA R14, P0, R15, R2, 0x2 ;  /* 0x000000020f0e7211 */ /* 0x000fe200078010ff */
[----:B--2---:R-:W-:Y:S01]  /*0bf0*/  FMUL.FTZ R18, R18, R19 ;  /* 0x0000001312127220 */ /* 0x004fe20000410000 */
[----:B------:R-:W-:-:S03]  /*0c00*/  SHF.R.S32.HI R19, RZ, 0x1f, R15 ;  /* 0x0000001fff137819 */ /* 0x000fc6000001140f */
[----:B------:R-:W-:Y:S01]  /*0c10*/  FFMA.FTZ R18, R45, c[0x0][0xd74], R18 ;  /* 0x00035d002d127a23 */ /* 0x000fe20000010012 */
[----:B------:R-:W-:-:S03]  /*0c20*/  LEA.HI.X R15, R15, R3, R19, 0x2, P0 ;  /* 0x000000030f0f7211 */ /* 0x000fc600000f1413 */
[----:B------:R-:W-:-:S05]  /*0c30*/  FFMA.FTZ R45, -R18, c[0x0][0xd6c], R45 ;  /* 0x00035b00122d7a23 */ /* 0x000fca000001012d */
[----:B------:R0:W-:Y:S04]  /*0c40*/  STG.E [R28.64], R45 ;  /* 0x0000002d1c007986 */ /* 0x0001e8000c101904 */
[----:B------:R0:W-:Y:S02]  /*0c50*/  STG.E [R14.64], R45 ;  /* 0x0000002d0e007986 */ /* 0x0001e4000c101904 */
.L_x_259:
[----:B------:R-:W-:Y:S05]  /*0c60*/  BSYNC B0 ;  /* 0x0000000000007941 */ /* 0x000fea0003800000 */
.L_x_258:
[----:B01----:R-:W-:-:S04]  /*0c70*/  MOV R14, c[0x0][0x0] ;  /* 0x00000000000e7a02 */ /* 0x003fc80000000f00 */
[----:B------:R-:W-:-:S04]  /*0c80*/  LEA R41, R14, R41, 0x2 ;  /* 0x000000290e297211 */ /* 0x000fc800078e10ff */
[C---:B------:R-:W-:Y:S02]  /*0c90*/  ISETP.GE.AND P0, PT, R41.reuse, c[0x0][0x160], PT ;  /* 0x0000580029007a0c */ /* 0x040fe40003f06270 */
[----:B------:R-:W-:-:S13]  /*0ca0*/  ISETP.LT.AND P1, PT, R41, R0, PT ;  /* 0x000000002900720c */ /* 0x000fda0003f21270 */
[----:B------:R-:W-:Y:S05]  /*0cb0*/  @!P0 BRA P1, `(.L_x_260) ;  /* 0xfffff60000008947 */ /* 0x000fea000083ffff */
[----:B------:R-:W-:Y:S05]  /*0cc0*/  EXIT ;  /* 0x000000000000794d */ /* 0x000fea0003800000 */
.L_x_251:
[----:B------:R-:W0:Y:S01]  /*0cd0*/  S2R R40, SR_TID.X ;  /* 0x0000000000287919 */ /* 0x000e220000002100 */
[----:B------:R-:W-:-:S04]  /*0ce0*/  MOV R41, RZ ;  /* 0x000000ff00297202 */ /* 0x000fc80000000f00 */
.L_x_269:
[----:B0-----:R-:W-:Y:S01]  /*0cf0*/  IADD3 R39, R40, R41, RZ ;  /* 0x0000002928277210 */ /* 0x001fe20007ffe0ff */
[----:B-----5:R-:W-:Y:S01]  /*0d00*/  HFMA2.MMA R38, -RZ, RZ, 0, 0 ;  /* 0x00000000ff267435 */ /* 0x020fe200000001ff */
[----:B------:R-:W-:Y:S01]  /*0d10*/  CS2R R44, SRZ ;  /* 0x00000000002c7805 */ /* 0x000fe2000001ff00 */
[----:B------:R-:W-:Y:S01]  /*0d20*/  CS2R R42, SRZ ;  /* 0x00000000002a7805 */ /* 0x000fe2000001ff00 */
[C---:B------:R-:W-:Y:S02]  /*0d30*/  IADD3 R23, R39.reuse, c[0x0][0x0], RZ ;  /* 0x0000000027177a10 */ /* 0x040fe40007ffe0ff */
[----:B------:R-:W-:Y:S02]  /*0d40*/  ISETP.GE.AND P2, PT, R39, c[0x0][0x160], PT ;  /* 0x0000580027007a0c */ /* 0x000fe40003f46270 */
[C---:B------:R-:W-:Y:S02]  /*0d50*/  IADD3 R27, R23.reuse, c[0x0][0x0], RZ ;  /* 0x00000000171b7a10 */ /* 0x040fe40007ffe0ff */
[----:B------:R-:W-:-:S02]  /*0d60*/  ISETP.GE.AND P0, PT, R23, c[0x0][0x160], PT ;  /* 0x0000580017007a0c */ /* 0x000fc40003f06270 */
[C---:B------:R-:W-:Y:S02]  /*0d70*/  IADD3 R37, R27.reuse, c[0x0][0x0], RZ ;  /* 0x000000001b257a10 */ /* 0x040fe40007ffe0ff */
[----:B------:R-:W-:Y:S02]  /*0d80*/  ISETP.GE.AND P3, PT, R27, c[0x0][0x160], PT ;  /* 0x000058001b007a0c */ /* 0x000fe40003f66270 */
[----:B------:R-:W-:Y:S02]  /*0d90*/  ISETP.GE.AND P1, PT, R37, c[0x0][0x160], PT ;  /* 0x0000580025007a0c */ /* 0x000fe40003f26270 */
[-C--:B------:R-:W-:Y:S02]  /*0da0*/  ISETP.LT.AND P0, PT, R23, R0.reuse, !P0 ;  /* 0x000000001700720c */ /* 0x080fe40004701270 */
[-C--:B------:R-:W-:Y:S02]  /*0db0*/  ISETP.LT.AND P3, PT, R27, R0.reuse, !P3 ;  /* 0x000000001b00720c */ /* 0x080fe40005f61270 */
[----:B------:R-:W-:-:S02]  /*0dc0*/  ISETP.LT.AND P1, PT, R37, R0, !P1 ;  /* 0x000000002500720c */ /* 0x000fc40004f21270 */
[----:B------:R-:W-:-:S07]  /*0dd0*/  ISETP.LT.AND P2, PT, R39, R0, !P2 ;  /* 0x000000002700720c */ /* 0x000fce0005741270 */
        /* <DEDUP_REMOVED lines=15> */
[----:B------:R-:W-:Y:S01]  /*0ed0*/  MOV R56, RZ ;  /* 0x000000ff00387202 */ /* 0x000fe20000000f00 */
[----:B------:R1:W5:Y:S01]  /*0ee0*/  @P0 LDG.E R49, [R16.64] ;  /* 0x0000000410310981 */ /* 0x000362000c1e1900 */
[----:B--2---:R-:W-:-:S03]  /*0ef0*/  IMAD.WIDE R20, R23, 0x4, R6 ;  /* 0x0000000417147825 */ /* 0x004fc600078e0206 */
[----:B------:R1:W5:Y:S01]  /*0f00*/  @P0 LDG.E R52, [R18.64] ;  /* 0x0000000412340981 */ /* 0x000362000c1e1900 */
[----:B------:R-:W-:-:S03]  /*0f10*/  IMAD.WIDE R22, R27, 0x4, R10 ;  /* 0x000000041b167825 */ /* 0x000fc600078e020a */
[----:B------:R1:W5:Y:S01]  /*0f20*/  @P0 LDG.E R53, [R20.64] ;  /* 0x0000000414350981 */ /* 0x000362000c1e1900 */
[----:B------:R-:W-:-:S03]  /*0f30*/  IMAD.WIDE R24, R27, 0x4, R8 ;  /* 0x000000041b187825 */ /* 0x000fc600078e0208 */
[----:B------:R1:W5:Y:S01]  /*0f40*/  @P3 LDG.E R48, [R22.64] ;  /* 0x0000000416303981 */ /* 0x000362000c1e1900 */
[----:B------:R-:W-:-:S03]  /*0f50*/  IMAD.WIDE R28, R37, 0x4, R10 ;  /* 0x00000004251c7825 */ /* 0x000fc600078e020a */
[----:B------:R1:W5:Y:S01]  /*0f60*/  @P3 LDG.E R50, [R24.64] ;  /* 0x0000000418323981 */ /* 0x000362000c1e1900 */
[----:B------:R-:W-:-:S03]  /*0f70*/  IMAD.WIDE R30, R37, 0x4, R8 ;  /* 0x00000004251e7825 */ /* 0x000fc600078e0208 */
[----:B------:R1:W5:Y:S01]  /*0f80*/  @P1 LDG.E R45, [R28.64] ;  /* 0x000000041c2d1981 */ /* 0x000362000c1e1900 */
[----:B0-----:R-:W-:-:S03]  /*0f90*/  IMAD.WIDE R14, R39, 0x4, R10 ;  /* 0x00000004270e7825 */ /* 0x001fc600078e020a */
        /* <DEDUP_REMOVED lines=22> */
[----:B------:R-:W-:Y:S01]  /*1100*/  FADD.FTZ R56, R55, c[0x0][0xd64] ;  /* 0x0003590037387621 */ /* 0x000fe20000010000 */
[----:B------:R-:W-:-:S05]  /*1110*/  SHF.R.S32.HI R58, RZ, 0x1f, R39 ;  /* 0x0000001fff3a7819 */ /* 0x000fca0000011427 */
[----:B------:R-:W3:Y:S08]  /*1120*/  MUFU.SQRT R56, R56 ;  /* 0x0000003800387308 */ /* 0x000ef00000002000 */
[----:B---3--:R-:W2:Y:S02]  /*1130*/  MUFU.RCP R59, R56 ;  /* 0x00000038003b7308 */ /* 0x008ea40000001000 */
[----:B--2---:R-:W-:Y:S01]  /*1140*/  FMUL.FTZ R59, R38, R59 ;  /* 0x0000003b263b7220 */ /* 0x004fe20000410000 */
[----:B------:R-:W-:-:S03]  /*1150*/  LEA R38, P2, R39, R2, 0x2 ;  /* 0x0000000227267211 */ /* 0x000fc600078410ff */
[----:B------:R-:W-:Y:S01]  /*1160*/  FFMA.FTZ R59, R54, c[0x0][0xd74], R59 ;  /* 0x00035d00363b7a23 */ /* 0x000fe2000001003b */
[----:B------:R-:W-:-:S03]  /*1170*/  LEA.HI.X R39, R39, R3, R58, 0x2, P2 ;  /* 0x0000000327277211 */ /* 0x000fc600010f143a */
[----:B------:R-:W-:-:S05]  /*1180*/  FFMA.FTZ R59, -R59, c[0x0][0xd6c], R54 ;  /* 0x00035b003b3b7a23 */ /* 0x000fca0000010136 */
[----:B------:R0:W-:Y:S04]  /*1190*/  STG.E [R14.64], R59 ;  /* 0x0000003b0e007986 */ /* 0x0001e8000c101904 */
[----:B------:R0:W-:Y:S02]  /*11a0*/  STG.E [R38.64], R59 ;  /* 0x0000003b26007986 */ /* 0x0001e4000c101904 */
.L_x_262:
[----:B------:R-:W-:Y:S05]  /*11b0*/  BSYNC B0 ;  /* 0x0000000000007941 */ /* 0x000fea0003800000 */
.L_x_261:
        /* <DEDUP_REMOVED lines=12> */
[----:B------:R-:W-:Y:S01]  /*1280*/  FADD.FTZ R32, R35, c[0x0][0xd64] ;  /* 0x0003590023207621 */ /* 0x000fe20000010000 */
[----:B------:R-:W-:-:S04]  /*1290*/  IADD3 R15, R41, c[0x0][0x0], R40 ;  /* 0x00000000290f7a10 */ /* 0x000fc80007ffe028 */
[----:B------:R-:W-:Y:S01]  /*12a0*/  SHF.R.S32.HI R38, RZ, 0x1f, R15 ;  /* 0x0000001fff267819 */ /* 0x000fe2000001140f */
[----:B------:R-:W1:Y:S08]  /*12b0*/  MUFU.SQRT R32, R32 ;  /* 0x0000002000207308 */ /* 0x000e700000002000 */
[----:B-1----:R-:W2:Y:S02]  /*12c0*/  MUFU.RCP R39, R32 ;  /* 0x0000002000277308 */ /* 0x002ea40000001000 */
[----:B--2---:R-:W-:Y:S01]  /*12d0*/  FMUL.FTZ R34, R14, R39 ;  /* 0x000000270e227220 */ /* 0x004fe20000410000 */
[----:B------:R-:W-:-:S03]  /*12e0*/  LEA R14, P0, R15, R2, 0x2 ;  /* 0x000000020f0e7211 */ /* 0x000fc600078010ff */
[----:B------:R-:W-:Y:S01]  /*12f0*/  FFMA.FTZ R34, R49, c[0x0][0xd74], R34 ;  /* 0x00035d0031227a23 */ /* 0x000fe20000010022 */
[----:B------:R-:W-:-:S03]  /*1300*/  LEA.HI.X R15, R15, R3, R38, 0x2, P0 ;  /* 0x000000030f0f7211 */ /* 0x000fc600000f1426 */
[----:B------:R-:W-:-:S05]  /*1310*/  FFMA.FTZ R49, -R34, c[0x0][0xd6c], R49 ;  /* 0x00035b0022317a23 */ /* 0x000fca0000010131 */
[----:B------:R0:W-:Y:S04]  /*1320*/  STG.E [R16.64], R49 ;  /* 0x0000003110007986 */ /* 0x0001e8000c101904 */
[----:B------:R0:W-:Y:S02]  /*1330*/  STG.E [R14.64], R49 ;  /* 0x000000310e007986 */ /* 0x0001e4000c101904 */
.L_x_264:
[----:B------:R-:W-:Y:S05]  /*1340*/  BSYNC B0 ;  /* 0x0000000000007941 */ /* 0x000fea0003800000 */
.L_x_263:
        /* <DEDUP_REMOVED lines=14> */
[----:B------:R-:W-:Y:S01]  /*1430*/  IADD3 R15, R15, c[0x0][0x0], RZ ;  /* 0x000000000f0f7a10 */ /* 0x000fe20007ffe0ff */
[----:B------:R-:W1:Y:S03]  /*1440*/  MUFU.SQRT R16, R16 ;  /* 0x0000001000107308 */ /* 0x000e660000002000 */
[----:B------:R-:W-:-:S05]  /*1450*/  SHF.R.S32.HI R18, RZ, 0x1f, R15 ;  /* 0x0000001fff127819 */ /* 0x000fca000001140f */
        /* <DEDUP_REMOVED lines=8> */
.L_x_266:
[----:B------:R-:W-:Y:S05]  /*14e0*/  BSYNC B0 ;  /* 0x0000000000007941 */ /* 0x000fea0003800000 */
.L_x_265:
        /* <DEDUP_REMOVED lines=12> */
[----:B------:R-:W-:Y:S01]  /*15b0*/  FADD.FTZ R16, R47, c[0x0][0xd64] ;  /* 0x000359002f107621 */ /* 0x000fe20000010000 */
[----:B------:R-:W-:-:S02]  /*15c0*/  IADD3 R15, R41, c[0x0][0x0], R40 ;  /* 0x00000000290f7a10 */ /* 0x000fc40007ffe028 */
[----:B------:R-:W-:-:S03]  /*15d0*/  MOV R18, c[0x0][0x0] ;  /* 0x0000000000127a02 */ /* 0x000fc60000000f00 */
[----:B------:R-:W1:Y:S01]  /*15e0*/  MUFU.SQRT R16, R16 ;  /* 0x0000001000107308 */ /* 0x000e620000002000 */
[----:B------:R-:W-:-:S07]  /*15f0*/  LEA R15, R18, R15, 0x1 ;  /* 0x0000000f120f7211 */ /* 0x000fce00078e08ff */
[----:B-1----:R-:W2:Y:S02]  /*1600*/  MUFU.RCP R19, R16 ;  /* 0x0000001000137308 */ /* 0x002ea40000001000 */
[----:B--2---:R-:W-:Y:S01]  /*1610*/  FMUL.FTZ R18, R14, R19 ;  /* 0x000000130e127220 */ /* 0x004fe20000410000 */
[----:B------:R-:W-:Y:S02]  /*1620*/  SHF.R.S32.HI R19, RZ, 0x1f, R15 ;  /* 0x0000001fff137819 */ /* 0x000fe4000001140f */
[----:B------:R-:W-:Y:S01]  /*1630*/  LEA R14, P0, R15, R2, 0x2 ;  /* 0x000000020f0e7211 */ /* 0x000fe200078010ff */
[----:B------:R-:W-:-:S03]  /*1640*/  FFMA.FTZ R18, R45, c[0x0][0xd74], R18 ;  /* 0x00035d002d127a23 */ /* 0x000fc60000010012 */
[----:B------:R-:W-:Y:S01]  /*1650*/  LEA.HI.X R15, R15, R3, R19, 0x2, P0 ;  /* 0x000000030f0f7211 */ /* 0x000fe200000f1413 */
[----:B------:R-:W-:-:S05]  /*1660*/  FFMA.FTZ R45, -R18, c[0x0][0xd6c], R45 ;  /* 0x00035b00122d7a23 */ /* 0x000fca000001012d */
[----:B------:R0:W-:Y:S04]  /*1670*/  STG.E [R28.64], R45 ;  /* 0x0000002d1c007986 */ /* 0x0001e8000c101904 */
[----:B------:R0:W-:Y:S02]  /*1680*/  STG.E [R14.64], R45 ;  /* 0x0000002d0e007986 */ /* 0x0001e4000c101904 */
.L_x_268:
[----:B------:R-:W-:Y:S05]  /*1690*/  BSYNC B0 ;  /* 0x0000000000007941 */ /* 0x000fea0003800000 */
.L_x_267:
[----:B01----:R-:W-:-:S04]  /*16a0*/  MOV R14, c[0x0][0x0] ;  /* 0x00000000000e7a02 */ /* 0x003fc80000000f00 */
[----:B------:R-:W-:-:S04]  /*16b0*/  LEA R41, R14, R41, 0x2 ;  /* 0x000000290e297211 */ /* 0x000fc800078e10ff */
[C---:B------:R-:W-:Y:S02]  /*16c0*/  ISETP.GE.AND P0, PT, R41.reuse, c[0x0][0x160], PT ;  /* 0x0000580029007a0c */ /* 0x040fe40003f06270 */
[----:B------:R-:W-:-:S13]  /*16d0*/  ISETP.LT.AND P1, PT, R41, R0, PT ;  /* 0x000000002900720c */ /* 0x000fda0003f21270 */
[----:B------:R-:W-:Y:S05]  /*16e0*/  @!P0 BRA P1, `(.L_x_269) ;  /* 0xfffff60000008947 */ /* 0x000fea000083ffff */
[----:B------:R-:W-:Y:S05]  /*16f0*/  EXIT ;  /* 0x000000000000794d */ /* 0x000fea0003800000 */
.L_x_250:
        /* <DEDUP_REMOVED lines=10> */
.L_x_271:
        /* <DEDUP_REMOVED lines=8> */
[----:B------:R-:W2:Y:S02]  /*1820*/  MUFU.RCP R41, c[0x0][0xd68] ;  /* 0x00035a0000297b08 */ /* 0x000ea40000001000 */
[-C--:B--2---:R-:W-:Y:S02]  /*1830*/  FMUL.FTZ R18, R24, R41.reuse ;  /* 0x0000002918127220 */ /* 0x084fe40000410000 */
[-C--:B------:R-:W-:Y:S02]  /*1840*/  FMUL.FTZ R40, R27, R41.reuse ;  /* 0x000000291b287220 */ /* 0x080fe40000410000 */
[----:B---3--:R-:W-:Y:S02]  /*1850*/  FMUL.FTZ R39, R28, c[0x0][0xd60] ;  /* 0x000358001c277a20 */ /* 0x008fe40000410000 */
[----:B------:R-:W-:Y:S02]  /*1860*/  FMUL.FTZ R38, R16, R18 ;  /* 0x0000001210267220 */ /* 0x000fe40000410000 */
[----:B------:R-:W-:-:S02]  /*1870*/  FMUL.FTZ R28, R25, R41 ;  /* 0x00000029191c7220 */ /* 0x000fc40000410000 */
[----:B------:R-:W-:Y:S02]  /*1880*/  FFMA.FTZ R24, R18, R38, R39 ;  /* 0x0000002612187223 */ /* 0x000fe40000010027 */
[----:B------:R-:W-:Y:S02]  /*1890*/  FMUL.FTZ R25, R29, c[0x0][0xd60] ;  /* 0x000358001d197a20 */ /* 0x000fe40000410000 */
[----:B------:R-:W-:Y:S01]  /*18a0*/  FMUL.FTZ R39, R16, R28 ;  /* 0x0000001c10277220 */ /* 0x000fe20000410000 */
[----:B------:R-:W0:Y:S01]  /*18b0*/  MUFU.SQRT R38, R24 ;  /* 0x0000001800267308 */ /* 0x000e220000002000 */
[----:B------:R-:W-:Y:S02]  /*18c0*/  FMUL.FTZ R29, R26, R41 ;  /* 0x000000291a1d7220 */ /* 0x000fe40000410000 */
[----:B------:R-:W-:Y:S02]  /*18d0*/  FFMA.FTZ R25, R28, R39, R25 ;  /* 0x000000271c197223 */ /* 0x000fe40000010019 */
[----:B------:R-:W-:-:S02]  /*18e0*/  FMUL.FTZ R26, R30, c[0x0][0xd60] ;  /* 0x000358001e1a7a20 */ /* 0x000fc40000410000 */
[C---:B------:R-:W-:Y:S01]  /*18f0*/  FMUL.FTZ R39, R16.reuse, R29 ;  /* 0x0000001d10277220 */ /* 0x040fe20000410000 */
[----:B------:R-:W1:Y:S01]  /*1900*/  MUFU.SQRT R30, R25 ;  /* 0x00000019001e7308 */ /* 0x000e620000002000 */
[----:B------:R-:W-:Y:S02]  /*1910*/  FMUL.FTZ R27, R31, c[0x0][0xd60] ;  /* 0x000358001f1b7a20 */ /* 0x000fe40000410000 */
[----:B------:R-:W-:Y:S02]  /*1920*/  FFMA.FTZ R26, R29, R39, R26 ;  /* 0x000000271d1a7223 */ /* 0x000fe4000001001a */
[----:B------:R-:W-:Y:S02]  /*1930*/  FMUL.FTZ R39, R16, R40 ;  /* 0x0000002810277220 */ /* 0x000fe40000410000 */
[----:B----4-:R-:W-:Y:S01]  /*1940*/  FMUL.FTZ R20, R20, c[0x0][0xd5c] ;  /* 0x0003570014147a20 */ /* 0x010fe20000410000 */
[----:B------:R-:W2:Y:S01]  /*1950*/  MUFU.SQRT R31, R26 ;  /* 0x0000001a001f7308 */ /* 0x000ea20000002000 */
[----:B------:R-:W-:-:S02]  /*1960*/  FFMA.FTZ R27, R40, R39, R27 ;  /* 0x00000027281b7223 */ /* 0x000fc4000001001b */
[----:B0-----:R-:W-:Y:S02]  /*1970*/  FADD.FTZ R38, R38, c[0x0][0xd64] ;  /* 0x0003590026267621 */ /* 0x001fe40000010000 */
[----:B------:R-:W-:Y:S02]  /*1980*/  FMUL.FTZ R21, R21, c[0x0][0xd5c] ;  /* 0x0003570015157a20 */ /* 0x000fe40000410000 */
[----:B------:R-:W-:Y:S01]  /*1990*/  FMUL.FTZ R22, R22, c[0x0][0xd5c] ;  /* 0x0003570016167a20 */ /* 0x000fe20000410000 */
[----:B------:R-:W0:Y:S01]  /*19a0*/  MUFU.SQRT R39, R27 ;  /* 0x0000001b00277308 */ /* 0x000e220000002000 */
[----:B-1----:R-:W-:Y:S02]  /*19b0*/  FADD.FTZ R30, R30, c[0x0][0xd64] ;  /* 0x000359001e1e7621 */ /* 0x002fe40000010000 */
[----:B------:R-:W-:Y:S02]  /*19c0*/  FMUL.FTZ R23, R23, c[0x0][0xd5c] ;  /* 0x0003570017177a20 */ /* 0x000fe40000410000 */
[----:B------:R-:W-:-:S02]  /*19d0*/  FFMA.FTZ R20, R17, R18, R20 ;  /* 0x0000001211147223 */ /* 0x000fc40000010014 */
[----:B------:R-:W-:Y:S01]  /*19e0*/  FFMA.FTZ R21, R17, R28, R21 ;  /* 0x0000001c11157223 */ /* 0x000fe20000010015 */
[----:B------:R-:W1:Y:S01]  /*19f0*/  MUFU.RCP R41, R38 ;  /* 0x0000002600297308 */ /* 0x000e620000001000 */
[----:B--2---:R-:W-:Y:S02]  /*1a00*/  FADD.FTZ R31, R31, c[0x0][0xd64] ;  /* 0x000359001f1f7621 */ /* 0x004fe40000010000 */
[C---:B------:R-:W-:Y:S02]  /*1a10*/  FFMA.FTZ R22, R17.reuse, R29, R22 ;  /* 0x0000001d11167223 */ /* 0x040fe40000010016 */
[----:B------:R-:W-:Y:S02]  /*1a20*/  FFMA.FTZ R23, R17, R40, R23 ;  /* 0x0000002811177223 */ /* 0x000fe40000010017 */
[----:B0-----:R-:W-:Y:S01]  /*1a30*/  FADD.FTZ R39, R39, c[0x0][0xd64] ;  /* 0x0003590027277621 */ /* 0x001fe20000010000 */
[----:B------:R-:W0:Y:S01]  /*1a40*/  MUFU.RCP R30, R30 ;  /* 0x0000001e001e7308 */ /* 0x000e220000001000 */
[----:B-1----:R-:W-:-:S07]  /*1a50*/  FMUL.FTZ R29, R20, R41 ;  /* 0x00000029141d7220 */ /* 0x002fce0000410000 */
[----:B------:R0:W1:Y:S01]  /*1a60*/  MUFU.RCP R43, R31 ;  /* 0x0000001f002b7308 */ /* 0x0000620000001000 */
[----:B-----5:R-:W-:-:S04]  /*1a70*/  FFMA.FTZ R29, R12, c[0x0][0xd74], R29 ;  /* 0x00035d000c1d7a23 */ /* 0x020fc8000001001d */
[----:B------:R-:W-:-:S03]  /*1a80*/  FFMA.FTZ R12, -R29, c[0x0][0xd6c], R12 ;  /* 0x00035b001d0c7a23 */ /* 0x000fc6000001010c */
[----:B------:R1:W2:Y:S01]  /*1a90*/  MUFU.RCP R42, R39 ;  /* 0x00000027002a7308 */ /* 0x0002a20000001000 */
[----:B0-----:R-:W-:Y:S02]  /*1aa0*/  FMUL.FTZ R31, R21, R30 ;  /* 0x0000001e151f7220 */ /* 0x001fe40000410000 */
[C---:B------:R-:W-:Y:S01]  /*1ab0*/  IMAD.WIDE R28, R19.reuse, 0x10, R2 ;  /* 0x00000010131c7825 */ /* 0x040fe200078e0202 */
[----:B------:R-:W-:-:S03]  /*1ac0*/  IADD3 R19, R19, c[0x0][0x0], RZ ;  /* 0x0000000013137a10 */ /* 0x000fc60007ffe0ff */
[----:B------:R-:W-:Y:S02]  /*1ad0*/  FFMA.FTZ R31, R13, c[0x0][0xd74], R31 ;  /* 0x00035d000d1f7a23 */ /* 0x000fe4000001001f */
        /* <DEDUP_REMOVED lines=8> */
[----:B------:R-:W-:-:S04]  /*1b60*/  FFMA.FTZ R41, R15, c[0x0][0xd74], R41 ;  /* 0x00035d000f297a23 */ /* 0x000fc80000010029 */
[----:B------:R-:W-:-:S05]  /*1b70*/  FFMA.FTZ R15, -R41, c[0x0][0xd6c], R15 ;  /* 0x00035b00290f7a23 */ /* 0x000fca000001010f */
[----:B------:R0:W-:Y:S04]  /*1b80*/  STG.E.128 [R36.64], R12 ;  /* 0x0000000c24007986 */ /* 0x0001e8000c101d04 */
[----:B------:R0:W-:Y:S04]  /*1b90*/  STG.E.128 [R34.64], R20 ;  /* 0x0000001422007986 */ /* 0x0001e8000c101d04 */
[----:B------:R0:W-:Y:S04]  /*1ba0*/  STG.E.128 [R32.64], R24 ;  /* 0x0000001820007986 */ /* 0x0001e8000c101d04 */
[----:B------:R0:W-:Y:S01]  /*1bb0*/  STG.E.128 [R28.64], R12 ;  /* 0x0000000c1c007986 */ /* 0x0001e2000c101d04 */
[----:B------:R-:W-:Y:S05]  /*1bc0*/  @!P0 BRA P1, `(.L_x_271) ;  /* 0xfffffbd000008947 */ /* 0x000fea000083ffff */
[----:B------:R-:W-:Y:S05]  /*1bd0*/  EXIT ;  /* 0x000000000000794d */ /* 0x000fea0003800000 */
.L_x_270:
        /* <DEDUP_REMOVED lines=16> */
[----:B------:R-:W-:Y:S02]  /*1ce0*/  FMUL.FTZ R39, R16, R28 ;  /* 0x0000001c10277220 */ /* 0x000fe40000410000 */
[----:B------:R-:W-:Y:S02]  /*1cf0*/  FMUL.FTZ R29, R26, R41 ;  /* 0x000000291a1d7220 */ /* 0x000fe40000410000 */
[----:B------:R-:W-:Y:S02]  /*1d00*/  FFMA.FTZ R25, R28, R39, R25 ;  /* 0x000000271c197223 */ /* 0x000fe40000010019 */
[----:B------:R-:W-:-:S02]  /*1d10*/  FMUL.FTZ R26, R30, c[0x0][0xd60] ;  /* 0x000358001e1a7a20 */ /* 0x000fc40000410000 */
[C---:B------:R-:W-:Y:S02]  /*1d20*/  FMUL.FTZ R39, R16.reuse, R29 ;  /* 0x0000001d10277220 */ /* 0x040fe40000410000 */
[----:B------:R-:W-:Y:S02]  /*1d30*/  FMUL.FTZ R27, R31, c[0x0][0xd60] ;  /* 0x000358001f1b7a20 */ /* 0x000fe40000410000 */
[----:B------:R-:W-:Y:S02]  /*1d40*/  FFMA.FTZ R26, R29, R39, R26 ;  /* 0x000000271d1a7223 */ /* 0x000fe4000001001a */
[----:B------:R-:W-:Y:S02]  /*1d50*/  FMUL.FTZ R39, R16, R40 ;  /* 0x0000002810277220 */ /* 0x000fe40000410000 */
[----:B------:R-:W-:Y:S02]  /*1d60*/  FADD.FTZ R38, R24, c[0x0][0xd64] ;  /* 0x0003590018267621 */ /* 0x000fe40000010000 */
[----:B------:R-:W-:-:S02]  /*1d70*/  FFMA.FTZ R27, R40, R39, R27 ;  /* 0x00000027281b7223 */ /* 0x000fc4000001001b */
[----:B------:R-:W-:Y:S02]  /*1d80*/  FADD.FTZ R30, R25, c[0x0][0xd64] ;  /* 0x00035900191e7621 */ /* 0x000fe40000010000 */
[----:B------:R-:W-:Y:S01]  /*1d90*/  FADD.FTZ R31, R26, c[0x0][0xd64] ;  /* 0x000359001a1f7621 */ /* 0x000fe20000010000 */
[----:B------:R-:W0:Y:S01]  /*1da0*/  MUFU.SQRT R38, R38 ;  /* 0x0000002600267308 */ /* 0x000e220000002000 */
[----:B------:R-:W-:Y:S02]  /*1db0*/  FADD.FTZ R39, R27, c[0x0][0xd64] ;  /* 0x000359001b277621 */ /* 0x000fe40000010000 */
[----:B----4-:R-:W-:Y:S02]  /*1dc0*/  FMUL.FTZ R20, R20, c[0x0][0xd5c] ;  /* 0x0003570014147a20 */ /* 0x010fe40000410000 */
[----:B------:R-:W-:Y:S02]  /*1dd0*/  FMUL.FTZ R21, R21, c[0x0][0xd5c] ;  /* 0x0003570015157a20 */ /* 0x000fe40000410000 */
[----:B------:R-:W-:Y:S01]  /*1de0*/  FMUL.FTZ R22, R22, c[0x0][0xd5c] ;  /* 0x0003570016167a20 */ /* 0x000fe20000410000 */
[----:B------:R-:W1:Y:S01]  /*1df0*/  MUFU.SQRT R30, R30 ;  /* 0x0000001e001e7308 */ /* 0x000e620000002000 */
[----:B------:R-:W-:-:S02]  /*1e00*/  FMUL.FTZ R23, R23, c[0x0][0xd5c] ;  /* 0x0003570017177a20 */ /* 0x000fc40000410000 */
[C---:B------:R-:W-:Y:S02]  /*1e10*/  FFMA.FTZ R20, R17.reuse, R18, R20 ;  /* 0x0000001211147223 */ /* 0x040fe40000010014 */
[C---:B------:R-:W-:Y:S02]  /*1e20*/  FFMA.FTZ R21, R17.reuse, R28, R21 ;  /* 0x0000001c11157223 */ /* 0x040fe40000010015 */
[C---:B------:R-:W-:Y:S01]  /*1e30*/  FFMA.FTZ R22, R17.reuse, R29, R22 ;  /* 0x0000001d11167223 */ /* 0x040fe20000010016 */
[----:B------:R-:W2:Y:S01]  /*1e40*/  MUFU.SQRT R31, R31 ;  /* 0x0000001f001f7308 */ /* 0x000ea20000002000 */
[----:B------:R-:W-:-:S07]  /*1e50*/  FFMA.FTZ R23, R17, R40, R23 ;  /* 0x0000002811177223 */ /* 0x000fce0000010017 */
[----:B------:R-:W-:Y:S08]  /*1e60*/  MUFU.SQRT R39, R39 ;  /* 0x0000002700277308 */ /* 0x000ff00000002000 */
[----:B0-----:R-:W0:Y:S08]  /*1e70*/  MUFU.RCP R41, R38 ;  /* 0x0000002600297308 */ /* 0x001e300000001000 */
[----:B-1----:R-:W1:Y:S08]  /*1e80*/  MUFU.RCP R42, R30 ;  /* 0x0000001e002a7308 */ /* 0x002e700000001000 */
[----:B--2---:R1:W2:Y:S01]  /*1e90*/  MUFU.RCP R43, R31 ;  /* 0x0000001f002b7308 */ /* 0x0042a20000001000 */
[----:B0-----:R-:W-:-:S04]  /*1ea0*/  FMUL.FTZ R29, R20, R41 ;  /* 0x00000029141d7220 */ /* 0x001fc80000410000 */
[----:B-----5:R-:W-:-:S03]  /*1eb0*/  FFMA.FTZ R29, R12, c[0x0][0xd74], R29 ;  /* 0x00035d000c1d7a23 */ /* 0x020fc6000001001d */
[----:B------:R2:W0:Y:S01]  /*1ec0*/  MUFU.RCP R44, R39 ;  /* 0x00000027002c7308 */ /* 0x0004220000001000 */
[----:B-1----:R-:W-:Y:S02]  /*1ed0*/  FMUL.FTZ R31, R21, R42 ;  /* 0x0000002a151f7220 */ /* 0x002fe40000410000 */
[----:B------:R-:W-:Y:S02]  /*1ee0*/  FFMA.FTZ R12, -R29, c[0x0][0xd6c], R12 ;  /* 0x00035b001d0c7a23 */ /* 0x000fe4000001010c */
[----:B------:R-:W-:Y:S02]  /*1ef0*/  FFMA.FTZ R31, R13, c[0x0][0xd74], R31 ;  /* 0x00035d000d1f7a23 */ /* 0x000fe4000001001f */
[C---:B------:R-:W-:Y:S01]  /*1f00*/  IMAD.WIDE R28, R19.reuse, 0x10, R2 ;  /* 0x00000010131c7825 */ /* 0x040fe200078e0202 */
[----:B------:R-:W-:-:S03]  /*1f10*/  IADD3 R19, R19, c[0x0][0x0], RZ ;  /* 0x0000000013137a10 */ /* 0x000fc60007ffe0ff */
[----:B--2---:R-:W-:Y:S02]  /*1f20*/  FMUL.FTZ R39, R22, R43 ;  /* 0x0000002b16277220 */ /* 0x004fe40000410000 */
[----:B------:R-:W-:Y:S01]  /*1f30*/  FFMA.FTZ R13, -R31, c[0x0][0xd6c], R13 ;  /* 0x00035b001f0d7a23 */ /* 0x000fe2000001010d */
[----:B------:R-:W-:Y:S01]  /*1f40*/  SHF.L.U32 R31, R19, 0x2, RZ ;  /* 0x00000002131f7819 */ /* 0x000fe200000006ff */
[----:B------:R-:W-:Y:S02]  /*1f50*/  FFMA.FTZ R39, R14, c[0x0][0xd74], R39 ;  /* 0x00035d000e277a23 */ /* 0x000fe40000010027 */
[----:B0-----:R-:W-:Y:S01]  /*1f60*/  FMUL.FTZ R41, R23, R44 ;  /* 0x0000002c17297220 */ /* 0x001fe20000410000 */
        /* <DEDUP_REMOVED lines=11> */
.L_x_272:
        /* <DEDUP_REMOVED lines=14> */
.L_x_539:


//--------------------- .text._Z27maybe_adam_undo_cuda_kernelIddEvPViPT_S3_S3_PKT0_fffffm10adamMode_tf --------------------------
	.section	.text._Z27maybe_adam_undo_cuda_kernelIddEvPViPT_S3_S3_PKT0_fffffm10adamMode_tf,"ax",@progbits
	.sectioninfo	@"SHI_REGISTERS=45"
	.align	128
        .global         _Z27maybe_adam_undo_cuda_kernelIddEvPViPT_S3_S3_PKT0_fffffm10adamMode_tf
        .type           _Z27maybe_adam_undo_cuda_kernelIddEvPViPT_S3_S3_PKT0_fffffm10adamMode_tf,@function
        .size           _Z27maybe_adam_undo_cuda_kernelIddEvPViPT_S3_S3_PKT0_fffffm10adamMode_tf,(.L_x_522 - _Z27maybe_adam_undo_cuda_kernelIddEvPViPT_S3_S3_PKT0_fffffm10adamMode_tf)
        .other          _Z27maybe_adam_undo_cuda_kernelIddEvPViPT_S3_S3_PKT0_fffffm10adamMode_tf,@"STO_CUDA_ENTRY STV_DEFAULT"
_Z27maybe_adam_undo_cuda_kernelIddEvPViPT_S3_S3_PKT0_fffffm10adamMode_tf:
.text._Z27maybe_adam_undo_cuda_kernelIddEvPViPT_S3_S3_PKT0_fffffm10adamMode_tf:
        /* <DEDUP_REMOVED lines=9> */
[----:B------:R-:W-:Y:S05]  /*0090*/  @!P0 EXIT ;  /* 0x000000000000894d */ /* 0x000fea0003800000 */
.L_x_273:
[----:B------:R-:W-:-:S04]  /*00a0*/  ISETP.NE.U32.AND P0, PT, RZ, c[0x0][0x1a0], PT ;  /* 0x00006800ff007a0c */ /* 0x000fc80003f05070 */
[----:B------:R-:W-:-:S13]  /*00b0*/  ISETP.NE.AND.EX P0, PT, RZ, c[0x0][0x1a4], PT, P0 ;  /* 0x00006900ff007a0c */ /* 0x000fda0003f05300 */
[----:B------:R-:W-:Y:S05]  /*00c0*/  @!P0 EXIT ;  /* 0x000000000000894d */ /* 0x000fea0003800000 */
[----:B------:R-:W-:Y:S01]  /*00d0*/  HFMA2.MMA R13, -RZ, RZ, 1.875, 0 ;  /* 0x3f800000ff0d7435 */ /* 0x000fe200000001ff */
[----:B------:R-:W-:Y:S01]  /*00e0*/  IMAD.MOV.U32 R0, RZ, RZ, c[0x0][0x198] ;  /* 0x00006600ff007624 */ /* 0x000fe200078e00ff */
[----:B------:R-:W0:Y:S01]  /*00f0*/  S2R R16, SR_CTAID.X ;  /* 0x0000000000107919 */ /* 0x000e220000002500 */
[----:B------:R-:W-:Y:S02]  /*0100*/  ULDC.64 UR4, c[0x0][0x0] ;  /* 0x0000000000047ab9 */ /* 0x000fe40000000a00 */
[----:B------:R-:W-:Y:S01]  /*0110*/  UIMAD UR4, UR4, UR5, URZ ;  /* 0x00000005040472a4 */ /* 0x000fe2000f8e023f */
[----:B------:R-:W0:Y:S01]  /*0120*/  S2R R17, SR_CTAID.Y ;  /* 0x0000000000117919 */ /* 0x000e220000002600 */
[----:B------:R-:W-:Y:S02]  /*0130*/  ULDC UR6, c[0x0][0x10] ;  /* 0x0000040000067ab9 */ /* 0x000fe40000000800 */
[----:B------:R-:W-:Y:S01]  /*0140*/  ULDC UR5, c[0x0][0xc] ;  /* 0x0000030000057ab9 */ /* 0x000fe20000000800 */
[----:B------:R-:W-:Y:S01]  /*0150*/  FFMA.FTZ R0, -R0, c[0x0][0x1ac], R13 ;  /* 0x00006b0000007a23 */ /* 0x000fe2000001010d */
[----:B------:R-:W1:Y:S01]  /*0160*/  S2R R18, SR_TID.X ;  /* 0x0000000000127919 */ /* 0x000e620000002100 */
[C---:B------:R-:W-:Y:S01]  /*0170*/  FMUL.FTZ R6, R13.reuse, c[0x0][0x188] ;  /* 0x000062000d067a20 */ /* 0x040fe20000410000 */
[----:B------:R-:W-:Y:S01]  /*0180*/  UIMAD UR5, UR5, UR6, URZ ;  /* 0x00000006050572a4 */ /* 0x000fe2000f8e023f */
[----:B------:R-:W-:Y:S01]  /*0190*/  FMUL.FTZ R0, R0, 1 ;  /* 0x3f80000000007820 */ /* 0x000fe20000410000 */
[----:B------:R-:W1:Y:S01]  /*01a0*/  S2R R19, SR_TID.Y ;  /* 0x0000000000137919 */ /* 0x000e620000002200 */
[C---:B------:R-:W-:Y:S01]  /*01b0*/  FMUL.FTZ R14, R13.reuse, c[0x0][0x18c] ;  /* 0x000063000d0e7a20 */ /* 0x040fe20000410000 */
[----:B------:R-:W-:Y:S01]  /*01c0*/  UIMAD UR5, UR4, UR5, URZ ;  /* 0x00000005040572a4 */ /* 0x000fe2000f8e023f */
[----:B------:R-:W2:Y:S01]  /*01d0*/  F2F.F64.F32 R6, R6 ;  /* 0x0000000600067310 */ /* 0x000ea20000201800 */
[----:B------:R-:W-:-:S02]  /*01e0*/  FMUL.FTZ R2, R13, c[0x0][0x194] ;  /* 0x000065000d027a20 */ /* 0x000fc40000410000 */
[C---:B------:R-:W-:Y:S02]  /*01f0*/  FADD.FTZ R12, R13.reuse, -c[0x0][0x188] ;  /* 0x800062000d0c7621 */ /* 0x040fe40000010000 */
[C---:B------:R-:W-:Y:S02]  /*0200*/  FMUL.FTZ R8, R13.reuse, c[0x0][0x190] ;  /* 0x000064000d087a20 */ /* 0x040fe40000410000 */
[----:B------:R-:W-:Y:S01]  /*0210*/  FMUL.FTZ R10, R13, c[0x0][0x198] ;  /* 0x000066000d0a7a20 */ /* 0x000fe20000410000 */
[----:B------:R3:W4:Y:S01]  /*0220*/  F2F.F64.F32 R4, R0 ;  /* 0x0000000000047310 */ /* 0x0007220000201800 */
[----:B------:R-:W-:-:S07]  /*0230*/  FMUL.FTZ R12, R12, 1 ;  /* 0x3f8000000c0c7820 */ /* 0x000fce0000410000 */
[----:B------:R-:W5:Y:S01]  /*0240*/  F2F.F64.F32 R14, R14 ;  /* 0x0000000e000e7310 */ /* 0x000f620000201800 */
[----:B--2---:R2:W0:Y:S01]  /*0250*/  R2UR UR12, R6 ;  /* 0x00000000060c73c2 */ /* 0x00442200000e0000 */
[----:B---3--:R-:W-:-:S04]  /*0260*/  FADD.FTZ R0, R13, -c[0x0][0x18c] ;  /* 0x800063000d007621 */ /* 0x008fc80000010000 */
[----:B------:R-:W-:Y:S02]  /*0270*/  FMUL.FTZ R0, R0, 1 ;  /* 0x3f80000000007820 */ /* 0x000fe40000410000 */
[----:B------:R-:W3:Y:S01]  /*0280*/  F2F.F64.F32 R2, R2 ;  /* 0x0000000200027310 */ /* 0x000ee20000201800 */
[----:B------:R2:W0:Y:S07]  /*0290*/  R2UR UR13, R7 ;  /* 0x00000000070d73c2 */ /* 0x00042e00000e0000 */
[----:B------:R-:W0:Y:S01]  /*02a0*/  F2F.F64.F32 R8, R8 ;  /* 0x0000000800087310 */ /* 0x000e220000201800 */
[----:B----4-:R2:W4:Y:S07]  /*02b0*/  R2UR UR10, R4 ;  /* 0x00000000040a73c2 */ /* 0x01052e00000e0000 */
[----:B------:R-:W0:Y:S01]  /*02c0*/  F2F.F64.F32 R10, R10 ;  /* 0x0000000a000a7310 */ /* 0x000e220000201800 */
[----:B------:R2:W0:Y:S07]  /*02d0*/  R2UR UR11, R5 ;  /* 0x00000000050b73c2 */ /* 0x00042e00000e0000 */
[----:B------:R-:W0:Y:S01]  /*02e0*/  F2F.F64.F32 R12, R12 ;  /* 0x0000000c000c7310 */ /* 0x000e220000201800 */
[----:B-----5:R5:W0:Y:S08]  /*02f0*/  R2UR UR14, R14 ;  /* 0x000000000e0e73c2 */ /* 0x020a3000000e0000 */
[----:B------:R5:W1:Y:S02]  /*0300*/  R2UR UR15, R15 ;  /* 0x000000000f0f73c2 */ /* 0x000a6400000e0000 */
[----:B-----5:R2:W1:Y:S06]  /*0310*/  F2F.F64.F32 R14, R0 ;  /* 0x00000000000e7310 */ /* 0x02046c0000201800 */
[----:B---3--:R0:W3:Y:S08]  /*0320*/  R2UR UR8, R2 ;  /* 0x00000000020873c2 */ /* 0x0080f000000e0000 */
[----:B------:R1:W2:Y:S01]  /*0330*/  R2UR UR9, R3 ;  /* 0x00000000030973c2 */ /* 0x0002a200000e0000 */
[----:B0-----:R-:W-:-:S02]  /*0340*/  IMAD R2, R17, c[0x0][0xc], R16 ;  /* 0x0000030011027a24 */ /* 0x001fc400078e0210 */
[----:B-1----:R-:W-:-:S04]  /*0350*/  IMAD R3, R19, c[0x0][0x0], R18 ;  /* 0x0000000013037a24 */ /* 0x002fc800078e0212 */
[----:B------:R-:W-:Y:S01]  /*0360*/  IMAD R2, R2, UR4, R3 ;  /* 0x0000000402027c24 */ /* 0x000fe2000f8e0203 */
[----:B--234-:R-:W-:-:S04]  /*0370*/  UMOV UR4, URZ ;  /* 0x0000003f00047c82 */ /* 0x01cfc80008000000 */
.L_x_296:
[----:B------:R-:W-:Y:S01]  /*0380*/  LEA R26, R2, UR4, 0x2 ;  /* 0x00000004021a7c11 */ /* 0x000fe2000f8e10ff */
[----:B------:R-:W-:Y:S01]  /*0390*/  IMAD.MOV.U32 R27, RZ, RZ, 0x8 ;  /* 0x00000008ff1b7424 */ /* 0x000fe200078e00ff */
[----:B------:R-:W-:Y:S02]  /*03a0*/  CS2R R4, SRZ ;  /* 0x0000000000047805 */ /* 0x000fe4000001ff00 */
[C---:B------:R-:W-:Y:S01]  /*03b0*/  ISETP.GE.U32.AND P0, PT, R26.reuse, c[0x0][0x1a0], PT ;  /* 0x000068001a007a0c */ /* 0x040fe20003f06070 */
[----:B------:R-:W-:Y:S01]  /*03c0*/  IMAD.WIDE R28, R26, R27, c[0x0][0x180] ;  /* 0x000060001a1c7625 */ /* 0x000fe200078e021b */
[----:B------:R-:W-:-:S04]  /*03d0*/  SHF.R.S32.HI R0, RZ, 0x1f, R26 ;  /* 0x0000001fff007819 */ /* 0x000fc8000001141a */
[----:B------:R-:W-:-:S13]  /*03e0*/  ISETP.GE.U32.AND.EX P0, PT, R0, c[0x0][0x1a4], PT, P0 ;  /* 0x0000690000007a0c */ /* 0x000fda0003f06100 */
[----:B------:R0:W2:Y:S01]  /*03f0*/  @!P0 LDG.E.64.CONSTANT R4, [R28.64] ;  /* 0x000000101c048981 */ /* 0x0000a2000c1e9b00 */
[----:B------:R-:W-:Y:S01]  /*0400*/  CS2R R16, SRZ ;  /* 0x0000000000107805 */ /* 0x000fe2000001ff00 */
[----:B------:R-:W-:Y:S01]  /*0410*/  CS2R R18, SRZ ;  /* 0x0000000000127805 */ /* 0x000fe2000001ff00 */
[----:B------:R-:W-:Y:S01]  /*0420*/  CS2R R20, SRZ ;  /* 0x0000000000147805 */ /* 0x000fe2000001ff00 */
[----:B------:R-:W-:-:S04]  /*0430*/  IMAD.WIDE R22, R26, R27, c[0x0][0x168] ;  /* 0x00005a001a167625 */ /* 0x000fc800078e021b */
[CC--:B------:R-:W-:Y:S01]  /*0440*/  IMAD.WIDE R24, R26.reuse, R27.reuse, c[0x0][0x170] ;  /* 0x00005c001a187625 */ /* 0x0c0fe200078e021b */
[----:B------:R1:W5:Y:S03]  /*0450*/  @!P0 LDG.E.64 R16, [R22.64] ;  /* 0x0000001016108981 */ /* 0x000366000c1e1b00 */
[----:B------:R-:W-:Y:S01]  /*0460*/  IMAD.WIDE R26, R26, R27, c[0x0][0x178] ;  /* 0x00005e001a1a7625 */ /* 0x000fe200078e021b */
[----:B------:R1:W5:Y:S04]  /*0470*/  @!P0 LDG.E.64 R18, [R24.64] ;  /* 0x0000001018128981 */ /* 0x000368000c1e1b00 */
[----:B------:R1:W5:Y:S01]  /*0480*/  @!P0 LDG.E.64 R20, [R26.64] ;  /* 0x000000101a148981 */ /* 0x000362000c1e1b00 */
[----:B------:R-:W3:Y:S01]  /*0490*/  MUFU.RCP64H R7, UR9 ;  /* 0x0000000900077d08 */ /* 0x000ee20008001800 */
[----:B0-----:R-:W-:Y:S01]  /*04a0*/  IMAD.U32 R28, RZ, RZ, UR8 ;  /* 0x00000008ff1c7e24 */ /* 0x001fe2000f8e00ff */
[----:B------:R-:W-:Y:S01]  /*04b0*/  MOV R29, UR9 ;  /* 0x00000009001d7c02 */ /* 0x000fe20008000f00 */
[----:B------:R-:W-:-:S06]  /*04c0*/  IMAD.MOV.U32 R6, RZ, RZ, 0x1 ;  /* 0x00000001ff067424 */ /* 0x000fcc00078e00ff */
[----:B---3--:R-:W0:-:S06]  /*04d0*/  DFMA R28, R6, -R28, 1 ;  /* 0x3ff00000061c742b */ /* 0x008e0c000000081c */
[----:B0-----:R-:W0:-:S06]  /*04e0*/  DFMA R28, R28, R28, R28 ;  /* 0x0000001c1c1c722b */ /* 0x001e0c000000001c */
[----:B0-----:R0:W3:Y:S02]  /*04f0*/  DFMA R28, R6, R28, R6 ;  /* 0x0000001c061c722b */ /* 0x0010e40000000006 */
[----:B0-----:R-:W-:Y:S02]  /*0500*/  IMAD.U32 R6, RZ, RZ, UR8 ;  /* 0x00000008ff067e24 */ /* 0x001fe4000f8e00ff */
[----:B------:R-:W-:-:S06]  /*0510*/  IMAD.U32 R7, RZ, RZ, UR9 ;  /* 0x00000009ff077e24 */ /* 0x000fcc000f8e00ff */
[----:B---3--:R-:W0:-:S06]  /*0520*/  DFMA R6, R28, -R6, 1 ;  /* 0x3ff000001c06742b */ /* 0x008e0c0000000806 */
[----:B0-----:R-:W2:Y:S01]  /*0530*/  DFMA R6, R28, R6, R28 ;  /* 0x000000061c06722b */ /* 0x001ea2000000001c */
[----:B------:R-:W-:Y:S05]  /*0540*/  BSSY B0, `(.L_x_274) ;  /* 0x0000011000007945 */ /* 0x000fea0003800000 */
[----:B--2---:R-:W0:-:S06]  /*0550*/  DMUL R28, R6, R4 ;  /* 0x00000004061c7228 */ /* 0x004e0c0000000000 */
[----:B0-----:R-:W0:-:S06]  /*0560*/  DFMA R30, R28, -UR8, R4 ;  /* 0x800000081c1e7c2b */ /* 0x001e0c0008000004 */
[----:B0-----:R-:W0:Y:S01]  /*0570*/  DFMA R28, R6, R30, R28 ;  /* 0x0000001e061c722b */ /* 0x001e22000000001c */
[----:B------:R-:W-:-:S09]  /*0580*/  FSETP.GEU.AND P2, PT, |R5|, 6.5827683646048100446e-37, PT ;  /* 0x036000000500780b */ /* 0x000fd20003f4e200 */
[----:B0-----:R-:W-:-:S05]  /*0590*/  FFMA R0, RZ, UR9, R29 ;  /* 0x00000009ff007c23 */ /* 0x001fca000800001d */
[----:B------:R-:W-:-:S13]  /*05a0*/  FSETP.GT.AND P1, PT, |R0|, 1.469367938527859385e-39, PT ;  /* 0x001000000000780b */ /* 0x000fda0003f24200 */
[----:B------:R-:W-:Y:S05]  /*05b0*/  @P1 BRA P2, `(.L_x_275) ;  /* 0x0000009000001947 */ /* 0x000fea0001000000 */
[----:B-1----:R-:W-:Y:S01]  /*05c0*/  IMAD.U32 R7, RZ, RZ, UR9 ;  /* 0x00000009ff077e24 */ /* 0x002fe2000f8e00ff */
[----:B------:R-:W-:Y:S01]  /*05d0*/  MOV R30, UR8 ;  /* 0x00000008001e7c02 */ /* 0x000fe20008000f00 */
[----:B------:R-:W-:Y:S01]  /*05e0*/  IMAD.U32 R31, RZ, RZ, UR9 ;  /* 0x00000009ff1f7e24 */ /* 0x000fe2000f8e00ff */
[----:B------:R-:W-:Y:S01]  /*05f0*/  MOV R0, 0x630 ;  /* 0x0000063000007802 */ /* 0x000fe20000000f00 */
[----:B------:R-:W-:Y:S01]  /*0600*/  IMAD.U32 R6, RZ, RZ, UR8 ;  /* 0x00000008ff067e24 */ /* 0x000fe2000f8e00ff */
[----:B------:R-:W-:Y:S02]  /*0610*/  MOV R33, R7 ;  /* 0x0000000700217202 */ /* 0x000fe40000000f00 */
[----:B-----5:R-:W-:Y:S05]  /*0620*/  CALL.REL.NOINC `($__internal_2_$__cuda_sm20_div_rn_f64_full) ;  /* 0x0000116000007944 */ /* 0x020fea0003c00000 */
[----:B------:R-:W-:Y:S02]  /*0630*/  IMAD.MOV.U32 R28, RZ, RZ, R6 ;  /* 0x000000ffff1c7224 */ /* 0x000fe400078e0006 */
[----:B------:R-:W-:Y:S02]  /*0640*/  IMAD.MOV.U32 R29, RZ, RZ, R7 ;  /* 0x000000ffff1d7224 */ /* 0x000fe400078e0007 */
.L_x_275:
[----:B-1----:R-:W-:Y:S05]  /*0650*/  BSYNC B0 ;  /* 0x0000000000007941 */ /* 0x002fea0003800000 */
.L_x_274:
[----:B------:R-:W-:Y:S01]  /*0660*/  ISETP.NE.AND P1, PT, RZ, c[0x0][0x1a8], PT ;  /* 0x00006a00ff007a0c */ /* 0x000fe20003f25270 */
[----:B------:R-:W-:-:S12]  /*0670*/  BSSY B0, `(.L_x_276) ;  /* 0x0000105000007945 */ /* 0x000fd80003800000 */
[----:B------:R-:W-:Y:S05]  /*0680*/  @!P1 BRA `(.L_x_277) ;  /* 0x0000082000009947 */ /* 0x000fea0003800000 */
[----:B------:R-:W0:-:S14]  /*0690*/  DSETP.GEU.AND P1, PT, |R28|, +INF , PT ;  /* 0x7ff000001c00742a */ /* 0x000e1c0003f2e200 */
[----:B0-----:R-:W-:Y:S05]  /*06a0*/  @P1 BRA `(.L_x_278) ;  /* 0x0000101000001947 */ /* 0x001fea0003800000 */
[----:B-----5:R-:W0:Y:S01]  /*06b0*/  F2F.F32.F64 R0, R20 ;  /* 0x0000001400007310 */ /* 0x020e220000301000 */
[----:B------:R-:W0:Y:S01]  /*06c0*/  DSETP.GEU.AND P1, PT, |R20|, c[0x2][0x0], PT ;  /* 0x008000001400762a */ /* 0x000e220003f2e200 */
[----:B------:R-:W-:Y:S01]  /*06d0*/  IMAD.MOV.U32 R6, RZ, RZ, 0x1 ;  /* 0x00000001ff067424 */ /* 0x000fe200078e00ff */
[----:B------:R-:W-:Y:S01]  /*06e0*/  FSETP.GEU.AND P2, PT, |R19|, 6.5827683646048100446e-37, PT ;  /* 0x036000001300780b */ /* 0x000fe20003f4e200 */
[----:B------:R-:W-:Y:S11]  /*06f0*/  BSSY B1, `(.L_x_279) ;  /* 0x0000018000017945 */ /* 0x000ff60003800000 */
[----:B0-----:R-:W-:-:S06]  /*0700*/  @!P1 FMUL R0, R0, 1.175494350822287508e-38 ;  /* 0x0080000000009820 */ /* 0x001fcc0000400000 */
[----:B------:R-:W0:Y:S02]  /*0710*/  MUFU.SQRT R0, R0 ;  /* 0x0000000000007308 */ /* 0x000e240000002000 */
[----:B0-----:R-:W-:-:S04]  /*0720*/  FADD.FTZ R3, R0, c[0x0][0x190] ;  /* 0x0000640000037621 */ /* 0x001fc80000010000 */
[----:B------:R-:W-:-:S04]  /*0730*/  FMUL.FTZ R3, R3, 1 ;  /* 0x3f80000003037820 */ /* 0x000fc80000410000 */
        /* <DEDUP_REMOVED lines=17> */
[----:B------:R-:W-:Y:S02]  /*0850*/  IMAD.MOV.U32 R5, RZ, RZ, R19 ;  /* 0x000000ffff057224 */ /* 0x000fe400078e0013 */
[----:B------:R-:W-:Y:S05]  /*0860*/  CALL.REL.NOINC `($__internal_2_$__cuda_sm20_div_rn_f64_full) ;  /* 0x00000f2000007944 */ /* 0x000fea0003c00000 */
.L_x_280:
[----:B------:R-:W-:Y:S05]  /*0870*/  BSYNC B1 ;  /* 0x0000000000017941 */ /* 0x000fea0003800000 */
.L_x_279:
[----:B------:R-:W0:Y:S01]  /*0880*/  MUFU.RCP64H R5, UR11 ;  /* 0x0000000b00057d08 */ /* 0x000e220008001800 */
[----:B------:R-:W-:Y:S01]  /*0890*/  MOV R30, UR10 ;  /* 0x0000000a001e7c02 */ /* 0x000fe20008000f00 */
[----:B------:R-:W-:Y:S01]  /*08a0*/  IMAD.U32 R31, RZ, RZ, UR11 ;  /* 0x0000000bff1f7e24 */ /* 0x000fe2000f8e00ff */
[----:B------:R-:W-:Y:S01]  /*08b0*/  MOV R32, UR10 ;  /* 0x0000000a00207c02 */ /* 0x000fe20008000f00 */
[----:B------:R-:W-:Y:S01]  /*08c0*/  IMAD.MOV.U32 R4, RZ, RZ, 0x1 ;  /* 0x00000001ff047424 */ /* 0x000fe200078e00ff */
[----:B------:R-:W-:Y:S01]  /*08d0*/  BSSY B1, `(.L_x_281) ;  /* 0x000001a000017945 */ /* 0x000fe20003800000 */
[----:B------:R-:W-:-:S04]  /*08e0*/  IMAD.U32 R33, RZ, RZ, UR11 ;  /* 0x0000000bff217e24 */ /* 0x000fc8000f8e00ff */
[----:B0-----:R-:W0:-:S06]  /*08f0*/  DFMA R30, R4, -R30, 1 ;  /* 0x3ff00000041e742b */ /* 0x001e0c000000081e */
[----:B0-----:R-:W0:-:S06]  /*0900*/  DFMA R30, R30, R30, R30 ;  /* 0x0000001e1e1e722b */ /* 0x001e0c000000001e */
[----:B0-----:R-:W0:-:S06]  /*0910*/  DFMA R30, R4, R30, R4 ;  /* 0x0000001e041e722b */ /* 0x001e0c0000000004 */
[----:B0-----:R-:W0:-:S04]  /*0920*/  DFMA R4, R30, -R32, 1 ;  /* 0x3ff000001e04742b */ /* 0x001e080000000820 */
[----:B------:R-:W-:-:S04]  /*0930*/  DFMA R32, R10, R6, R16 ;  /* 0x000000060a20722b */ /* 0x000fc80000000010 */
[----:B0-----:R-:W0:-:S06]  /*0940*/  DFMA R4, R30, R4, R30 ;  /* 0x000000041e04722b */ /* 0x001e0c000000001e */
[----:B0-----:R-:W0:Y:S01]  /*0950*/  DMUL R16, R32, R4 ;  /* 0x0000000420107228 */ /* 0x001e220000000000 */
[----:B------:R-:W-:-:S05]  /*0960*/  FSETP.GEU.AND P2, PT, |R33|, 6.5827683646048100446e-37, PT ;  /* 0x036000002100780b */ /* 0x000fca0003f4e200 */
[----:B0-----:R-:W0:-:S06]  /*0970*/  DFMA R6, R16, -UR10, R32 ;  /* 0x8000000a10067c2b */ /* 0x001e0c0008000020 */
[----:B0-----:R-:W0:-:S10]  /*0980*/  DFMA R16, R4, R6, R16 ;  /* 0x000000060410722b */ /* 0x001e140000000010 */
[----:B0-----:R-:W-:-:S05]  /*0990*/  FFMA R0, RZ, UR11, R17 ;  /* 0x0000000bff007c23 */ /* 0x001fca0008000011 */
[----:B------:R-:W-:-:S13]  /*09a0*/  FSETP.GT.AND P1, PT, |R0|, 1.469367938527859385e-39, PT ;  /* 0x001000000000780b */ /* 0x000fda0003f24200 */
[----:B------:R-:W-:Y:S05]  /*09b0*/  @P1 BRA P2, `(.L_x_282) ;  /* 0x000000b000001947 */ /* 0x000fea0001000000 */
[----:B------:R-:W-:Y:S01]  /*09c0*/  IMAD.U32 R7, RZ, RZ, UR11 ;  /* 0x0000000bff077e24 */ /* 0x000fe2000f8e00ff */
[----:B------:R-:W-:Y:S01]  /*09d0*/  MOV R31, UR11 ;  /* 0x0000000b001f7c02 */ /* 0x000fe20008000f00 */
[----:B------:R-:W-:Y:S01]  /*09e0*/  IMAD.MOV.U32 R5, RZ, RZ, R33 ;  /* 0x000000ffff057224 */ /* 0x000fe200078e0021 */
[----:B------:R-:W-:Y:S01]  /*09f0*/  MOV R4, R32 ;  /* 0x0000002000047202 */ /* 0x000fe20000000f00 */
[----:B------:R-:W-:Y:S01]  /*0a00*/  IMAD.U32 R30, RZ, RZ, UR10 ;  /* 0x0000000aff1e7e24 */ /* 0x000fe2000f8e00ff */
[----:B------:R-:W-:Y:S01]  /*0a10*/  MOV R0, 0xa50 ;  /* 0x00000a5000007802 */ /* 0x000fe20000000f00 */
[----:B------:R-:W-:Y:S02]  /*0a20*/  IMAD.U32 R6, RZ, RZ, UR10 ;  /* 0x0000000aff067e24 */ /* 0x000fe4000f8e00ff */
[----:B------:R-:W-:Y:S02]  /*0a30*/  IMAD.MOV.U32 R33, RZ, RZ, R7 ;  /* 0x000000ffff217224 */ /* 0x000fe400078e0007 */
[----:B------:R-:W-:Y:S05]  /*0a40*/  CALL.REL.NOINC `($__internal_2_$__cuda_sm20_div_rn_f64_full) ;  /* 0x00000d4000007944 */ /* 0x000fea0003c00000 */
[----:B------:R-:W-:Y:S01]  /*0a50*/  MOV R16, R6 ;  /* 0x0000000600107202 */ /* 0x000fe20000000f00 */
[----:B------:R-:W-:Y:S02]  /*0a60*/  IMAD.MOV.U32 R17, RZ, RZ, R7 ;  /* 0x000000ffff117224 */ /* 0x000fe400078e0007 */
.L_x_282:
[----:B------:R-:W-:Y:S05]  /*0a70*/  BSYNC B1 ;  /* 0x0000000000017941 */ /* 0x000fea0003800000 */
.L_x_281:
[----:B------:R-:W0:Y:S01]  /*0a80*/  MUFU.RCP64H R5, UR13 ;  /* 0x0000000d00057d08 */ /* 0x000e220008001800 */
[----:B------:R-:W-:Y:S01]  /*0a90*/  IMAD.U32 R6, RZ, RZ, UR12 ;  /* 0x0000000cff067e24 */ /* 0x000fe2000f8e00ff */
[----:B------:R-:W-:Y:S01]  /*0aa0*/  MOV R7, UR13 ;  /* 0x0000000d00077c02 */ /* 0x000fe20008000f00 */
[----:B------:R-:W-:Y:S01]  /*0ab0*/  IMAD.MOV.U32 R4, RZ, RZ, 0x1 ;  /* 0x00000001ff047424 */ /* 0x000fe200078e00ff */
[----:B------:R-:W-:Y:S01]  /*0ac0*/  MOV R31, UR13 ;  /* 0x0000000d001f7c02 */ /* 0x000fe20008000f00 */
[----:B------:R-:W-:Y:S01]  /*0ad0*/  IMAD.U32 R30, RZ, RZ, UR12 ;  /* 0x0000000cff1e7e24 */ /* 0x000fe2000f8e00ff */
[----:B------:R-:W-:Y:S03]  /*0ae0*/  BSSY B1, `(.L_x_283) ;  /* 0x0000017000017945 */ /* 0x000fe60003800000 */
[----:B0-----:R-:W0:-:S06]  /*0af0*/  DFMA R6, R4, -R6, 1 ;  /* 0x3ff000000406742b */ /* 0x001e0c0000000806 */
[----:B0-----:R-:W0:-:S06]  /*0b00*/  DFMA R6, R6, R6, R6 ;  /* 0x000000060606722b */ /* 0x001e0c0000000006 */
[----:B0-----:R-:W0:-:S04]  /*0b10*/  DFMA R6, R4, R6, R4 ;  /* 0x000000060406722b */ /* 0x001e080000000004 */
[----:B------:R-:W-:-:S04]  /*0b20*/  DFMA R4, R12, -R28, R18 ;  /* 0x8000001c0c04722b */ /* 0x000fc80000000012 */
[----:B0-----:R-:W0:-:S06]  /*0b30*/  DFMA R30, R6, -R30, 1 ;  /* 0x3ff00000061e742b */ /* 0x001e0c000000081e */
[----:B0-----:R-:W0:Y:S01]  /*0b40*/  DFMA R30, R6, R30, R6 ;  /* 0x0000001e061e722b */ /* 0x001e220000000006 */
[----:B------:R-:W-:-:S05]  /*0b50*/  FSETP.GEU.AND P2, PT, |R5|, 6.5827683646048100446e-37, PT ;  /* 0x036000000500780b */ /* 0x000fca0003f4e200 */
[----:B0-----:R-:W0:-:S06]  /*0b60*/  DMUL R18, R4, R30 ;  /* 0x0000001e04127228 */ /* 0x001e0c0000000000 */
[----:B0-----:R-:W0:-:S06]  /*0b70*/  DFMA R6, R18, -UR12, R4 ;  /* 0x8000000c12067c2b */ /* 0x001e0c0008000004 */
[----:B0-----:R-:W0:-:S10]  /*0b80*/  DFMA R18, R30, R6, R18 ;  /* 0x000000061e12722b */ /* 0x001e140000000012 */
[----:B0-----:R-:W-:-:S05]  /*0b90*/  FFMA R0, RZ, UR13, R19 ;  /* 0x0000000dff007c23 */ /* 0x001fca0008000013 */
[----:B------:R-:W-:-:S13]  /*0ba0*/  FSETP.GT.AND P1, PT, |R0|, 1.469367938527859385e-39, PT ;  /* 0x001000000000780b */ /* 0x000fda0003f24200 */
[----:B------:R-:W-:Y:S05]  /*0bb0*/  @P1 BRA P2, `(.L_x_284) ;  /* 0x0000009000001947 */ /* 0x000fea0001000000 */
[----:B------:R-:W-:Y:S01]  /*0bc0*/  IMAD.U32 R7, RZ, RZ, UR13 ;  /* 0x0000000dff077e24 */ /* 0x000fe2000f8e00ff */
[----:B------:R-:W-:Y:S01]  /*0bd0*/  MOV R6, UR12 ;  /* 0x0000000c00067c02 */ /* 0x000fe20008000f00 */
[----:B------:R-:W-:Y:S01]  /*0be0*/  IMAD.U32 R30, RZ, RZ, UR12 ;  /* 0x0000000cff1e7e24 */ /* 0x000fe2000f8e00ff */
[----:B------:R-:W-:Y:S01]  /*0bf0*/  MOV R0, 0xc30 ;  /* 0x00000c3000007802 */ /* 0x000fe20000000f00 */
[----:B------:R-:W-:Y:S02]  /*0c00*/  IMAD.U32 R31, RZ, RZ, UR13 ;  /* 0x0000000dff1f7e24 */ /* 0x000fe4000f8e00ff */
[----:B------:R-:W-:Y:S02]  /*0c10*/  IMAD.MOV.U32 R33, RZ, RZ, R7 ;  /* 0x000000ffff217224 */ /* 0x000fe400078e0007 */
[----:B------:R-:W-:Y:S05]  /*0c20*/  CALL.REL.NOINC `($__internal_2_$__cuda_sm20_div_rn_f64_full) ;  /* 0x00000b6000007944 */ /* 0x000fea0003c00000 */
[----:B------:R-:W-:Y:S01]  /*0c30*/  MOV R18, R6 ;  /* 0x0000000600127202 */ /* 0x000fe20000000f00 */
[----:B------:R-:W-:Y:S02]  /*0c40*/  IMAD.MOV.U32 R19, RZ, RZ, R7 ;  /* 0x000000ffff137224 */ /* 0x000fe400078e0007 */
.L_x_284:
[----:B------:R-:W-:Y:S05]  /*0c50*/  BSYNC B1 ;  /* 0x0000000000017941 */ /* 0x000fea0003800000 */
.L_x_283:
        /* <DEDUP_REMOVED lines=10> */
[----:B------:R-:W1:-:S04]  /*0d00*/  DMUL R4, R14, R28 ;  /* 0x0000001c0e047228 */ /* 0x000e480000000000 */
[----:B0-----:R-:W0:-:S04]  /*0d10*/  DFMA R30, R6, -R30, 1 ;  /* 0x3ff00000061e742b */ /* 0x001e08000000081e */
[----:B-1----:R-:W-:-:S04]  /*0d20*/  DFMA R20, R4, -R28, R20 ;  /* 0x8000001c0414722b */ /* 0x002fc80000000014 */
        /* <DEDUP_REMOVED lines=11> */
[----:B------:R-:W-:Y:S01]  /*0de0*/  MOV R5, R21 ;  /* 0x0000001500057202 */ /* 0x000fe20000000f00 */
[----:B------:R-:W-:Y:S01]  /*0df0*/  IMAD.U32 R31, RZ, RZ, UR15 ;  /* 0x0000000fff1f7e24 */ /* 0x000fe2000f8e00ff */
[----:B------:R-:W-:Y:S01]  /*0e00*/  MOV R0, 0xe40 ;  /* 0x00000e4000007802 */ /* 0x000fe20000000f00 */
[----:B------:R-:W-:Y:S02]  /*0e10*/  IMAD.MOV.U32 R4, RZ, RZ, R20 ;  /* 0x000000ffff047224 */ /* 0x000fe400078e0014 */
[----:B------:R-:W-:Y:S02]  /*0e20*/  IMAD.MOV.U32 R33, RZ, RZ, R7 ;  /* 0x000000ffff217224 */ /* 0x000fe400078e0007 */
[----:B------:R-:W-:Y:S05]  /*0e30*/  CALL.REL.NOINC `($__internal_2_$__cuda_sm20_div_rn_f64_full) ;  /* 0x0000095000007944 */ /* 0x000fea0003c00000 */
[----:B------:R-:W-:Y:S01]  /*0e40*/  IMAD.MOV.U32 R4, RZ, RZ, R6 ;  /* 0x000000ffff047224 */ /* 0x000fe200078e0006 */
[----:B------:R-:W-:Y:S02]  /*0e50*/  MOV R5, R7 ;  /* 0x0000000700057202 */ /* 0x000fe40000000f00 */
.L_x_286:
[----:B------:R-:W-:Y:S05]  /*0e60*/  BSYNC B1 ;  /* 0x0000000000017941 */ /* 0x000fea0003800000 */
.L_x_285:
[----:B------:R-:W0:-:S06]  /*0e70*/  DSETP.GE.AND P1, PT, R4, RZ, PT ;  /* 0x000000ff0400722a */ /* 0x000e0c0003f26000 */
[----:B0-----:R-:W-:Y:S02]  /*0e80*/  FSEL R20, R4, RZ, P1 ;  /* 0x000000ff04147208 */ /* 0x001fe40000800000 */
[----:B------:R-:W-:Y:S01]  /*0e90*/  FSEL R21, R5, RZ, P1 ;  /* 0x000000ff05157208 */ /* 0x000fe20000800000 */
[----:B------:R-:W-:Y:S05]  /*0ea0*/  BRA `(.L_x_278) ;  /* 0x0000081000007947 */ /* 0x000fea0003800000 */
.L_x_277:
[----:B------:R-:W0:-:S14]  /*0eb0*/  DSETP.GEU.AND P1, PT, |R28|, +INF , PT ;  /* 0x7ff000001c00742a */ /* 0x000e1c0003f2e200 */
[----:B0-----:R-:W-:Y:S05]  /*0ec0*/  @P1 BRA `(.L_x_278) ;  /* 0x000007f000001947 */ /* 0x001fea0003800000 */
[----:B-----5:R-:W0:Y:S01]  /*0ed0*/  DADD R6, R8, R20 ;  /* 0x0000000008067229 */ /* 0x020e220000000014 */
[----:B------:R-:W-:Y:S01]  /*0ee0*/  IMAD.MOV.U32 R30, RZ, RZ, 0x1 ;  /* 0x00000001ff1e7424 */ /* 0x000fe200078e00ff */
[----:B------:R-:W-:Y:S01]  /*0ef0*/  FSETP.GEU.AND P2, PT, |R19|, 6.5827683646048100446e-37, PT ;  /* 0x036000001300780b */ /* 0x000fe20003f4e200 */
[----:B------:R-:W-:Y:S03]  /*0f00*/  BSSY B1, `(.L_x_287) ;  /* 0x0000019000017945 */ /* 0x000fe60003800000 */
        /* <DEDUP_REMOVED lines=23> */
[----:B------:R-:W-:Y:S05]  /*1080*/  CALL.REL.NOINC `($__internal_2_$__cuda_sm20_div_rn_f64_full) ;  /* 0x0000070000007944 */ /* 0x000fea0003c00000 */
.L_x_288:
[----:B------:R-:W-:Y:S05]  /*1090*/  BSYNC B1 ;  /* 0x0000000000017941 */ /* 0x000fea0003800000 */
.L_x_287:
[----:B------:R-:W0:Y:S01]  /*10a0*/  MUFU.RCP64H R5, UR11 ;  /* 0x0000000b00057d08 */ /* 0x000e220008001800 */
[----:B------:R-:W-:Y:S01]  /*10b0*/  MOV R30, UR10 ;  /* 0x0000000a001e7c02 */ /* 0x000fe20008000f00 */
[----:B------:R-:W-:Y:S01]  /*10c0*/  IMAD.U32 R31, RZ, RZ, UR11 ;  /* 0x0000000bff1f7e24 */ /* 0x000fe2000f8e00ff */
[----:B------:R-:W-:Y:S01]  /*10d0*/  MOV R32, UR10 ;  /* 0x0000000a00207c02 */ /* 0x000fe20008000f00 */
[----:B------:R-:W-:Y:S01]  /*10e0*/  IMAD.MOV.U32 R4, RZ, RZ, 0x1 ;  /* 0x00000001ff047424 */ /* 0x000fe200078e00ff */
[----:B------:R-:W1:Y:S01]  /*10f0*/  DFMA R6, R10, R6, R16 ;  /* 0x000000060a06722b */ /* 0x000e620000000010 */
[----:B------:R-:W-:Y:S01]  /*1100*/  IMAD.U32 R33, RZ, RZ, UR11 ;  /* 0x0000000bff217e24 */ /* 0x000fe2000f8e00ff */
[----:B------:R-:W-:Y:S08]  /*1110*/  BSSY B1, `(.L_x_289) ;  /* 0x0000018000017945 */ /* 0x000ff00003800000 */
[----:B-1----:R-:W-:Y:S01]  /*1120*/  FSETP.GEU.AND P2, PT, |R7|, 6.5827683646048100446e-37, PT ;  /* 0x036000000700780b */ /* 0x002fe20003f4e200 */
[----:B0-----:R-:W0:-:S06]  /*1130*/  DFMA R30, R4, -R30, 1 ;  /* 0x3ff00000041e742b */ /* 0x001e0c000000081e */
[----:B0-----:R-:W0:-:S06]  /*1140*/  DFMA R30, R30, R30, R30 ;  /* 0x0000001e1e1e722b */ /* 0x001e0c000000001e */
[----:B0-----:R-:W0:-:S06]  /*1150*/  DFMA R30, R4, R30, R4 ;  /* 0x0000001e041e722b */ /* 0x001e0c0000000004 */
[----:B0-----:R-:W0:-:S06]  /*1160*/  DFMA R4, R30, -R32, 1 ;  /* 0x3ff000001e04742b */ /* 0x001e0c0000000820 */
[----:B0-----:R-:W0:-:S06]  /*1170*/  DFMA R30, R30, R4, R30 ;  /* 0x000000041e1e722b */ /* 0x001e0c000000001e */
        /* <DEDUP_REMOVED lines=15> */
[----:B------:R-:W-:Y:S01]  /*1270*/  MOV R16, R6 ;  /* 0x0000000600107202 */ /* 0x000fe20000000f00 */
[----:B------:R-:W-:Y:S02]  /*1280*/  IMAD.MOV.U32 R17, RZ, RZ, R7 ;  /* 0x000000ffff117224 */ /* 0x000fe400078e0007 */
.L_x_290:
[----:B------:R-:W-:Y:S05]  /*1290*/  BSYNC B1 ;  /* 0x0000000000017941 */ /* 0x000fea0003800000 */
.L_x_289:
        /* <DEDUP_REMOVED lines=29> */
.L_x_292:
[----:B------:R-:W-:Y:S05]  /*1470*/  BSYNC B1 ;  /* 0x0000000000017941 */ /* 0x000fea0003800000 */
.L_x_291:
        /* <DEDUP_REMOVED lines=32> */
.L_x_294:
[----:B------:R-:W-:Y:S05]  /*1680*/  BSYNC B1 ;  /* 0x0000000000017941 */ /* 0x000fea0003800000 */
.L_x_293:
[----:B------:R-:W0:-:S06]  /*1690*/  DSETP.GE.AND P1, PT, R4, RZ, PT ;  /* 0x000000ff0400722a */ /* 0x000e0c0003f26000 */
[----:B0-----:R-:W-:Y:S02]  /*16a0*/  FSEL R20, R4, RZ, P1 ;  /* 0x000000ff04147208 */ /* 0x001fe40000800000 */
[----:B------:R-:W-:Y:S02]  /*16b0*/  FSEL R21, R5, RZ, P1 ;  /* 0x000000ff05157208 */ /* 0x000fe40000800000 */
.L_x_278:
[----:B------:R-:W-:Y:S05]  /*16c0*/  BSYNC B0 ;  /* 0x0000000000007941 */ /* 0x000fea0003800000 */
.L_x_276:
[----:B------:R-:W-:Y:S01]  /*16d0*/  ULEA UR4, UR5, UR4, 0x2 ;  /* 0x0000000405047291 */ /* 0x000fe2000f8e103f */
[----:B-----5:R0:W-:Y:S01]  /*16e0*/  @!P0 STG.E.64 [R24.64], R18 ;  /* 0x0000001218008986 */ /* 0x0201e2000c101b10 */
[----:B------:R-:W-:Y:S02]  /*16f0*/  ULDC.64 UR18, c[0x0][0x1a0] ;  /* 0x0000680000127ab9 */ /* 0x000fe40000000a00 */
[----:B------:R-:W-:Y:S01]  /*1700*/  USHF.R.S32.HI UR6, URZ, 0x1f, UR4 ;  /* 0x0000001f3f067899 */ /* 0x000fe20008011404 */
[----:B------:R0:W-:Y:S01]  /*1710*/  @!P0 STG.E.64 [R26.64], R20 ;  /* 0x000000141a008986 */ /* 0x0001e2000c101b10 */
[----:B------:R-:W-:-:S03]  /*1720*/  UISETP.GE.U32.AND UP0, UPT, UR4, UR18, UPT ;  /* 0x000000120400728c */ /* 0x000fc6000bf06070 */
[----:B------:R0:W-:Y:S01]  /*1730*/  @!P0 STG.E.64 [R22.64], R16 ;  /* 0x0000001016008986 */ /* 0x0001e2000c101b10 */
[----:B------:R-:W-:-:S06]  /*1740*/  UISETP.GE.U32.AND.EX UP0, UPT, UR6, UR19, UPT, UP0 ;  /* 0x000000130600728c */ /* 0x000fcc000bf06100 */
[----:B------:R-:W-:-:S13]  /*1750*/  PLOP3.LUT P0, PT, PT, PT, UP0, 0x80, 0x0 ;  /* 0x000000000000781c */ /* 0x000fda0003f0f008 */
[----:B0-----:R-:W-:Y:S01]  /*1760*/  @P0 CALL.REL.NOINC `(.L_x_295) ;  /* 0x0000001000000944 */ /* 0x001fe20003c00000 */
[----:B------:R-:W-:Y:S05]  /*1770*/  BRA `(.L_x_296) ;  /* 0xffffec0000007947 */ /* 0x000fea000383ffff */
.L_x_295:
[----:B------:R-:W-:Y:S05]  /*1780*/  EXIT ;  /* 0x000000000000794d */ /* 0x000fea0003800000 */
        .weak           $__internal_2_$__cuda_sm20_div_rn_f64_full
        .type           $__internal_2_$__cuda_sm20_div_rn_f64_full,@function
        .size           $__internal_2_$__cuda_sm20_div_rn_f64_full,(.L_x_522 - $__internal_2_$__cuda_sm20_div_rn_f64_full)
$__internal_2_$__cuda_sm20_div_rn_f64_full:
[C---:B------:R-:W-:Y:S01]  /*1790*/  FSETP.GEU.AND P1, PT, |R33|.reuse, 1.469367938527859385e-39, PT ;  /* 0x001000002100780b */ /* 0x040fe20003f2e200 */
[----:B------:R-:W-:Y:S01]  /*17a0*/  IMAD.MOV.U32 R32, RZ, RZ, R30 ;  /* 0x000000ffff207224 */ /* 0x000fe200078e001e */
[----:B------:R-:W-:Y:S01]  /*17b0*/  LOP3.LUT R31, R33, 0x800fffff, RZ, 0xc0, !PT ;  /* 0x800fffff211f7812 */ /* 0x000fe200078ec0ff */
[----:B------:R-:W-:Y:S01]  /*17c0*/  IMAD.MOV.U32 R36, RZ, RZ, 0x1 ;  /* 0x00000001ff247424 */ /* 0x000fe200078e00ff */
[----:B------:R-:W-:Y:S01]  /*17d0*/  MOV R35, R5 ;  /* 0x0000000500237202 */ /* 0x000fe20000000f00 */
[----:B------:R-:W-:Y:S01]  /*17e0*/  IMAD.MOV.U32 R34, RZ, RZ, R4 ;  /* 0x000000ffff227224 */ /* 0x000fe200078e0004 */
[----:B------:R-:W-:Y:S01]  /*17f0*/  LOP3.LUT R31, R31, 0x3ff00000, RZ, 0xfc, !PT ;  /* 0x3ff000001f1f7812 */ /* 0x000fe200078efcff */
[----:B------:R-:W-:Y:S01]  /*1800*/  BSSY B2, `(.L_x_297) ;  /* 0x0000053000027945 */ /* 0x000fe20003800000 */
[C---:B------:R-:W-:Y:S02]  /*1810*/  FSETP.GEU.AND P3, PT, |R35|.reuse, 1.469367938527859385e-39, PT ;  /* 0x001000002300780b */ /* 0x040fe40003f6e200 */
[----:B------:R-:W-:-:S02]  /*1820*/  LOP3.LUT R3, R35, 0x7ff00000, RZ, 0xc0, !PT ;  /* 0x7ff0000023037812 */ /* 0x000fc400078ec0ff */
[----:B------:R-:W-:Y:S01]  /*1830*/  LOP3.LUT R42, R33, 0x7ff00000, RZ, 0xc0, !PT ;  /* 0x7ff00000212a7812 */ /* 0x000fe200078ec0ff */
[----:B------:R-:W0:-:S03]  /*1840*/  @!P1 DMUL R30, R32, 8.98846567431157953865e+307 ;  /* 0x7fe00000201e9828 */ /* 0x000e060000000000 */
[----:B------:R-:W-:-:S03]  /*1850*/  ISETP.GE.U32.AND P2, PT, R3, R42, PT ;  /* 0x0000002a0300720c */ /* 0x000fc60003f46070 */
[----:B0-----:R-:W0:Y:S02]  /*1860*/  MUFU.RCP64H R37, R31 ;  /* 0x0000001f00257308 */ /* 0x001e240000001800 */
[----:B------:R-:W-:Y:S01]  /*1870*/  @!P3 LOP3.LUT R4, R33, 0x7ff00000, RZ, 0xc0, !PT ;  /* 0x7ff000002104b812 */ /* 0x000fe200078ec0ff */
[----:B------:R-:W-:Y:S01]  /*1880*/  @!P3 IMAD.MOV.U32 R40, RZ, RZ, RZ ;  /* 0x000000ffff28b224 */ /* 0x000fe200078e00ff */
[----:B------:R-:W-:Y:S02]  /*1890*/  @!P1 LOP3.LUT R42, R31, 0x7ff00000, RZ, 0xc0, !PT ;  /* 0x7ff000001f2a9812 */ /* 0x000fe400078ec0ff */
[----:B------:R-:W-:Y:S01]  /*18a0*/  @!P3 ISETP.GE.U32.AND P4, PT, R3, R4, PT ;  /* 0x000000040300b20c */ /* 0x000fe20003f86070 */
[----:B------:R-:W-:-:S05]  /*18b0*/  IMAD.MOV.U32 R4, RZ, RZ, 0x1ca00000 ;  /* 0x1ca00000ff047424 */ /* 0x000fca00078e00ff */
[C---:B------:R-:W-:Y:S02]  /*18c0*/  @!P3 SEL R39, R4.reuse, 0x63400000, !P4 ;  /* 0x634000000427b807 */ /* 0x040fe40006000000 */
[----:B------:R-:W-:Y:S01]  /*18d0*/  SEL R5, R4, 0x63400000, !P2 ;  /* 0x6340000004057807 */ /* 0x000fe20005000000 */
[----:B0-----:R-:W0:Y:S01]  /*18e0*/  DFMA R6, R36, -R30, 1 ;  /* 0x3ff000002406742b */ /* 0x001e22000000081e */
[----:B------:R-:W-:-:S04]  /*18f0*/  @!P3 LOP3.LUT R39, R39, 0x80000000, R35, 0xf8, !PT ;  /* 0x800000002727b812 */ /* 0x000fc800078ef823 */
[----:B------:R-:W-:Y:S01]  /*1900*/  @!P3 LOP3.LUT R41, R39, 0x100000, RZ, 0xfc, !PT ;  /* 0x001000002729b812 */ /* 0x000fe200078efcff */
[----:B0-----:R-:W0:-:S06]  /*1910*/  DFMA R6, R6, R6, R6 ;  /* 0x000000060606722b */ /* 0x001e0c0000000006 */
[----:B0-----:R0:W1:Y:S02]  /*1920*/  DFMA R36, R36, R6, R36 ;  /* 0x000000062424722b */ /* 0x0010640000000024 */
[----:B0-----:R-:W-:Y:S02]  /*1930*/  LOP3.LUT R7, R5, 0x800fffff, R35, 0xf8, !PT ;  /* 0x800fffff05077812 */ /* 0x001fe400078ef823 */
[----:B------:R-:W-:Y:S02]  /*1940*/  MOV R6, R34 ;  /* 0x0000002200067202 */ /* 0x000fe40000000f00 */
[----:B-1----:R-:W0:-:S04]  /*1950*/  DFMA R38, R36, -R30, 1 ;  /* 0x3ff000002426742b */ /* 0x002e08000000081e */
[----:B------:R-:W-:-:S04]  /*1960*/  @!P3 DFMA R6, R6, 2, -R40 ;  /* 0x400000000606b82b */ /* 0x000fc80000000828 */
[----:B0-----:R-:W0:-:S06]  /*1970*/  DFMA R36, R36, R38, R36 ;  /* 0x000000262424722b */ /* 0x001e0c0000000024 */
[----:B0-----:R-:W0:-:S06]  /*1980*/  DMUL R38, R36, R6 ;  /* 0x0000000624267228 */ /* 0x001e0c0000000000 */
[----:B0-----:R-:W0:-:S06]  /*1990*/  DFMA R40, R38, -R30, R6 ;  /* 0x8000001e2628722b */ /* 0x001e0c0000000006 */
[----:B0-----:R0:W1:Y:S02]  /*19a0*/  DFMA R40, R36, R40, R38 ;  /* 0x000000282428722b */ /* 0x0010640000000026 */
[----:B0-----:R-:W-:Y:S01]  /*19b0*/  IMAD.MOV.U32 R37, RZ, RZ, R3 ;  /* 0x000000ffff257224 */ /* 0x001fe200078e0003 */
[----:B------:R-:W-:Y:S02]  /*19c0*/  @!P3 LOP3.LUT R37, R7, 0x7ff00000, RZ, 0xc0, !PT ;  /* 0x7ff000000725b812 */ /* 0x000fe400078ec0ff */
[----:B------:R-:W-:Y:S02]  /*19d0*/  IADD3 R36, R42, -0x1, RZ ;  /* 0xffffffff2a247810 */ /* 0x000fe40007ffe0ff */
[----:B------:R-:W-:-:S04]  /*19e0*/  IADD3 R5, R37, -0x1, RZ ;  /* 0xffffffff25057810 */ /* 0x000fc80007ffe0ff */
[----:B------:R-:W-:-:S04]  /*19f0*/  ISETP.GT.U32.AND P1, PT, R5, 0x7feffffe, PT ;  /* 0x7feffffe0500780c */ /* 0x000fc80003f24070 */
[----:B------:R-:W-:-:S13]  /*1a00*/  ISETP.GT.U32.OR P1, PT, R36, 0x7feffffe, P1 ;  /* 0x7feffffe2400780c */ /* 0x000fda0000f24470 */
[----:B------:R-:W-:Y:S05]  /*1a10*/  @P1 BRA `(.L_x_298) ;  /* 0x000001c000001947 */ /* 0x000fea0003800000 */
[----:B-1----:R-:W-:-:S04]  /*1a20*/  LOP3.LUT R34, R33, 0x7ff00000, RZ, 0xc0, !PT ;  /* 0x7ff0000021227812 */ /* 0x002fc800078ec0ff */
[CC--:B------:R-:W-:Y:S02]  /*1a30*/  IADD3 R5, R3.reuse, -R34.reuse, RZ ;  /* 0x8000002203057210 */ /* 0x0c0fe40007ffe0ff */
[----:B------:R-:W-:Y:S01]  /*1a40*/  ISETP.GE.U32.AND P1, PT, R3, R34, PT ;  /* 0x000000220300720c */ /* 0x000fe20003f26070 */
[----:B------:R-:W-:Y:S01]  /*1a50*/  IMAD.MOV.U32 R34, RZ, RZ, RZ ;  /* 0x000000ffff227224 */ /* 0x000fe200078e00ff */
[----:B------:R-:W-:Y:S02]  /*1a60*/  IMNMX R5, R5, -0x46a00000, !PT ;  /* 0xb960000005057817 */ /* 0x000fe40007800200 */
[----:B------:R-:W-:Y:S02]  /*1a70*/  SEL R4, R4, 0x63400000, !P1 ;  /* 0x6340000004047807 */ /* 0x000fe40004800000 */
[----:B------:R-:W-:-:S05]  /*1a80*/  IMNMX R3, R5, 0x46a00000, PT ;  /* 0x46a0000005037817 */ /* 0x000fca0003800200 */
[----:B------:R-:W-:-:S05]  /*1a90*/  IMAD.IADD R3, R3, 0x1, -R4 ;  /* 0x0000000103037824 */ /* 0x000fca00078e0a04 */
[----:B------:R-:W-:-:S06]  /*1aa0*/  IADD3 R35, R3, 0x7fe00000, RZ ;  /* 0x7fe0000003237810 */ /* 0x000fcc0007ffe0ff */
[----:B------:R-:W0:-:S10]  /*1ab0*/  DMUL R4, R40, R34 ;  /* 0x0000002228047228 */ /* 0x000e140000000000 */
[----:B0-----:R-:W-:-:S13]  /*1ac0*/  FSETP.GTU.AND P1, PT, |R5|, 1.469367938527859385e-39, PT ;  /* 0x001000000500780b */ /* 0x001fda0003f2c200 */
[----:B------:R-:W-:Y:S05]  /*1ad0*/  @P1 BRA `(.L_x_299) ;  /* 0x0000025000001947 */ /* 0x000fea0003800000 */
[----:B------:R-:W0:Y:S01]  /*1ae0*/  DFMA R6, R40, -R30, R6 ;  /* 0x8000001e2806722b */ /* 0x000e220000000006 */
[----:B------:R-:W-:-:S09]  /*1af0*/  MOV R34, RZ ;  /* 0x000000ff00227202 */ /* 0x000fd20000000f00 */
[C---:B0-----:R-:W-:Y:S02]  /*1b00*/  FSETP.NEU.AND P1, PT, R7.reuse, RZ, PT ;  /* 0x000000ff0700720b */ /* 0x041fe40003f2d000 */
[----:B------:R-:W-:-:S04]  /*1b10*/  LOP3.LUT R33, R7, 0x80000000, R33, 0x48, !PT ;  /* 0x8000000007217812 */ /* 0x000fc800078e4821 */
[----:B------:R-:W-:-:S07]  /*1b20*/  LOP3.LUT R35, R33, R35, RZ, 0xfc, !PT ;  /* 0x0000002321237212 */ /* 0x000fce00078efcff */
[----:B------:R-:W-:Y:S05]  /*1b30*/  @!P1 BRA `(.L_x_299) ;  /* 0x000001f000009947 */ /* 0x000fea0003800000 */
[----:B------:R-:W-:Y:S01]  /*1b40*/  IMAD.MOV R7, RZ, RZ, -R3 ;  /* 0x000000ffff077224 */ /* 0x000fe200078e0a03 */
[----:B------:R-:W0:Y:S01]  /*1b50*/  DMUL.RP R34, R40, R34 ;  /* 0x0000002228227228 */ /* 0x000e220000008000 */
[----:B------:R-:W-:Y:S01]  /*1b60*/  IMAD.MOV.U32 R6, RZ, RZ, RZ ;  /* 0x000000ffff067224 */ /* 0x000fe200078e00ff */
[----:B------:R-:W-:-:S05]  /*1b70*/  IADD3 R3, -R3, -0x43300000, RZ ;  /* 0xbcd0000003037810 */ /* 0x000fca0007ffe1ff */
[----:B------:R-:W1:-:S03]  /*1b80*/  DFMA R6, R4, -R6, R40 ;  /* 0x800000060406722b */ /* 0x000e460000000028 */
[----:B0-----:R-:W-:-:S07]  /*1b90*/  LOP3.LUT R33, R35, R33, RZ, 0x3c, !PT ;  /* 0x0000002123217212 */ /* 0x001fce00078e3cff */
[----:B-1----:R-:W-:-:S04]  /*1ba0*/  FSETP.NEU.AND P1, PT, |R7|, R3, PT ;  /* 0x000000030700720b */ /* 0x002fc80003f2d200 */
[----:B------:R-:W-:Y:S02]  /*1bb0*/  FSEL R4, R34, R4, !P1 ;  /* 0x0000000422047208 */ /* 0x000fe40004800000 */
[----:B------:R-:W-:Y:S01]  /*1bc0*/  FSEL R5, R33, R5, !P1 ;  /* 0x0000000521057208 */ /* 0x000fe20004800000 */
[----:B------:R-:W-:Y:S05]  /*1bd0*/  BRA `(.L_x_299) ;  /* 0x0000015000007947 */ /* 0x000fea0003800000 */
.L_x_298:
        /* <DEDUP_REMOVED lines=16> */
.L_x_301:
[----:B------:R-:W-:Y:S01]  /*1ce0*/  LOP3.LUT R5, R33, 0x80000, RZ, 0xfc, !PT ;  /* 0x0008000021057812 */ /* 0x000fe200078efcff */
[----:B------:R-:W-:Y:S01]  /*1cf0*/  IMAD.MOV.U32 R4, RZ, RZ, R32 ;  /* 0x000000ffff047224 */ /* 0x000fe200078e0020 */
[----:B------:R-:W-:Y:S05]  /*1d00*/  BRA `(.L_x_299) ;  /* 0x0000002000007947 */ /* 0x000fea0003800000 */
.L_x_300:
[----:B------:R-:W-:Y:S02]  /*1d10*/  LOP3.LUT R5, R35, 0x80000, RZ, 0xfc, !PT ;  /* 0x0008000023057812 */ /* 0x000fe400078efcff */
[----:B------:R-:W-:Y:S02]  /*1d20*/  MOV R4, R34 ;  /* 0x0000002200047202 */ /* 0x000fe40000000f00 */
.L_x_299:
[----:B------:R-:W-:Y:S05]  /*1d30*/  BSYNC B2 ;  /* 0x0000000000027941 */ /* 0x000fea0003800000 */
.L_x_297:
[----:B------:R-:W-:Y:S01]  /*1d40*/  IMAD.MOV.U32 R6, RZ, RZ, R4 ;  /* 0x000000ffff067224 */ /* 0x000fe200078e0004 */
[----:B------:R-:W-:Y:S01]  /*1d50*/  MOV R4, R0 ;  /* 0x0000000000047202 */ /* 0x000fe20000000f00 */
[----:B------:R-:W-:Y:S02]  /*1d60*/  IMAD.MOV.U32 R7, RZ, RZ, R5 ;  /* 0x000000ffff077224 */ /* 0x000fe400078e0005 */
[----:B------:R-:W-:-:S04]  /*1d70*/  IMAD.MOV.U32 R5, RZ, RZ, 0x0 ;  /* 0x00000000ff057424 */ /* 0x000fc800078e00ff */
[----:B------:R-:W-:Y:S05]  /*1d80*/  RET.REL.NODEC R4 `(_Z27maybe_adam_undo_cuda_kernelIddEvPViPT_S3_S3_PKT0_fffffm10adamMode_tf) ;  /* 0xffffe27004007950 */ /* 0x000fea0003c3ffff */
.L_x_302:
        /* <DEDUP_REMOVED lines=15> */
.L_x_522:


//--------------------- .text._Z27maybe_adam_undo_cuda_kernelIfN3c104HalfEEvPViPT_S5_S5_PKT0_fffffm10adamMode_tf --------------------------
	.section	.text._Z27maybe_adam_undo_cuda_kernelIfN3c104HalfEEvPViPT_S5_S5_PKT0_fffffm10adamMode_tf,"ax",@progbits
	.sectioninfo	@"SHI_REGISTERS=25"
	.align	128
        .global         _Z27maybe_adam_undo_cuda_kernelIfN3c104HalfEEvPViPT_S5_S5_PKT0_fffffm10adamMode_tf
        .type           _Z27maybe_adam_undo_cuda_kernelIfN3c104HalfEEvPViPT_S5_S5_PKT0_fffffm10adamMode_tf,@function
        .size           _Z27maybe_adam_undo_cuda_kernelIfN3c104HalfEEvPViPT_S5_S5_PKT0_fffffm10adamMode_tf,(.L_x_541 - _Z27maybe_adam_undo_cuda_kernelIfN3c104HalfEEvPViPT_S5_S5_PKT0_fffffm10adamMode_tf)
        .other          _Z27maybe_adam_undo_cuda_kernelIfN3c104HalfEEvPViPT_S5_S5_PKT0_fffffm10adamMode_tf,@"STO_CUDA_ENTRY STV_DEFAULT"
_Z27maybe_adam_undo_cuda_kernelIfN3c104HalfEEvPViPT_S5_S5_PKT0_fffffm10adamMode_tf:
.text._Z27maybe_adam_undo_cuda_kernelIfN3c104HalfEEvPViPT_S5_S5_PKT0_fffffm10adamMode_tf:
[----:B------:R-:W-:Y:S02]  /*0000*/  MOV R1, c[0x0][0x28] ;  /* 0x00000a0000017a02 */ /* 0x000fe40000000f00 */
[----:B------:R-:W-:Y:S01]  /*0010*/  ISETP.NE.U32.AND P0, PT, RZ, c[0x0][0x160], PT ;  /* 0x00005800ff007a0c */ /* 0x000fe20003f05070 */
[----:B------:R-:W-:-:S03]  /*0020*/  ULDC.64 UR6, c[0x0][0x118] ;  /* 0x0000460000067ab9 */ /* 0x000fc60000000a00 */
[----:B------:R-:W-:-:S13]  /*0030*/  ISETP.NE.AND.EX P0, PT, RZ, c[0x0][0x164], PT, P0 ;  /* 0x00005900ff007a0c */ /* 0x000fda0003f05300 */
[----:B------:R-:W-:Y:S05]  /*0040*/  @!P0 BRA `(.L_x_303) ;  /* 0x0000005000008947 */ /* 0x000fea0003800000 */
[----:B------:R-:W-:Y:S02]  /*0050*/  MOV R2, c[0x0][0x160] ;  /* 0x0000580000027a02 */ /* 0x000fe40000000f00 */
[----:B------:R-:W-:-:S05]  /*0060*/  MOV R3, c[0x0][0x164] ;  /* 0x0000590000037a02 */ /* 0x000fca0000000f00 */
[----:B------:R-:W2:Y:S02]  /*0070*/  LDG.E.STRONG.SYS R2, [R2.64] ;  /* 0x0000000602027981 */ /* 0x000ea4000c1f5900 */
[----:B--2---:R-:W-:-:S13]  /*0080*/  ISETP.NE.AND P0, PT, R2, RZ, PT ;  /* 0x000000ff0200720c */ /* 0x004fda0003f05270 */
[----:B------:R-:W-:Y:S05]  /*0090*/  @!P0 EXIT ;  /* 0x000000000000894d */ /* 0x000fea0003800000 */
.L_x_303:
[----:B------:R-:W-:-:S04]  /*00a0*/  ISETP.NE.U32.AND P0, PT, RZ, c[0x0][0x1a0], PT ;  /* 0x00006800ff007a0c */ /* 0x000fc80003f05070 */
[----:B------:R-:W-:-:S13]  /*00b0*/  ISETP.NE.AND.EX P0, PT, RZ, c[0x0][0x1a4], PT, P0 ;  /* 0x00006900ff007a0c */ /* 0x000fda0003f05300 */
[----:B------:R-:W-:Y:S05]  /*00c0*/  @!P0 EXIT ;  /* 0x000000000000894d */ /* 0x000fea0003800000 */
[----:B------:R-:W0:Y:S01]  /*00d0*/  S2R R3, SR_CTAID.X ;  /* 0x0000000000037919 */ /* 0x000e220000002500 */
[----:B------:R-:W-:Y:S01]  /*00e0*/  ISETP.NE.AND P0, PT, RZ, c[0x0][0x1a8], PT ;  /* 0x00006a00ff007a0c */ /* 0x000fe20003f05270 */
[----:B------:R-:W-:Y:S01]  /*00f0*/  ULDC.64 UR4, c[0x0][0x0] ;  /* 0x0000000000047ab9 */ /* 0x000fe20000000a00 */
[----:B------:R-:W-:Y:S01]  /*0100*/  MOV R4, c[0x0][0xc] ;  /* 0x0000030000047a02 */ /* 0x000fe20000000f00 */
[----:B------:R-:W0:Y:S01]  /*0110*/  S2R R0, SR_CTAID.Y ;  /* 0x0000000000007919 */ /* 0x000e220000002600 */
[----:B------:R-:W-:-:S03]  /*0120*/  UIMAD UR4, UR4, UR5, URZ ;  /* 0x00000005040472a4 */ /* 0x000fc6000f8e023f */
[----:B------:R-:W1:Y:S01]  /*0130*/  S2R R2, SR_TID.X ;  /* 0x0000000000027919 */ /* 0x000e620000002100 */
[----:B------:R-:W-:-:S03]  /*0140*/  IMAD R4, R4, c[0x0][0x10], RZ ;  /* 0x0000040004047a24 */ /* 0x000fc600078e02ff */
[----:B------:R-:W1:Y:S01]  /*0150*/  S2R R5, SR_TID.Y ;  /* 0x0000000000057919 */ /* 0x000e620000002200 */
[----:B------:R-:W-:Y:S02]  /*0160*/  IMAD R4, R4, UR4, RZ ;  /* 0x0000000404047c24 */ /* 0x000fe4000f8e02ff */
[----:B0-----:R-:W-:Y:S02]  /*0170*/  IMAD R3, R0, c[0x0][0xc], R3 ;  /* 0x0000030000037a24 */ /* 0x001fe400078e0203 */
[----:B-1----:R-:W-:Y:S01]  /*0180*/  IMAD R0, R5, c[0x0][0x0], R2 ;  /* 0x0000000005007a24 */ /* 0x002fe200078e0202 */
[----:B------:R-:W-:Y:S01]  /*0190*/  HFMA2.MMA R5, -RZ, RZ, 1.875, 0 ;  /* 0x3f800000ff057435 */ /* 0x000fe200000001ff */
[----:B------:R-:W-:Y:S02]  /*01a0*/  IMAD.MOV.U32 R2, RZ, RZ, c[0x0][0x198] ;  /* 0x00006600ff027624 */ /* 0x000fe400078e00ff */
[----:B------:R-:W-:-:S07]  /*01b0*/  IMAD R3, R3, UR4, R0 ;  /* 0x0000000403037c24 */ /* 0x000fce000f8e0200 */
[----:B------:R-:W-:Y:S02]  /*01c0*/  FFMA.FTZ R2, -R2, c[0x0][0x1ac], R5 ;  /* 0x00006b0002027a23 */ /* 0x000fe40000010105 */
[----:B------:R-:W-:Y:S01]  /*01d0*/  FADD.FTZ R0, R5, -c[0x0][0x18c] ;  /* 0x8000630005007621 */ /* 0x000fe20000010000 */
[----:B------:R-:W-:Y:S05]  /*01e0*/  @!P0 BRA `(.L_x_304) ;  /* 0x0000034000008947 */ /* 0x000fea0003800000 */
[----:B------:R-:W-:-:S04]  /*01f0*/  MOV R5, RZ ;  /* 0x000000ff00057202 */ /* 0x000fc80000000f00 */
.L_x_307:
[----:B------:R-:W-:Y:S01]  /*0200*/  LEA R10, R3, R5, 0x2 ;  /* 0x00000005030a7211 */ /* 0x000fe200078e10ff */
[----:B------:R-:W-:-:S03]  /*0210*/  IMAD.MOV.U32 R17, RZ, RZ, 0x2 ;  /* 0x00000002ff117424 */ /* 0x000fc600078e00ff */
[C---:B------:R-:W-:Y:S01]  /*0220*/  ISETP.GE.U32.AND P0, PT, R10.reuse, c[0x0][0x1a0], PT ;  /* 0x000068000a007a0c */ /* 0x040fe20003f06070 */
[----:B------:R-:W-:Y:S01]  /*0230*/  IMAD.WIDE R16, R10, R17, c[0x0][0x180] ;  /* 0x000060000a107625 */ /* 0x000fe200078e0211 */
[----:B------:R-:W-:-:S04]  /*0240*/  SHF.R.S32.HI R6, RZ, 0x1f, R10 ;  /* 0x0000001fff067819 */ /* 0x000fc8000001140a */
[----:B------:R-:W-:-:S13]  /*0250*/  ISETP.GE.U32.AND.EX P0, PT, R6, c[0x0][0x1a4], PT, P0 ;  /* 0x0000690006007a0c */ /* 0x000fda0003f06100 */
[----:B------:R0:W2:Y:S01]  /*0260*/  @!P0 LDG.E.U16.CONSTANT R16, [R16.64] ;  /* 0x0000000610108981 */ /* 0x0000a2000c1e9500 */
[----:B------:R-:W-:Y:S01]  /*0270*/  MOV R11, 0x4 ;  /* 0x00000004000b7802 */ /* 0x000fe20000000f00 */
[----:B------:R-:W-:Y:S01]  /*0280*/  HFMA2.MMA R15, -RZ, RZ, 0, 0 ;  /* 0x00000000ff0f7435 */ /* 0x000fe200000001ff */
[----:B------:R-:W-:Y:S01]  /*0290*/  CS2R R12, SRZ ;  /* 0x00000000000c7805 */ /* 0x000fe2000001ff00 */
[----:B------:R-:W-:Y:S02]  /*02a0*/  MOV R19, RZ ;  /* 0x000000ff00137202 */ /* 0x000fe40000000f00 */
[----:B------:R-:W-:-:S04]  /*02b0*/  IMAD.WIDE R6, R10, R11, c[0x0][0x168] ;  /* 0x00005a000a067625 */ /* 0x000fc800078e020b */
[CC--:B------:R-:W-:Y:S01]  /*02c0*/  IMAD.WIDE R8, R10.reuse, R11.reuse, c[0x0][0x170] ;  /* 0x00005c000a087625 */ /* 0x0c0fe200078e020b */
[----:B------:R1:W5:Y:S03]  /*02d0*/  @!P0 LDG.E R13, [R6.64] ;  /* 0x00000006060d8981 */ /* 0x000366000c1e1900 */
[----:B------:R-:W-:Y:S01]  /*02e0*/  IMAD.WIDE R10, R10, R11, c[0x0][0x178] ;  /* 0x00005e000a0a7625 */ /* 0x000fe200078e020b */
[----:B------:R1:W5:Y:S04]  /*02f0*/  @!P0 LDG.E R15, [R8.64] ;  /* 0x00000006080f8981 */ /* 0x000368000c1e1900 */
[----:B------:R1:W5:Y:S01]  /*0300*/  @!P0 LDG.E R19, [R10.64] ;  /* 0x000000060a138981 */ /* 0x000362000c1e1900 */
[----:B0-----:R-:W0:Y:S01]  /*0310*/  MUFU.RCP R17, c[0x0][0x194] ;  /* 0x0000650000117b08 */ /* 0x001e220000001000 */
[----:B------:R-:W-:Y:S01]  /*0320*/  BSSY B0, `(.L_x_305) ;  /* 0x0000017000007945 */ /* 0x000fe20003800000 */
[----:B--2---:R-:W-:-:S05]  /*0330*/  @!P0 HADD2.F32 R12, -RZ, R16.H0_H0 ;  /* 0x20000010ff0c8230 */ /* 0x004fca0000004100 */
[----:B0-----:R-:W-:-:S05]  /*0340*/  FMUL.FTZ R21, R17, R12 ;  /* 0x0000000c11157220 */ /* 0x001fca0000410000 */
[----:B------:R-:W-:-:S13]  /*0350*/  FSETP.GEU.FTZ.AND P1, PT, |R21|, +INF , PT ;  /* 0x7f8000001500780b */ /* 0x000fda0003f3e200 */
[----:B------:R-:W-:Y:S05]  /*0360*/  @P1 BRA `(.L_x_306) ;  /* 0x0000012000001947 */ /* 0x000fea0003800000 */
[----:B-1---5:R-:W0:Y:S01]  /*0370*/  MUFU.SQRT R12, R19 ;  /* 0x00000013000c7308 */ /* 0x022e220000002000 */
[----:B------:R-:W-:Y:S02]  /*0380*/  FMUL.FTZ R14, R0, R21 ;  /* 0x00000015000e7220 */ /* 0x000fe40000410000 */
[----:B------:R-:W-:Y:S02]  /*0390*/  IMAD.MOV.U32 R16, RZ, RZ, 0x3f800000 ;  /* 0x3f800000ff107424 */ /* 0x000fe400078e00ff */
[----:B------:R-:W-:Y:S02]  /*03a0*/  FFMA.FTZ R14, -R21, R14, R19 ;  /* 0x0000000e150e7223 */ /* 0x000fe40000010113 */
[----:B------:R-:W-:Y:S01]  /*03b0*/  FADD.FTZ R16, R16, -c[0x0][0x188] ;  /* 0x8000620010107621 */ /* 0x000fe20000010000 */
[----:B------:R-:W1:Y:S01]  /*03c0*/  MUFU.RCP R17, c[0x0][0x18c] ;  /* 0x0000630000117b08 */ /* 0x000e620000001000 */
[----:B0-----:R-:W-:-:S07]  /*03d0*/  FADD.FTZ R12, R12, c[0x0][0x190] ;  /* 0x000064000c0c7621 */ /* 0x001fce0000010000 */
[----:B------:R-:W-:Y:S01]  /*03e0*/  MUFU.RCP R20, c[0x0][0x188] ;  /* 0x0000620000147b08 */ /* 0x000fe20000001000 */
[----:B-1----:R-:W-:-:S07]  /*03f0*/  FMUL.FTZ R17, R14, R17 ;  /* 0x000000110e117220 */ /* 0x002fce0000410000 */
[----:B------:R-:W0:Y:S01]  /*0400*/  MUFU.RCP R12, R12 ;  /* 0x0000000c000c7308 */ /* 0x000e220000001000 */
[----:B------:R-:W-:-:S07]  /*0410*/  FSETP.GE.FTZ.AND P1, PT, R17, RZ, PT ;  /* 0x000000ff1100720b */ /* 0x000fce0003f36000 */
[----:B------:R-:W1:Y:S01]  /*0420*/  MUFU.RCP R18, R2 ;  /* 0x0000000200127308 */ /* 0x000e620000001000 */
[----:B------:R-:W-:Y:S01]  /*0430*/  FSEL R19, R17, RZ, P1 ;  /* 0x000000ff11137208 */ /* 0x000fe20000800000 */
[----:B0-----:R-:W-:Y:S02]  /*0440*/  FMUL.FTZ R14, R15, R12 ;  /* 0x0000000c0f0e7220 */ /* 0x001fe40000410000 */
[----:B------:R-:W-:Y:S02]  /*0450*/  FFMA.FTZ R15, R21, -R16, R15 ;  /* 0x80000010150f7223 */ /* 0x000fe4000001000f */
[----:B------:R-:W-:Y:S02]  /*0460*/  FFMA.FTZ R13, R14, c[0x0][0x198], R13 ;  /* 0x000066000e0d7a23 */ /* 0x000fe4000001000d */
[----:B------:R-:W-:Y:S02]  /*0470*/  FMUL.FTZ R15, R15, R20 ;  /* 0x000000140f0f7220 */ /* 0x000fe40000410000 */
[----:B-1----:R-:W-:-:S02]  /*0480*/  FMUL.FTZ R13, R13, R18 ;  /* 0x000000120d0d7220 */ /* 0x002fc40000410000 */
.L_x_306:
[----:B-1----:R-:W-:Y:S05]  /*0490*/  BSYNC B0 ;  /* 0x0000000000007941 */ /* 0x002fea0003800000 */
.L_x_305:
[----:B------:R-:W-:Y:S01]  /*04a0*/  LEA R5, R4, R5, 0x2 ;  /* 0x0000000504057211 */ /* 0x000fe200078e10ff */
[----:B-----5:R0:W-:Y:S03]  /*04b0*/  @!P0 STG.E [R8.64], R15 ;  /* 0x0000000f08008986 */ /* 0x0201e6000c101906 */
[----:B------:R-:W-:Y:S01]  /*04c0*/  SHF.R.S32.HI R12, RZ, 0x1f, R5 ;  /* 0x0000001fff0c7819 */ /* 0x000fe20000011405 */
[----:B------:R0:W-:Y:S04]  /*04d0*/  @!P0 STG.E [R10.64], R19 ;  /* 0x000000130a008986 */ /* 0x0001e8000c101906 */
[----:B------:R0:W-:Y:S01]  /*04e0*/  @!P0 STG.E [R6.64], R13 ;  /* 0x0000000d06008986 */ /* 0x0001e2000c101906 */
[----:B------:R-:W-:-:S04]  /*04f0*/  ISETP.GE.U32.AND P0, PT, R5, c[0x0][0x1a0], PT ;  /* 0x0000680005007a0c */ /* 0x000fc80003f06070 */
[----:B------:R-:W-:-:S13]  /*0500*/  ISETP.GE.U32.AND.EX P0, PT, R12, c[0x0][0x1a4], PT, P0 ;  /* 0x000069000c007a0c */ /* 0x000fda0003f06100 */
[----:B0-----:R-:W-:Y:S05]  /*0510*/  @!P0 BRA `(.L_x_307) ;  /* 0xfffffce000008947 */ /* 0x001fea000383ffff */
[----:B------:R-:W-:Y:S05]  /*0520*/  EXIT ;  /* 0x000000000000794d */ /* 0x000fea0003800000 */
.L_x_304:
[----:B------:R-:W-:-:S04]  /*0530*/  MOV R5, RZ ;  /* 0x000000ff00057202 */ /* 0x000fc80000000f00 */
.L_x_310:
[----:B------:R-:W-:Y:S01]  /*0540*/  LEA R10, R3, R5, 0x2 ;  /* 0x00000005030a7211 */ /* 0x000fe200078e10ff */
[----:B------:R-:W-:-:S03]  /*0550*/  HFMA2.MMA R17, -RZ, RZ, 0, 1.1920928955078125e-07 ;  /* 0x00000002ff117435 */ /* 0x000fc600000001ff */
[----:B------:R-:W-:Y:S02]  /*0560*/  ISETP.GE.U32.AND P0, PT, R10, c[0x0][0x1a0], PT ;  /* 0x000068000a007a0c */ /* 0x000fe40003f06070 */
[----:B------:R-:W-:-:S04]  /*0570*/  SHF.R.S32.HI R6, RZ, 0x1f, R10 ;  /* 0x0000001fff067819 */ /* 0x000fc8000001140a */
[----:B------:R-:W-:Y:S01]  /*0580*/  ISETP.GE.U32.AND.EX P0, PT, R6, c[0x0][0x1a4], PT, P0 ;  /* 0x0000690006007a0c */ /* 0x000fe20003f06100 */
[----:B------:R-:W-:-:S12]  /*0590*/  IMAD.WIDE R16, R10, R17, c[0x0][0x180] ;  /* 0x000060000a107625 */ /* 0x000fd800078e0211 */
[----:B------:R0:W2:Y:S01]  /*05a0*/  @!P0 LDG.E.U16.CONSTANT R16, [R16.64] ;  /* 0x0000000610108981 */ /* 0x0000a2000c1e9500 */
[----:B------:R-:W-:Y:S01]  /*05b0*/  IMAD.MOV.U32 R11, RZ, RZ, 0x4 ;  /* 0x00000004ff0b7424 */ /* 0x000fe200078e00ff */
[----:B------:R-:W-:Y:S01]  /*05c0*/  HFMA2.MMA R19, -RZ, RZ, 0, 0 ;  /* 0x00000000ff137435 */ /* 0x000fe200000001ff */
[----:B------:R-:W-:Y:S01]  /*05d0*/  CS2R R12, SRZ ;  /* 0x00000000000c7805 */ /* 0x000fe2000001ff00 */
[----:B------:R-:W-:Y:S01]  /*05e0*/  MOV R15, RZ ;  /* 0x000000ff000f7202 */ /* 0x000fe20000000f00 */
        /* <DEDUP_REMOVED lines=12> */
[----:B-1---5:R-:W-:Y:S01]  /*06b0*/  FADD.FTZ R12, R19, c[0x0][0x190] ;  /* 0x00006400130c7621 */ /* 0x022fe20000010000 */
[----:B------:R-:W0:Y:S01]  /*06c0*/  MUFU.RCP R21, c[0x0][0x18c] ;  /* 0x0000630000157b08 */ /* 0x000e220000001000 */
[----:B------:R-:W-:Y:S01]  /*06d0*/  FMUL.FTZ R14, R0, R17 ;  /* 0x00000011000e7220 */ /* 0x000fe20000410000 */
[----:B------:R-:W-:-:S03]  /*06e0*/  MOV R20, 0x3f800000 ;  /* 0x3f80000000147802 */ /* 0x000fc60000000f00 */
[----:B------:R-:W-:Y:S02]  /*06f0*/  FFMA.FTZ R14, -R17, R14, R19 ;  /* 0x0000000e110e7223 */ /* 0x000fe40000010113 */
[----:B------:R-:W-:Y:S01]  /*0700*/  FADD.FTZ R20, R20, -c[0x0][0x188] ;  /* 0x8000620014147621 */ /* 0x000fe20000010000 */
[----:B------:R-:W1:Y:S08]  /*0710*/  MUFU.SQRT R12, R12 ;  /* 0x0000000c000c7308 */ /* 0x000e700000002000 */
[----:B------:R-:W-:Y:S01]  /*0720*/  MUFU.RCP R22, c[0x0][0x188] ;  /* 0x0000620000167b08 */ /* 0x000fe20000001000 */
[----:B0-----:R-:W-:-:S05]  /*0730*/  FMUL.FTZ R19, R14, R21 ;  /* 0x000000150e137220 */ /* 0x001fca0000410000 */
[C---:B------:R-:W-:Y:S02]  /*0740*/  FSETP.GE.FTZ.AND P1, PT, R19.reuse, RZ, PT ;  /* 0x000000ff1300720b */ /* 0x040fe40003f36000 */
[----:B-1----:R-:W0:Y:S02]  /*0750*/  MUFU.RCP R16, R12 ;  /* 0x0000000c00107308 */ /* 0x002e240000001000 */
[----:B------:R-:W-:-:S06]  /*0760*/  FSEL R19, R19, RZ, P1 ;  /* 0x000000ff13137208 */ /* 0x000fcc0000800000 */
[----:B------:R-:W1:Y:S01]  /*0770*/  MUFU.RCP R18, R2 ;  /* 0x0000000200127308 */ /* 0x000e620000001000 */
[----:B0-----:R-:W-:Y:S02]  /*0780*/  FMUL.FTZ R14, R15, R16 ;  /* 0x000000100f0e7220 */ /* 0x001fe40000410000 */
[----:B------:R-:W-:Y:S02]  /*0790*/  FFMA.FTZ R15, -R20, R17, R15 ;  /* 0x00000011140f7223 */ /* 0x000fe4000001010f */
[----:B------:R-:W-:Y:S02]  /*07a0*/  FFMA.FTZ R13, R14, c[0x0][0x198], R13 ;  /* 0x000066000e0d7a23 */ /* 0x000fe4000001000d */
[----:B------:R-:W-:Y:S02]  /*07b0*/  FMUL.FTZ R15, R15, R22 ;  /* 0x000000160f0f7220 */ /* 0x000fe40000410000 */
[----:B-1----:R-:W-:Y:S02]  /*07c0*/  FMUL.FTZ R13, R13, R18 ;  /* 0x000000120d0d7220 */ /* 0x002fe40000410000 */
.L_x_309:
[----:B-1----:R-:W-:Y:S05]  /*07d0*/  BSYNC B0 ;  /* 0x0000000000007941 */ /* 0x002fea0003800000 */
.L_x_308:
        /* <DEDUP_REMOVED lines=9> */
.L_x_311:
        /* <DEDUP_REMOVED lines=9> */
.L_x_541:


//--------------------- .text._Z27maybe_adam_undo_cuda_kernelIffEvPViPT_S3_S3_PKT0_fffffm10adamMode_tf --------------------------
	.section	.text._Z27maybe_adam_undo_cuda_kernelIffEvPViPT_S3_S3_PKT0_fffffm10adamMode_tf,"ax",@progbits
	.sectioninfo	@"SHI_REGISTERS=25"
	.align	128
        .global         _Z27maybe_adam_undo_cuda_kernelIffEvPViPT_S3_S3_PKT0_fffffm10adamMode_tf
        .type           _Z27maybe_adam_undo_cuda_kernelIffEvPViPT_S3_S3_PKT0_fffffm10adamMode_tf,@function
        .size           _Z27maybe_adam_undo_cuda_kernelIffEvPViPT_S3_S3_PKT0_fffffm10adamMode_tf,(.L_x_542 - _Z27maybe_adam_undo_cuda_kernelIffEvPViPT_S3_S3_PKT0_fffffm10adamMode_tf)
        .other          _Z27maybe_adam_undo_cuda_kernelIffEvPViPT_S3_S3_PKT0_fffffm10adamMode_tf,@"STO_CUDA_ENTRY STV_DEFAULT"
_Z27maybe_adam_undo_cuda_kernelIffEvPViPT_S3_S3_PKT0_fffffm10adamMode_tf:
.text._Z27maybe_adam_undo_cuda_kernelIffEvPViPT_S3_S3_PKT0_fffffm10adamMode_tf:
        /* <DEDUP_REMOVED lines=10> */
.L_x_312:
        /* <DEDUP_REMOVED lines=15> */
[----:B------:R-:W-:Y:S01]  /*0190*/  MOV R2, c[0x0][0x198] ;  /* 0x0000660000027a02 */ /* 0x000fe20000000f00 */
[----:B------:R-:W-:Y:S02]  /*01a0*/  IMAD.MOV.U32 R5, RZ, RZ, 0x3f800000 ;  /* 0x3f800000ff057424 */ /* 0x000fe400078e00ff */
[----:B------:R-:W-:Y:S02]  /*01b0*/  IMAD R0, R0, UR4, R3 ;  /* 0x0000000400007c24 */ /* 0x000fe4000f8e0203 */
[----:B------:R-:W-:-:S02]  /*01c0*/  FFMA.FTZ R2, -R2, c[0x0][0x1ac], R5 ;  /* 0x00006b0002027a23 */ /* 0x000fc40000010105 */
[----:B------:R-:W-:Y:S01]  /*01d0*/  FADD.FTZ R3, R5, -c[0x0][0x18c] ;  /* 0x8000630005037621 */ /* 0x000fe20000010000 */
[----:B------:R-:W-:Y:S05]  /*01e0*/  @!P0 BRA `(.L_x_313) ;  /* 0x0000032000008947 */ /* 0x000fea0003800000 */
[----:B------:R-:W-:-:S10]  /*01f0*/  HFMA2.MMA R5, -RZ, RZ, 0, 0 ;  /* 0x00000000ff057435 */ /* 0x000fd400000001ff */
.L_x_316:
[----:B------:R-:W-:Y:S01]  /*0200*/  LEA R10, R0, R5, 0x2 ;  /* 0x00000005000a7211 */ /* 0x000fe200078e10ff */
[----:B------:R-:W-:Y:S01]  /*0210*/  CS2R R12, SRZ ;  /* 0x00000000000c7805 */ /* 0x000fe2000001ff00 */
[----:B------:R-:W-:Y:S02]  /*0220*/  MOV R11, 0x4 ;  /* 0x00000004000b7802 */ /* 0x000fe40000000f00 */
[C---:B------:R-:W-:Y:S02]  /*0230*/  ISETP.GE.U32.AND P0, PT, R10.reuse, c[0x0][0x1a0], PT ;  /* 0x000068000a007a0c */ /* 0x040fe40003f06070 */
[----:B------:R-:W-:Y:S01]  /*0240*/  SHF.R.S32.HI R6, RZ, 0x1f, R10 ;  /* 0x0000001fff067819 */ /* 0x000fe2000001140a */
[----:B------:R-:W-:-:S03]  /*0250*/  IMAD.WIDE R16, R10, R11, c[0x0][0x180] ;  /* 0x000060000a107625 */ /* 0x000fc600078e020b */
[----:B------:R-:W-:-:S13]  /*0260*/  ISETP.GE.U32.AND.EX P0, PT, R6, c[0x0][0x1a4], PT, P0 ;  /* 0x0000690006007a0c */ /* 0x000fda0003f06100 */
[----:B------:R-:W2:Y:S01]  /*0270*/  @!P0 LDG.E.CONSTANT R12, [R16.64] ;  /* 0x00000006100c8981 */ /* 0x000ea2000c1e9900 */
[----:B------:R-:W-:Y:S01]  /*0280*/  MOV R15, RZ ;  /* 0x000000ff000f7202 */ /* 0x000fe20000000f00 */
[----:B------:R-:W-:Y:S02]  /*0290*/  IMAD.MOV.U32 R19, RZ, RZ, RZ ;  /* 0x000000ffff137224 */ /* 0x000fe400078e00ff */
[----:B------:R-:W-:-:S04]  /*02a0*/  IMAD.WIDE R6, R10, R11, c[0x0][0x168] ;  /* 0x00005a000a067625 */ /* 0x000fc800078e020b */
[CC--:B------:R-:W-:Y:S01]  /*02b0*/  IMAD.WIDE R8, R10.reuse, R11.reuse, c[0x0][0x170] ;  /* 0x00005c000a087625 */ /* 0x0c0fe200078e020b */
[----:B------:R0:W5:Y:S03]  /*02c0*/  @!P0 LDG.E R15, [R6.64] ;  /* 0x00000006060f8981 */ /* 0x000166000c1e1900 */
[----:B------:R-:W-:Y:S01]  /*02d0*/  IMAD.WIDE R10, R10, R11, c[0x0][0x178] ;  /* 0x00005e000a0a7625 */ /* 0x000fe200078e020b */
[----:B------:R0:W5:Y:S04]  /*02e0*/  @!P0 LDG.E R13, [R8.64] ;  /* 0x00000006080d8981 */ /* 0x000168000c1e1900 */
[----:B------:R0:W5:Y:S01]  /*02f0*/  @!P0 LDG.E R19, [R10.64] ;  /* 0x000000060a138981 */ /* 0x000162000c1e1900 */
[----:B------:R-:W2:Y:S01]  /*0300*/  MUFU.RCP R21, c[0x0][0x194] ;  /* 0x0000650000157b08 */ /* 0x000ea20000001000 */
[----:B------:R-:W-:Y:S01]  /*0310*/  BSSY B0, `(.L_x_314) ;  /* 0x0000016000007945 */ /* 0x000fe20003800000 */
[----:B--2---:R-:W-:-:S05]  /*0320*/  FMUL.FTZ R20, R21, R12 ;  /* 0x0000000c15147220 */ /* 0x004fca0000410000 */
[----:B------:R-:W-:-:S13]  /*0330*/  FSETP.GEU.FTZ.AND P1, PT, |R20|, +INF , PT ;  /* 0x7f8000001400780b */ /* 0x000fda0003f3e200 */
[----:B------:R-:W-:Y:S05]  /*0340*/  @P1 BRA `(.L_x_315) ;  /* 0x0000012000001947 */ /* 0x000fea0003800000 */
[----:B0----5:R-:W0:Y:S01]  /*0350*/  MUFU.SQRT R12, R19 ;  /* 0x00000013000c7308 */ /* 0x021e220000002000 */
[----:B------:R-:W-:Y:S01]  /*0360*/  FMUL.FTZ R14, R3, R20 ;  /* 0x00000014030e7220 */ /* 0x000fe20000410000 */
[----:B------:R-:W-:-:S03]  /*0370*/  MOV R16, 0x3f800000 ;  /* 0x3f80000000107802 */ /* 0x000fc60000000f00 */
        /* <DEDUP_REMOVED lines=15> */
.L_x_315:
[----:B0-----:R-:W-:Y:S05]  /*0470*/  BSYNC B0 ;  /* 0x0000000000007941 */ /* 0x001fea0003800000 */
.L_x_314:
        /* <DEDUP_REMOVED lines=9> */
.L_x_313:
[----:B------:R-:W-:-:S10]  /*0510*/  HFMA2.MMA R5, -RZ, RZ, 0, 0 ;  /* 0x00000000ff057435 */ /* 0x000fd400000001ff */
.L_x_319:
[----:B------:R-:W-:Y:S01]  /*0520*/  LEA R10, R0, R5, 0x2 ;  /* 0x00000005000a7211 */ /* 0x000fe200078e10ff */
[----:B------:R-:W-:Y:S01]  /*0530*/  IMAD.MOV.U32 R11, RZ, RZ, 0x4 ;  /* 0x00000004ff0b7424 */ /* 0x000fe200078e00ff */
[----:B------:R-:W-:Y:S02]  /*0540*/  CS2R R12, SRZ ;  /* 0x00000000000c7805 */ /* 0x000fe4000001ff00 */
[C---:B------:R-:W-:Y:S01]  /*0550*/  ISETP.GE.U32.AND P0, PT, R10.reuse, c[0x0][0x1a0], PT ;  /* 0x000068000a007a0c */ /* 0x040fe20003f06070 */
[----:B------:R-:W-:Y:S01]  /*0560*/  IMAD.WIDE R16, R10, R11, c[0x0][0x180] ;  /* 0x000060000a107625 */ /* 0x000fe200078e020b */
[----:B------:R-:W-:-:S04]  /*0570*/  SHF.R.S32.HI R6, RZ, 0x1f, R10 ;  /* 0x0000001fff067819 */ /* 0x000fc8000001140a */
[----:B------:R-:W-:-:S13]  /*0580*/  ISETP.GE.U32.AND.EX P0, PT, R6, c[0x0][0x1a4], PT, P0 ;  /* 0x0000690006007a0c */ /* 0x000fda0003f06100 */
[----:B------:R-:W2:Y:S01]  /*0590*/  @!P0 LDG.E.CONSTANT R12, [R16.64] ;  /* 0x00000006100c8981 */ /* 0x000ea2000c1e9900 */
[----:B------:R-:W-:Y:S01]  /*05a0*/  MOV R15, RZ ;  /* 0x000000ff000f7202 */ /* 0x000fe20000000f00 */
[----:B------:R-:W-:Y:S01]  /*05b0*/  IMAD.WIDE R6, R10, R11, c[0x0][0x168] ;  /* 0x00005a000a067625 */ /* 0x000fe200078e020b */
[----:B------:R-:W-:-:S03]  /*05c0*/  MOV R19, RZ ;  /* 0x000000ff00137202 */ /* 0x000fc60000000f00 */
        /* <DEDUP_REMOVED lines=10> */
[----:B0----5:R-:W-:Y:S01]  /*0670*/  FADD.FTZ R12, R19, c[0x0][0x190] ;  /* 0x00006400130c7621 */ /* 0x021fe20000010000 */
        /* <DEDUP_REMOVED lines=17> */
.L_x_318:
[----:B0-----:R-:W-:Y:S05]  /*0790*/  BSYNC B0 ;  /* 0x0000000000007941 */ /* 0x001fea0003800000 */
.L_x_317:
        /* <DEDUP_REMOVED lines=9> */
.L_x_320:
        /* <DEDUP_REMOVED lines=13> */
.L_x_542:


//--------------------- .text._Z27reversible_adam_cuda_kernelIdddEvPT_PT1_S1_S1_PKT0_fffffm10adamMode_tf --------------------------
	.section	.text._Z27reversible_adam_cuda_kernelIdddEvPT_PT1_S1_S1_PKT0_fffffm10adamMode_tf,"ax",@progbits
	.sectioninfo	@"SHI_REGISTERS=90"
	.align	128
        .global         _Z27reversible_adam_cuda_kernelIdddEvPT_PT1_S1_S1_PKT0_fffffm10adamMode_tf
        .type           _Z27reversible_adam_cuda_kernelIdddEvPT_PT1_S1_S1_PKT0_fffffm10adamMode_tf,@function
        .size           _Z27reversible_adam_cuda_kernelIdddEvPT_PT1_S1_S1_PKT0_fffffm10adamMode_tf,(.L_x_523 - _Z27reversible_adam_cuda_kernelIdddEvPT_PT1_S1_S1_PKT0_fffffm10adamMode_tf)
        .other          _Z27reversible_adam_cuda_kernelIdddEvPT_PT1_S1_S1_PKT0_fffffm10adamMode_tf,@"STO_CUDA_ENTRY STV_DEFAULT"
_Z27reversible_adam_cuda_kernelIdddEvPT_PT1_S1_S1_PKT0_fffffm10adamMode_tf:
.text._Z27reversible_adam_cuda_kernelIdddEvPT_PT1_S1_S1_PKT0_fffffm10adamMode_tf:
[----:B------:R-:W-:Y:S02]  /*0000*/  IMAD.MOV.U32 R1, RZ, RZ, c[0x0][0x28] ;  /* 0x00000a00ff017624 */ /* 0x000fe400078e00ff */
[----:B------:R-:W0:Y:S01]  /*0010*/  S2UR UR4, SR_CTAID.Y ;  /* 0x00000000000479c3 */ /* 0x000e220000002600 */
[----:B------:R-:W1:Y:S01]  /*0020*/  S2R R11, SR_TID.Y ;  /* 0x00000000000b7919 */ /* 0x000e620000002200 */
[----:B------:R-:W-:Y:S01]  /*0030*/  ISETP.NE.U32.AND P0, PT, RZ, c[0x0][0x1a0], PT ;  /* 0x00006800ff007a0c */ /* 0x000fe20003f05070 */
[----:B------:R-:W-:Y:S01]  /*0040*/  ULDC.64 UR8, c[0x0][0x0] ;  /* 0x0000000000087ab9 */ /* 0x000fe20000000a00 */
[----:B------:R-:W-:Y:S01]  /*0050*/  PRMT R84, RZ, 0x7610, R84 ;  /* 0x00007610ff547816 */ /* 0x000fe20000000054 */
[----:B------:R-:W1:Y:S01]  /*0060*/  S2R R0, SR_TID.X ;  /* 0x0000000000007919 */ /* 0x000e620000002100 */
[----:B------:R-:W-:Y:S01]  /*0070*/  ISETP.NE.AND.EX P0, PT, RZ, c[0x0][0x1a4], PT, P0 ;  /* 0x00006900ff007a0c */ /* 0x000fe20003f05300 */
[----:B------:R-:W-:Y:S01]  /*0080*/  UIMAD UR5, UR8, UR9, URZ ;  /* 0x00000009080572a4 */ /* 0x000fe2000f8e023f */
[----:B------:R-:W0:Y:S01]  /*0090*/  S2UR UR6, SR_CTAID.X ;  /* 0x00000000000679c3 */ /* 0x000e220000002500 */
[----:B------:R-:W-:Y:S02]  /*00a0*/  ULDC UR7, c[0x0][0xc] ;  /* 0x0000030000077ab9 */ /* 0x000fe40000000800 */
[----:B------:R-:W-:-:S02]  /*00b0*/  ULDC.64 UR18, c[0x0][0x118] ;  /* 0x0000460000127ab9 */ /* 0x000fc40000000a00 */
[----:B------:R-:W-:Y:S02]  /*00c0*/  IMAD.U32 R2, RZ, RZ, UR5 ;  /* 0x00000005ff027e24 */ /* 0x000fe4000f8e00ff */
[----:B-1----:R-:W-:Y:S01]  /*00d0*/  IMAD R11, R11, c[0x0][0x0], R0 ;  /* 0x000000000b0b7a24 */ /* 0x002fe200078e0200 */
[----:B0-----:R-:W-:-:S06]  /*00e0*/  UIMAD UR4, UR4, UR7, UR6 ;  /* 0x00000007040472a4 */ /* 0x001fcc000f8e0206 */
[----:B------:R-:W-:Y:S01]  /*00f0*/  IMAD R11, R2, UR4, R11 ;  /* 0x00000004020b7c24 */ /* 0x000fe2000f8e020b */
[----:B------:R-:W-:Y:S05]  /*0100*/  @!P0 BRA `(.L_x_321) ;  /* 0x00002d1000008947 */ /* 0x000fea0003800000 */
[----:B------:R-:W-:Y:S01]  /*0110*/  IMAD.MOV.U32 R14, RZ, RZ, 0x3f800000 ;  /* 0x3f800000ff0e7424 */ /* 0x000fe200078e00ff */
[----:B------:R-:W-:Y:S01]  /*0120*/  ULDC UR4, c[0x0][0xc] ;  /* 0x0000030000047ab9 */ /* 0x000fe20000000800 */
[----:B------:R-:W-:Y:S01]  /*0130*/  PRMT R84, RZ, 0x7610, R84 ;  /* 0x00007610ff547816 */ /* 0x000fe20000000054 */
[----:B------:R-:W-:Y:S01]  /*0140*/  ULDC UR6, c[0x0][0x10] ;  /* 0x0000040000067ab9 */ /* 0x000fe20000000800 */
[C---:B------:R-:W-:Y:S01]  /*0150*/  FADD.FTZ R8, R14.reuse, -c[0x0][0x18c] ;  /* 0x800063000e087621 */ /* 0x040fe20000010000 */
[----:B------:R-:W-:Y:S01]  /*0160*/  UIMAD UR4, UR4, UR6, URZ ;  /* 0x00000006040472a4 */ /* 0x000fe2000f8e023f */
[C---:B------:R-:W-:Y:S02]  /*0170*/  FADD.FTZ R0, R14.reuse, -c[0x0][0x188] ;  /* 0x800062000e007621 */ /* 0x040fe40000010000 */
[C---:B------:R-:W-:Y:S01]  /*0180*/  FMUL.FTZ R2, R14.reuse, c[0x0][0x188] ;  /* 0x000062000e027a20 */ /* 0x040fe20000410000 */
[----:B------:R-:W-:Y:S01]  /*0190*/  UIMAD UR5, UR5, UR4, URZ ;  /* 0x00000004050572a4 */ /* 0x000fe2000f8e023f */
[----:B------:R-:W-:-:S02]  /*01a0*/  FMUL.FTZ R6, R14, c[0x0][0x18c] ;  /* 0x000063000e067a20 */ /* 0x000fc40000410000 */
[----:B------:R-:W-:Y:S01]  /*01b0*/  FMUL.FTZ R16, R14, c[0x0][0x1ac] ;  /* 0x00006b000e107a20 */ /* 0x000fe20000410000 */
[----:B------:R-:W-:Y:S01]  /*01c0*/  UMOV UR4, URZ ;  /* 0x0000003f00047c82 */ /* 0x000fe20008000000 */
[----:B------:R-:W-:Y:S01]  /*01d0*/  FMUL.FTZ R8, R8, 1 ;  /* 0x3f80000008087820 */ /* 0x000fe20000410000 */
[----:B------:R-:W0:Y:S01]  /*01e0*/  F2F.F64.F32 R2, R2 ;  /* 0x0000000200027310 */ /* 0x000e220000201800 */
[----:B------:R-:W-:Y:S02]  /*01f0*/  FMUL.FTZ R0, R0, 1 ;  /* 0x3f80000000007820 */ /* 0x000fe40000410000 */
[C---:B------:R-:W-:Y:S02]  /*0200*/  FMUL.FTZ R12, R14.reuse, c[0x0][0x194] ;  /* 0x000065000e0c7a20 */ /* 0x040fe40000410000 */
[----:B------:R-:W-:-:S03]  /*0210*/  FMUL.FTZ R14, R14, c[0x0][0x190] ;  /* 0x000064000e0e7a20 */ /* 0x000fc60000410000 */
[----:B------:R-:W1:Y:S08]  /*0220*/  F2F.F64.F32 R6, R6 ;  /* 0x0000000600067310 */ /* 0x000e700000201800 */
[----:B------:R-:W2:Y:S01]  /*0230*/  F2F.F64.F32 R16, R16 ;  /* 0x0000001000107310 */ /* 0x000ea20000201800 */
[----:B0-----:R0:W3:Y:S07]  /*0240*/  R2UR UR8, R2 ;  /* 0x00000000020873c2 */ /* 0x0010ee00000e0000 */
[----:B------:R-:W4:Y:S01]  /*0250*/  F2F.F64.F32 R4, R0 ;  /* 0x0000000000047310 */ /* 0x000f220000201800 */
[----:B------:R0:W0:Y:S07]  /*0260*/  R2UR UR9, R3 ;  /* 0x00000000030973c2 */ /* 0x00002e00000e0000 */
[----:B------:R-:W5:Y:S01]  /*0270*/  F2F.F64.F32 R8, R8 ;  /* 0x0000000800087310 */ /* 0x000f620000201800 */
[----:B-1----:R1:W0:Y:S07]  /*0280*/  R2UR UR12, R6 ;  /* 0x00000000060c73c2 */ /* 0x00222e00000e0000 */
[----:B------:R-:W0:Y:S01]  /*0290*/  F2F.F64.F32 R12, R12 ;  /* 0x0000000c000c7310 */ /* 0x000e220000201800 */
[----:B------:R1:W0:Y:S07]  /*02a0*/  R2UR UR13, R7 ;  /* 0x00000000070d73c2 */ /* 0x00022e00000e0000 */
[----:B------:R-:W0:Y:S01]  /*02b0*/  F2F.F64.F32 R14, R14 ;  /* 0x0000000e000e7310 */ /* 0x000e220000201800 */
[----:B--2---:R1:W2:Y:S08]  /*02c0*/  R2UR UR16, R16 ;  /* 0x00000000101073c2 */ /* 0x0042b000000e0000 */
[----:B------:R1:W0:Y:S08]  /*02d0*/  R2UR UR17, R17 ;  /* 0x00000000111173c2 */ /* 0x00023000000e0000 */
[----:B----4-:R1:W4:Y:S08]  /*02e0*/  R2UR UR10, R4 ;  /* 0x00000000040a73c2 */ /* 0x01033000000e0000 */
[----:B------:R1:W0:Y:S08]  /*02f0*/  R2UR UR11, R5 ;  /* 0x00000000050b73c2 */ /* 0x00023000000e0000 */
[----:B-----5:R1:W0:Y:S08]  /*0300*/  R2UR UR14, R8 ;  /* 0x00000000080e73c2 */ /* 0x02023000000e0000 */
[----:B------:R1:W0:Y:S01]  /*0310*/  R2UR UR15, R9 ;  /* 0x00000000090f73c2 */ /* 0x00022200000e0000 */
[----:B------:R-:W-:-:S07]  /*0320*/  DEPBAR.LE SB0, 0x0, {4,3,2,1} ;  /* 0x0000801e0000791a */ /* 0x000fce0000000000 */
.L_x_370:
[----:B------:R-:W-:Y:S01]  /*0330*/  IADD3 R10, R11, UR4, RZ ;  /* 0x000000040b0a7c10 */ /* 0x000fe2000fffe0ff */
[----:B------:R-:W-:-:S03]  /*0340*/  CS2R R74, SRZ ;  /* 0x00000000004a7805 */ /* 0x000fc6000001ff00 */
[C---:B------:R-:W-:Y:S02]  /*0350*/  ISETP.GE.U32.AND P2, PT, R10.reuse, c[0x0][0x1a0], PT ;  /* 0x000068000a007a0c */ /* 0x040fe40003f46070 */
[----:B------:R-:W-:Y:S02]  /*0360*/  SHF.R.S32.HI R9, RZ, 0x1f, R10 ;  /* 0x0000001fff097819 */ /* 0x000fe4000001140a */
[----:B------:R-:W-:Y:S02]  /*0370*/  IADD3 R8, R10, UR5, RZ ;  /* 0x000000050a087c10 */ /* 0x000fe4000fffe0ff */
[----:B------:R-:W-:Y:S02]  /*0380*/  ISETP.GE.U32.AND.EX P2, PT, R9, c[0x0][0x1a4], PT, P2 ;  /* 0x0000690009007a0c */ /* 0x000fe40003f46120 */
[C---:B------:R-:W-:Y:S02]  /*0390*/  IADD3 R7, R8.reuse, UR5, RZ ;  /* 0x0000000508077c10 */ /* 0x040fe4000fffe0ff */
[----:B------:R-:W-:-:S02]  /*03a0*/  ISETP.GE.U32.AND P0, PT, R8, c[0x0][0x1a0], PT ;  /* 0x0000680008007a0c */ /* 0x000fc40003f06070 */
[----:B------:R-:W-:Y:S02]  /*03b0*/  SHF.R.S32.HI R5, RZ, 0x1f, R8 ;  /* 0x0000001fff057819 */ /* 0x000fe40000011408 */
[----:B------:R-:W-:Y:S02]  /*03c0*/  IADD3 R6, R7, UR5, RZ ;  /* 0x0000000507067c10 */ /* 0x000fe4000fffe0ff */
[----:B------:R-:W-:Y:S02]  /*03d0*/  ISETP.GE.U32.AND.EX P0, PT, R5, c[0x0][0x1a4], PT, P0 ;  /* 0x0000690005007a0c */ /* 0x000fe40003f06100 */
[----:B------:R-:W-:Y:S02]  /*03e0*/  ISETP.GE.U32.AND P1, PT, R7, c[0x0][0x1a0], PT ;  /* 0x0000680007007a0c */ /* 0x000fe40003f26070 */
[----:B0---4-:R-:W-:Y:S02]  /*03f0*/  @!P2 LEA R22, P4, R10, c[0x0][0x180], 0x3 ;  /* 0x000060000a16aa11 */ /* 0x011fe400078818ff */
[----:B------:R-:W-:-:S02]  /*0400*/  SHF.R.S32.HI R4, RZ, 0x1f, R7 ;  /* 0x0000001fff047819 */ /* 0x000fc40000011407 */
[----:B------:R-:W-:Y:S02]  /*0410*/  @!P2 LEA.HI.X R23, R10, c[0x0][0x184], R9, 0x3, P4 ;  /* 0x000061000a17aa11 */ /* 0x000fe400020f1c09 */
[----:B------:R-:W-:Y:S02]  /*0420*/  ISETP.GE.U32.AND P3, PT, R6, c[0x0][0x1a0], PT ;  /* 0x0000680006007a0c */ /* 0x000fe40003f66070 */
[----:B-1----:R-:W-:Y:S01]  /*0430*/  SHF.R.S32.HI R3, RZ, 0x1f, R6 ;  /* 0x0000001fff037819 */ /* 0x002fe20000011406 */
[----:B------:R0:W2:Y:S01]  /*0440*/  @!P2 LDG.E.64.CONSTANT R74, [R22.64] ;  /* 0x00000012164aa981 */ /* 0x0000a2000c1e9b00 */
[----:B------:R-:W-:Y:S02]  /*0450*/  ISETP.GE.U32.AND.EX P1, PT, R4, c[0x0][0x1a4], PT, P1 ;  /* 0x0000690004007a0c */ /* 0x000fe40003f26110 */
[----:B------:R-:W-:Y:S02]  /*0460*/  ISETP.GE.U32.AND.EX P3, PT, R3, c[0x0][0x1a4], PT, P3 ;  /* 0x0000690003007a0c */ /* 0x000fe40003f66130 */
[----:B------:R-:W-:-:S04]  /*0470*/  @!P0 LEA R36, P5, R8, c[0x0][0x180], 0x3 ;  /* 0x0000600008248a11 */ /* 0x000fc800078a18ff */
[----:B------:R-:W-:Y:S01]  /*0480*/  @!P0 LEA.HI.X R37, R8, c[0x0][0x184], R5, 0x3, P5 ;  /* 0x0000610008258a11 */ /* 0x000fe200028f1c05 */
[----:B------:R-:W-:Y:S01]  /*0490*/  CS2R R16, SRZ ;  /* 0x0000000000107805 */ /* 0x000fe2000001ff00 */
[----:B------:R-:W-:-:S03]  /*04a0*/  CS2R R18, SRZ ;  /* 0x0000000000127805 */ /* 0x000fc6000001ff00 */
[C---:B------:R-:W-:Y:S02]  /*04b0*/  @!P1 LEA R38, P4, R7.reuse, c[0x0][0x180], 0x3 ;  /* 0x0000600007269a11 */ /* 0x040fe400078818ff */
[C---:B------:R-:W-:Y:S01]  /*04c0*/  @!P3 LEA R40, P5, R6.reuse, c[0x0][0x180], 0x3 ;  /* 0x000060000628ba11 */ /* 0x040fe200078a18ff */
[----:B------:R-:W-:Y:S01]  /*04d0*/  CS2R R20, SRZ ;  /* 0x0000000000147805 */ /* 0x000fe2000001ff00 */
[----:B------:R-:W-:Y:S01]  /*04e0*/  @!P1 LEA.HI.X R39, R7, c[0x0][0x184], R4, 0x3, P4 ;  /* 0x0000610007279a11 */ /* 0x000fe200020f1c04 */
[----:B------:R-:W-:Y:S01]  /*04f0*/  IMAD.MOV.U32 R69, RZ, RZ, 0x8 ;  /* 0x00000008ff457424 */ /* 0x000fe200078e00ff */
[----:B------:R-:W-:Y:S01]  /*0500*/  @!P3 LEA.HI.X R41, R6, c[0x0][0x184], R3, 0x3, P5 ;  /* 0x000061000629ba11 */ /* 0x000fe200028f1c03 */
[----:B------:R1:W5:Y:S01]  /*0510*/  @!P0 LDG.E.64.CONSTANT R18, [R36.64] ;  /* 0x0000001224128981 */ /* 0x000362000c1e9b00 */
[----:B------:R-:W-:Y:S01]  /*0520*/  CS2R R34, SRZ ;  /* 0x0000000000227805 */ /* 0x000fe2000001ff00 */
[----:B------:R-:W-:Y:S01]  /*0530*/  CS2R R42, SRZ ;  /* 0x00000000002a7805 */ /* 0x000fe2000001ff00 */
[----:B------:R-:W-:Y:S01]  /*0540*/  CS2R R44, SRZ ;  /* 0x00000000002c7805 */ /* 0x000fe2000001ff00 */
[----:B---3--:R3:W5:Y:S01]  /*0550*/  @!P1 LDG.E.64.CONSTANT R20, [R38.64] ;  /* 0x0000001226149981 */ /* 0x008762000c1e9b00 */
[----:B------:R-:W-:-:S03]  /*0560*/  IMAD.WIDE R52, R8, R69, c[0x0][0x160] ;  /* 0x0000580008347625 */ /* 0x000fc600078e0245 */
[----:B------:R4:W5:Y:S01]  /*0570*/  @!P3 LDG.E.64.CONSTANT R16, [R40.64] ;  /* 0x000000122810b981 */ /* 0x000962000c1e9b00 */
[CC--:B------:R-:W-:Y:S01]  /*0580*/  IMAD.WIDE R54, R8.reuse, R69.reuse, c[0x0][0x170] ;  /* 0x00005c0008367625 */ /* 0x0c0fe200078e0245 */
[----:B-1----:R-:W-:Y:S02]  /*0590*/  CS2R R36, SRZ ;  /* 0x0000000000247805 */ /* 0x002fe4000001ff00 */
[----:B------:R1:W5:Y:S01]  /*05a0*/  @!P0 LDG.E.64 R34, [R52.64] ;  /* 0x0000001234228981 */ /* 0x000362000c1e1b00 */
[-C--:B------:R-:W-:Y:S01]  /*05b0*/  IMAD.WIDE R56, R8, R69.reuse, c[0x0][0x178] ;  /* 0x00005e0008387625 */ /* 0x080fe200078e0245 */
[----:B---3--:R-:W-:Y:S02]  /*05c0*/  CS2R R38, SRZ ;  /* 0x0000000000267805 */ /* 0x008fe4000001ff00 */
[----:B------:R1:W5:Y:S01]  /*05d0*/  @!P0 LDG.E.64 R36, [R54.64] ;  /* 0x0000001236248981 */ /* 0x000362000c1e1b00 */
[----:B------:R-:W-:Y:S01]  /*05e0*/  IMAD.WIDE R58, R7, R69, c[0x0][0x160] ;  /* 0x00005800073a7625 */ /* 0x000fe200078e0245 */
[----:B----4-:R-:W-:-:S02]  /*05f0*/  CS2R R40, SRZ ;  /* 0x0000000000287805 */ /* 0x010fc4000001ff00 */
[----:B------:R1:W5:Y:S01]  /*0600*/  @!P0 LDG.E.64 R38, [R56.64] ;  /* 0x0000001238268981 */ /* 0x000362000c1e1b00 */
[----:B------:R-:W-:-:S03]  /*0610*/  IMAD.WIDE R60, R7, R69, c[0x0][0x170] ;  /* 0x00005c00073c7625 */ /* 0x000fc600078e0245 */
[----:B------:R1:W5:Y:S01]  /*0620*/  @!P1 LDG.E.64 R40, [R58.64] ;  /* 0x000000123a289981 */ /* 0x000362000c1e1b00 */
[----:B------:R-:W-:-:S03]  /*0630*/  IMAD.WIDE R62, R7, R69, c[0x0][0x178] ;  /* 0x00005e00073e7625 */ /* 0x000fc600078e0245 */
[----:B------:R1:W5:Y:S04]  /*0640*/  @!P1 LDG.E.64 R42, [R60.64] ;  /* 0x000000123c2a9981 */ /* 0x000368000c1e1b00 */
[----:B------:R1:W5:Y:S01]  /*0650*/  @!P1 LDG.E.64 R44, [R62.64] ;  /* 0x000000123e2c9981 */ /* 0x000362000c1e1b00 */
[----:B------:R-:W3:Y:S01]  /*0660*/  MUFU.RCP64H R71, R13 ;  /* 0x0000000d00477308 */ /* 0x000ee20000001800 */
[----:B------:R-:W-:-:S06]  /*0670*/  HFMA2.MMA R70, -RZ, RZ, 0, 5.9604644775390625e-08 ;  /* 0x00000001ff467435 */ /* 0x000fcc00000001ff */
[----:B---3--:R-:W3:-:S06]  /*0680*/  DFMA R72, -R12, R70, 1 ;  /* 0x3ff000000c48742b */ /* 0x008ecc0000000146 */
[----:B---3--:R-:W3:-:S06]  /*0690*/  DFMA R72, R72, R72, R72 ;  /* 0x000000484848722b */ /* 0x008ecc0000000048 */
[----:B---3--:R-:W3:-:S06]  /*06a0*/  DFMA R72, R70, R72, R70 ;  /* 0x000000484648722b */ /* 0x008ecc0000000046 */
[----:B---3--:R-:W3:-:S06]  /*06b0*/  DFMA R70, -R12, R72, 1 ;  /* 0x3ff000000c46742b */ /* 0x008ecc0000000148 */
[----:B---3--:R-:W2:Y:S01]  /*06c0*/  DFMA R70, R72, R70, R72 ;  /* 0x000000464846722b */ /* 0x008ea20000000048 */
[----:B0-----:R-:W-:Y:S01]  /*06d0*/  CS2R R22, SRZ ;  /* 0x0000000000167805 */ /* 0x001fe2000001ff00 */
[----:B------:R-:W-:Y:S01]  /*06e0*/  CS2R R24, SRZ ;  /* 0x0000000000187805 */ /* 0x000fe2000001ff00 */
[----:B------:R-:W-:Y:S01]  /*06f0*/  CS2R R26, SRZ ;  /* 0x00000000001a7805 */ /* 0x000fe2000001ff00 */
[----:B------:R-:W-:Y:S01]  /*0700*/  CS2R R28, SRZ ;  /* 0x00000000001c7805 */ /* 0x000fe2000001ff00 */
[----:B------:R-:W-:Y:S01]  /*0710*/  CS2R R30, SRZ ;  /* 0x00000000001e7805 */ /* 0x000fe2000001ff00 */
[----:B------:R-:W-:Y:S01]  /*0720*/  CS2R R32, SRZ ;  /* 0x0000000000207805 */ /* 0x000fe2000001ff00 */
[----:B------:R-:W-:-:S04]  /*0730*/  IMAD.WIDE R46, R10, R69, c[0x0][0x160] ;  /* 0x000058000a2e7625 */ /* 0x000fc800078e0245 */
[CC--:B------:R-:W-:Y:S01]  /*0740*/  IMAD.WIDE R48, R10.reuse, R69.reuse, c[0x0][0x170] ;  /* 0x00005c000a307625 */ /* 0x0c0fe200078e0245 */
[----:B------:R1:W5:Y:S03]  /*0750*/  @!P2 LDG.E.64 R22, [R46.64] ;  /* 0x000000122e16a981 */ /* 0x000366000c1e1b00 */
[-C--:B------:R-:W-:Y:S01]  /*0760*/  IMAD.WIDE R50, R10, R69.reuse, c[0x0][0x178] ;  /* 0x00005e000a327625 */ /* 0x080fe200078e0245 */
[----:B------:R1:W5:Y:S03]  /*0770*/  @!P2 LDG.E.64 R24, [R48.64] ;  /* 0x000000123018a981 */ /* 0x000366000c1e1b00 */
[CC--:B------:R-:W-:Y:S01]  /*0780*/  IMAD.WIDE R64, R6.reuse, R69.reuse, c[0x0][0x160] ;  /* 0x0000580006407625 */ /* 0x0c0fe200078e0245 */
[----:B------:R1:W5:Y:S03]  /*0790*/  @!P2 LDG.E.64 R26, [R50.64] ;  /* 0x00000012321aa981 */ /* 0x000366000c1e1b00 */
[CC--:B------:R-:W-:Y:S01]  /*07a0*/  IMAD.WIDE R66, R6.reuse, R69.reuse, c[0x0][0x170] ;  /* 0x00005c0006427625 */ /* 0x0c0fe200078e0245 */
[----:B------:R1:W5:Y:S03]  /*07b0*/  @!P3 LDG.E.64 R28, [R64.64] ;  /* 0x00000012401cb981 */ /* 0x000366000c1e1b00 */
[----:B------:R-:W-:Y:S01]  /*07c0*/  IMAD.WIDE R68, R6, R69, c[0x0][0x178] ;  /* 0x00005e0006447625 */ /* 0x000fe200078e0245 */
[----:B------:R1:W5:Y:S04]  /*07d0*/  @!P3 LDG.E.64 R30, [R66.64] ;  /* 0x00000012421eb981 */ /* 0x000368000c1e1b00 */
[----:B------:R1:W5:Y:S01]  /*07e0*/  @!P3 LDG.E.64 R32, [R68.64] ;  /* 0x000000124420b981 */ /* 0x000362000c1e1b00 */
[----:B------:R-:W-:Y:S01]  /*07f0*/  BSSY B1, `(.L_x_322) ;  /* 0x000000e000017945 */ /* 0x000fe20003800000 */
[----:B--2---:R-:W0:-:S06]  /*0800*/  DMUL R72, R70, R74 ;  /* 0x0000004a46487228 */ /* 0x004e0c0000000000 */
[----:B0-----:R-:W0:-:S06]  /*0810*/  DFMA R76, -R12, R72, R74 ;  /* 0x000000480c4c722b */ /* 0x001e0c000000014a */
[----:B0-----:R-:W0:Y:S01]  /*0820*/  DFMA R70, R70, R76, R72 ;  /* 0x0000004c4646722b */ /* 0x001e220000000048 */
[----:B------:R-:W-:-:S09]  /*0830*/  FSETP.GEU.AND P3, PT, |R75|, 6.5827683646048100446e-37, PT ;  /* 0x036000004b00780b */ /* 0x000fd20003f6e200 */
[----:B0-----:R-:W-:-:S05]  /*0840*/  FFMA R0, RZ, R13, R71 ;  /* 0x0000000dff007223 */ /* 0x001fca0000000047 */
[----:B------:R-:W-:-:S13]  /*0850*/  FSETP.GT.AND P2, PT, |R0|, 1.469367938527859385e-39, PT ;  /* 0x001000000000780b */ /* 0x000fda0003f44200 */
[----:B------:R-:W-:Y:S05]  /*0860*/  @P2 BRA P3, `(.L_x_323) ;  /* 0x0000006000002947 */ /* 0x000fea0001800000 */
[----:B-1----:R-:W-:Y:S01]  /*0870*/  IMAD.MOV.U32 R70, RZ, RZ, R12 ;  /* 0x000000ffff467224 */ /* 0x002fe200078e000c */
[----:B------:R-:W-:Y:S01]  /*0880*/  MOV R86, 0x8b0 ;  /* 0x000008b000567802 */ /* 0x000fe20000000f00 */
[----:B------:R-:W-:Y:S02]  /*0890*/  IMAD.MOV.U32 R73, RZ, RZ, R13 ;  /* 0x000000ffff497224 */ /* 0x000fe400078e000d */
[----:B-----5:R-:W-:Y:S05]  /*08a0*/  CALL.REL.NOINC `($__internal_3_$__cuda_sm20_div_rn_f64_full) ;  /* 0x0000263000007944 */ /* 0x020fea0003c00000 */
[----:B------:R-:W-:Y:S02]  /*08b0*/  IMAD.MOV.U32 R70, RZ, RZ, R78 ;  /* 0x000000ffff467224 */ /* 0x000fe400078e004e */
[----:B------:R-:W-:Y:S02]  /*08c0*/  IMAD.MOV.U32 R71, RZ, RZ, R79 ;  /* 0x000000ffff477224 */ /* 0x000fe400078e004f */
.L_x_323:
[----:B-1----:R-:W-:Y:S05]  /*08d0*/  BSYNC B1 ;  /* 0x0000000000017941 */ /* 0x002fea0003800000 */
.L_x_322:
[----:B------:R-:W-:Y:S01]  /*08e0*/  ISETP.NE.AND P2, PT, RZ, c[0x0][0x1a8], PT ;  /* 0x00006a00ff007a0c */ /* 0x000fe20003f45270 */
[----:B------:R-:W-:-:S12]  /*08f0*/  BSSY B1, `(.L_x_324) ;  /* 0x0000217000017945 */ /* 0x000fd80003800000 */
[----:B------:R-:W-:Y:S05]  /*0900*/  @!P2 BRA `(.L_x_325) ;  /* 0x000010a00000a947 */ /* 0x000fea0003800000 */
[----:B------:R-:W0:Y:S01]  /*0910*/  DSETP.GEU.AND P2, PT, |R70|, +INF , PT ;  /* 0x7ff000004600742a */ /* 0x000e220003f4e200 */
[----:B------:R-:W-:Y:S01]  /*0920*/  IMAD.MOV.U32 R0, RZ, RZ, 0x1 ;  /* 0x00000001ff007424 */ /* 0x000fe200078e00ff */
[----:B------:R-:W-:Y:S01]  /*0930*/  MOV R87, 0x1 ;  /* 0x0000000100577802 */ /* 0x000fe20000000f00 */
[----:B------:R-:W-:Y:S03]  /*0940*/  BSSY B2, `(.L_x_326) ;  /* 0x000002e000027945 */ /* 0x000fe60003800000 */
[----:B------:R-:W-:-:S08]  /*0950*/  PRMT R87, R87, 0x5410, R0 ;  /* 0x0000541057577816 */ /* 0x000fd00000000000 */
[----:B0-----:R-:W-:Y:S05]  /*0960*/  @P2 BRA `(.L_x_327) ;  /* 0x000002b000002947 */ /* 0x001fea0003800000 */
[----:B-----5:R-:W-:Y:S01]  /*0970*/  DMUL R72, R26, UR12 ;  /* 0x0000000c1a487c28 */ /* 0x020fe20008000000 */
[----:B------:R-:W-:Y:S01]  /*0980*/  IMAD.MOV.U32 R74, RZ, RZ, 0x1 ;  /* 0x00000001ff4a7424 */ /* 0x000fe200078e00ff */
[----:B------:R-:W-:Y:S02]  /*0990*/  BSSY B3, `(.L_x_328) ;  /* 0x0000020000037945 */ /* 0x000fe40003800000 */
[----:B------:R-:W0:-:S06]  /*09a0*/  DMUL R26, R70, UR14 ;  /* 0x0000000e461a7c28 */ /* 0x000e0c0008000000 */
[----:B0-----:R-:W0:-:S06]  /*09b0*/  DFMA R26, R26, R70, R72 ;  /* 0x000000461a1a722b */ /* 0x001e0c0000000048 */
[----:B0-----:R-:W0:Y:S01]  /*09c0*/  F2F.F32.F64 R0, R26 ;  /* 0x0000001a00007310 */ /* 0x001e220000301000 */
[----:B------:R-:W0:-:S14]  /*09d0*/  DSETP.GEU.AND P2, PT, |R26|, c[0x2][0x0], PT ;  /* 0x008000001a00762a */ /* 0x000e1c0003f4e200 */
        /* <DEDUP_REMOVED lines=8> */
[----:B0-----:R-:W0:-:S04]  /*0a60*/  DFMA R76, R74, R76, R74 ;  /* 0x0000004c4a4c722b */ /* 0x001e08000000004a */
[----:B------:R-:W1:-:S04]  /*0a70*/  DMUL R74, R24, UR8 ;  /* 0x00000008184a7c28 */ /* 0x000e480008000000 */
[----:B0-----:R-:W0:-:S04]  /*0a80*/  DFMA R24, -R72, R76, 1 ;  /* 0x3ff000004818742b */ /* 0x001e08000000014c */
[----:B-1----:R-:W-:-:S04]  /*0a90*/  DFMA R74, R70, UR10, R74 ;  /* 0x0000000a464a7c2b */ /* 0x002fc8000800004a */
[----:B0-----:R-:W0:-:S06]  /*0aa0*/  DFMA R24, R76, R24, R76 ;  /* 0x000000184c18722b */ /* 0x001e0c000000004c */
[----:B0-----:R-:W0:Y:S01]  /*0ab0*/  DMUL R70, R74, R24 ;  /* 0x000000184a467228 */ /* 0x001e220000000000 */
[----:B------:R-:W-:-:S05]  /*0ac0*/  FSETP.GEU.AND P3, PT, |R75|, 6.5827683646048100446e-37, PT ;  /* 0x036000004b00780b */ /* 0x000fca0003f6e200 */
[----:B0-----:R-:W0:-:S06]  /*0ad0*/  DFMA R76, -R72, R70, R74 ;  /* 0x00000046484c722b */ /* 0x001e0c000000014a */
[----:B0-----:R0:W1:Y:S02]  /*0ae0*/  DFMA R70, R24, R76, R70 ;  /* 0x0000004c1846722b */ /* 0x0010640000000046 */
[----:B0-----:R-:W-:Y:S02]  /*0af0*/  IMAD.MOV.U32 R24, RZ, RZ, R74 ;  /* 0x000000ffff187224 */ /* 0x001fe400078e004a */
[----:B------:R-:W-:-:S06]  /*0b00*/  IMAD.MOV.U32 R25, RZ, RZ, R75 ;  /* 0x000000ffff197224 */ /* 0x000fcc00078e004b */
[----:B-1----:R-:W-:-:S05]  /*0b10*/  FFMA R0, RZ, R73, R71 ;  /* 0x00000049ff007223 */ /* 0x002fca0000000047 */
[----:B------:R-:W-:-:S13]  /*0b20*/  FSETP.GT.AND P2, PT, |R0|, 1.469367938527859385e-39, PT ;  /* 0x001000000000780b */ /* 0x000fda0003f44200 */
[----:B------:R-:W-:Y:S05]  /*0b30*/  @P2 BRA P3, `(.L_x_329) ;  /* 0x0000005000002947 */ /* 0x000fea0001800000 */
[----:B------:R-:W-:Y:S02]  /*0b40*/  MOV R70, R72 ;  /* 0x0000004800467202 */ /* 0x000fe40000000f00 */
[----:B------:R-:W-:Y:S02]  /*0b50*/  MOV R86, 0xb70 ;  /* 0x00000b7000567802 */ /* 0x000fe40000000f00 */
[----:B------:R-:W-:Y:S05]  /*0b60*/  CALL.REL.NOINC `($__internal_3_$__cuda_sm20_div_rn_f64_full) ;  /* 0x0000237000007944 */ /* 0x000fea0003c00000 */
[----:B------:R-:W-:Y:S02]  /*0b70*/  IMAD.MOV.U32 R70, RZ, RZ, R78 ;  /* 0x000000ffff467224 */ /* 0x000fe400078e004e */
[----:B------:R-:W-:Y:S02]  /*0b80*/  IMAD.MOV.U32 R71, RZ, RZ, R79 ;  /* 0x000000ffff477224 */ /* 0x000fe400078e004f */
.L_x_329:
[----:B------:R-:W-:Y:S05]  /*0b90*/  BSYNC B3 ;  /* 0x0000000000037941 */ /* 0x000fea0003800000 */
.L_x_328:
[----:B------:R-:W0:Y:S01]  /*0ba0*/  DFMA R70, R22, UR16, R70 ;  /* 0x0000001016467c2b */ /* 0x000e220008000046 */
[----:B------:R-:W-:-:S05]  /*0bb0*/  PRMT R87, R87, 0x5410, R84 ;  /* 0x0000541057577816 */ /* 0x000fca0000000054 */
[----:B0-----:R-:W0:Y:S01]  /*0bc0*/  F2F.F32.F64 R0, R70 ;  /* 0x0000004600007310 */ /* 0x001e220000301000 */
[----:B------:R-:W0:-:S14]  /*0bd0*/  DSETP.GEU.AND P2, PT, |R70|, c[0x2][0x0], PT ;  /* 0x008000004600762a */ /* 0x000e1c0003f4e200 */
[----:B0-----:R-:W-:-:S04]  /*0be0*/  @!P2 FMUL R0, R0, 1.175494350822287508e-38 ;  /* 0x008000000000a820 */ /* 0x001fc80000400000 */
[----:B------:R-:W-:-:S06]  /*0bf0*/  FMUL.FTZ R72, R0, c[0x0][0x198] ;  /* 0x0000660000487a20 */ /* 0x000fcc0000410000 */
[----:B------:R-:W0:Y:S02]  /*0c00*/  F2F.F64.F32 R72, R72 ;  /* 0x0000004800487310 */ /* 0x000e240000201800 */
[----:B0-----:R0:W1:-:S06]  /*0c10*/  DADD R22, R22, -R72 ;  /* 0x0000000016167229 */ /* 0x00104c0000000848 */
.L_x_327:
[----:B------:R-:W-:Y:S05]  /*0c20*/  BSYNC B2 ;  /* 0x0000000000027941 */ /* 0x000fea0003800000 */
.L_x_326:
[----:B------:R-:W2:Y:S01]  /*0c30*/  MUFU.RCP64H R71, R13 ;  /* 0x0000000d00477308 */ /* 0x000ea20000001800 */
[----:B------:R-:W-:Y:S01]  /*0c40*/  IMAD.MOV.U32 R70, RZ, RZ, 0x1 ;  /* 0x00000001ff467424 */ /* 0x000fe200078e00ff */
[----:B-----5:R-:W-:Y:S01]  /*0c50*/  FSETP.GEU.AND P3, PT, |R19|, 6.5827683646048100446e-37, PT ;  /* 0x036000001300780b */ /* 0x020fe20003f6e200 */
[----:B------:R-:W-:Y:S04]  /*0c60*/  BSSY B2, `(.L_x_330) ;  /* 0x0000014000027945 */ /* 0x000fe80003800000 */
[----:B0-2---:R-:W0:-:S06]  /*0c70*/  DFMA R72, -R12, R70, 1 ;  /* 0x3ff000000c48742b */ /* 0x005e0c0000000146 */
        /* <DEDUP_REMOVED lines=15> */
[----:B-1----:R-:W-:Y:S05]  /*0d70*/  CALL.REL.NOINC `($__internal_3_$__cuda_sm20_div_rn_f64_full) ;  /* 0x0000216000007944 */ /* 0x002fea0003c00000 */
[----:B------:R-:W-:Y:S01]  /*0d80*/  IMAD.MOV.U32 R70, RZ, RZ, R78 ;  /* 0x000000ffff467224 */ /* 0x000fe200078e004e */
[----:B------:R-:W-:Y:S02]  /*0d90*/  MOV R71, R79 ;  /* 0x0000004f00477202 */ /* 0x000fe40000000f00 */
.L_x_331:
[----:B------:R-:W-:Y:S05]  /*0da0*/  BSYNC B2 ;  /* 0x0000000000027941 */ /* 0x000fea0003800000 */
.L_x_330:
[----:B------:R-:W0:Y:S01]  /*0db0*/  DSETP.GEU.AND P2, PT, |R70|, +INF , PT ;  /* 0x7ff000004600742a */ /* 0x000e220003f4e200 */
[----:B------:R-:W-:-:S13]  /*0dc0*/  BSSY B2, `(.L_x_332) ;  /* 0x000002e000027945 */ /* 0x000fda0003800000 */
[----:B0-----:R-:W-:Y:S05]  /*0dd0*/  @P2 BRA `(.L_x_333) ;  /* 0x000002c000002947 */ /* 0x001fea0003800000 */
[----:B------:R-:W-:Y:S01]  /*0de0*/  DMUL R18, R38, UR12 ;  /* 0x0000000c26127c28 */ /* 0x000fe20008000000 */
        /* <DEDUP_REMOVED lines=15> */
[----:B------:R-:W2:-:S04]  /*0ee0*/  DMUL R74, R36, UR8 ;  /* 0x00000008244a7c28 */ /* 0x000e880008000000 */
[----:B0-----:R-:W0:-:S04]  /*0ef0*/  DFMA R36, -R18, R72, 1 ;  /* 0x3ff000001224742b */ /* 0x001e080000000148 */
[----:B--2---:R-:W-:-:S04]  /*0f00*/  DFMA R74, R70, UR10, R74 ;  /* 0x0000000a464a7c2b */ /* 0x004fc8000800004a */
[----:B0-----:R-:W0:-:S06]  /*0f10*/  DFMA R36, R72, R36, R72 ;  /* 0x000000244824722b */ /* 0x001e0c0000000048 */
[----:B0-----:R-:W0:Y:S01]  /*0f20*/  DMUL R70, R74, R36 ;  /* 0x000000244a467228 */ /* 0x001e220000000000 */
[----:B------:R-:W-:-:S05]  /*0f30*/  FSETP.GEU.AND P3, PT, |R75|, 6.5827683646048100446e-37, PT ;  /* 0x036000004b00780b */ /* 0x000fca0003f6e200 */
[----:B0-----:R-:W0:-:S06]  /*0f40*/  DFMA R72, -R18, R70, R74 ;  /* 0x000000461248722b */ /* 0x001e0c000000014a */
[----:B0-----:R0:W2:Y:S02]  /*0f50*/  DFMA R70, R36, R72, R70 ;  /* 0x000000482446722b */ /* 0x0010a40000000046 */
[----:B0-----:R-:W-:Y:S02]  /*0f60*/  IMAD.MOV.U32 R36, RZ, RZ, R74 ;  /* 0x000000ffff247224 */ /* 0x001fe400078e004a */
[----:B------:R-:W-:-:S06]  /*0f70*/  IMAD.MOV.U32 R37, RZ, RZ, R75 ;  /* 0x000000ffff257224 */ /* 0x000fcc00078e004b */
[----:B--2---:R-:W-:-:S05]  /*0f80*/  FFMA R0, RZ, R19, R71 ;  /* 0x00000013ff007223 */ /* 0x004fca0000000047 */
[----:B------:R-:W-:-:S13]  /*0f90*/  FSETP.GT.AND P2, PT, |R0|, 1.469367938527859385e-39, PT ;  /* 0x001000000000780b */ /* 0x000fda0003f44200 */
[----:B------:R-:W-:Y:S05]  /*0fa0*/  @P2 BRA P3, `(.L_x_335) ;  /* 0x0000006000002947 */ /* 0x000fea0001800000 */
[----:B------:R-:W-:Y:S01]  /*0fb0*/  MOV R70, R18 ;  /* 0x0000001200467202 */ /* 0x000fe20000000f00 */
[----:B------:R-:W-:Y:S01]  /*0fc0*/  IMAD.MOV.U32 R73, RZ, RZ, R19 ;  /* 0x000000ffff497224 */ /* 0x000fe200078e0013 */
[----:B------:R-:W-:Y:S02]  /*0fd0*/  MOV R86, 0xff0 ;  /* 0x00000ff000567802 */ /* 0x000fe40000000f00 */
[----:B-1----:R-:W-:Y:S05]  /*0fe0*/  CALL.REL.NOINC `($__internal_3_$__cuda_sm20_div_rn_f64_full) ;  /* 0x00001ef000007944 */ /* 0x002fea0003c00000 */
[----:B------:R-:W-:Y:S02]  /*0ff0*/  IMAD.MOV.U32 R70, RZ, RZ, R78 ;  /* 0x000000ffff467224 */ /* 0x000fe400078e004e */
[----:B------:R-:W-:Y:S02]  /*1000*/  IMAD.MOV.U32 R71, RZ, RZ, R79 ;  /* 0x000000ffff477224 */ /* 0x000fe400078e004f */
.L_x_335:
[----:B------:R-:W-:Y:S05]  /*1010*/  BSYNC B3 ;  /* 0x0000000000037941 */ /* 0x000fea0003800000 */
.L_x_334:
[----:B------:R-:W0:Y:S01]  /*1020*/  DFMA R70, R34, UR16, R70 ;  /* 0x0000001022467c2b */ /* 0x000e220008000046 */
[----:B------:R-:W-:-:S05]  /*1030*/  PRMT R87, R87, 0x7632, R87 ;  /* 0x0000763257577816 */ /* 0x000fca0000000057 */
[----:B0-----:R-:W0:Y:S01]  /*1040*/  F2F.F32.F64 R0, R70 ;  /* 0x0000004600007310 */ /* 0x001e220000301000 */
[----:B------:R-:W0:-:S14]  /*1050*/  DSETP.GEU.AND P2, PT, |R70|, c[0x2][0x0], PT ;  /* 0x008000004600762a */ /* 0x000e1c0003f4e200 */
[----:B0-----:R-:W-:-:S04]  /*1060*/  @!P2 FMUL R0, R0, 1.175494350822287508e-38 ;  /* 0x008000000000a820 */ /* 0x001fc80000400000 */
[----:B------:R-:W-:-:S06]  /*1070*/  FMUL.FTZ R18, R0, c[0x0][0x198] ;  /* 0x0000660000127a20 */ /* 0x000fcc0000410000 */
[----:B------:R-:W0:Y:S02]  /*1080*/  F2F.F64.F32 R18, R18 ;  /* 0x0000001200127310 */ /* 0x000e240000201800 */
[----:B0-----:R0:W2:-:S06]  /*1090*/  DADD R34, R34, -R18 ;  /* 0x0000000022227229 */ /* 0x00108c0000000812 */
.L_x_333:
[----:B------:R-:W-:Y:S05]  /*10a0*/  BSYNC B2 ;  /* 0x0000000000027941 */ /* 0x000fea0003800000 */
.L_x_332:
[----:B0-----:R-:W0:Y:S01]  /*10b0*/  MUFU.RCP64H R19, R13 ;  /* 0x0000000d00137308 */ /* 0x001e220000001800 */
        /* <DEDUP_REMOVED lines=19> */
[----:B-12---:R-:W-:Y:S05]  /*11f0*/  CALL.REL.NOINC `($__internal_3_$__cuda_sm20_div_rn_f64_full) ;  /* 0x00001ce000007944 */ /* 0x006fea0003c00000 */
[----:B------:R-:W-:Y:S02]  /*1200*/  IMAD.MOV.U32 R70, RZ, RZ, R78 ;  /* 0x000000ffff467224 */ /* 0x000fe400078e004e */
[----:B------:R-:W-:Y:S02]  /*1210*/  IMAD.MOV.U32 R71, RZ, RZ, R79 ;  /* 0x000000ffff477224 */ /* 0x000fe400078e004f */
.L_x_337:
[----:B------:R-:W-:Y:S05]  /*1220*/  BSYNC B2 ;  /* 0x0000000000027941 */ /* 0x000fea0003800000 */
.L_x_336:
[----:B------:R-:W0:Y:S01]  /*1230*/  DSETP.GEU.AND P2, PT, |R70|, +INF , PT ;  /* 0x7ff000004600742a */ /* 0x000e220003f4e200 */
[----:B------:R-:W-:Y:S01]  /*1240*/  BSSY B2, `(.L_x_338) ;  /* 0x0000030000027945 */ /* 0x000fe20003800000 */
[----:B------:R-:W-:Y:S01]  /*1250*/  IMAD.MOV.U32 R18, RZ, RZ, 0x1 ;  /* 0x00000001ff127424 */ /* 0x000fe200078e00ff */
[----:B------:R-:W-:-:S11]  /*1260*/  MOV R84, 0x1 ;  /* 0x0000000100547802 */ /* 0x000fd60000000f00 */
[----:B0-----:R-:W-:Y:S05]  /*1270*/  @P2 BRA `(.L_x_339) ;  /* 0x000002c000002947 */ /* 0x001fea0003800000 */
[----:B------:R-:W-:Y:S01]  /*1280*/  DMUL R18, R44, UR12 ;  /* 0x0000000c2c127c28 */ /* 0x000fe20008000000 */
[----:B------:R-:W-:Y:S01]  /*1290*/  IMAD.MOV.U32 R20, RZ, RZ, 0x1 ;  /* 0x00000001ff147424 */ /* 0x000fe200078e00ff */
[----:B------:R-:W-:Y:S02]  /*12a0*/  BSSY B3, `(.L_x_340) ;  /* 0x0000021000037945 */ /* 0x000fe40003800000 */
[----:B------:R-:W0:-:S04]  /*12b0*/  DMUL R44, R70, UR14 ;  /* 0x0000000e462c7c28 */ /* 0x000e080008000000 */
[----:B------:R-:W3:-:S04]  /*12c0*/  DMUL R74, R42, UR8 ;  /* 0x000000082a4a7c28 */ /* 0x000ec80008000000 */
[----:B0-----:R-:W0:-:S04]  /*12d0*/  DFMA R44, R44, R70, R18 ;  /* 0x000000462c2c722b */ /* 0x001e080000000012 */
[----:B---3--:R-:W3:Y:S02]  /*12e0*/  DFMA R74, R70, UR10, R74 ;  /* 0x0000000a464a7c2b */ /* 0x008ee4000800004a */
[----:B0-----:R-:W0:Y:S02]  /*12f0*/  F2F.F32.F64 R0, R44 ;  /* 0x0000002c00007310 */ /* 0x001e240000301000 */
[----:B------:R-:W0:-:S06]  /*1300*/  DSETP.GEU.AND P2, PT, |R44|, c[0x2][0x0], PT ;  /* 0x008000002c00762a */ /* 0x000e0c0003f4e200 */
[----:B---3--:R-:W-:-:S08]  /*1310*/  FSETP.GEU.AND P3, PT, |R75|, 6.5827683646048100446e-37, PT ;  /* 0x036000004b00780b */ /* 0x008fd00003f6e200 */
        /* <DEDUP_REMOVED lines=13> */
[----:B0-----:R0:W3:Y:S02]  /*13f0*/  DFMA R20, R20, R70, R42 ;  /* 0x000000461414722b */ /* 0x0010e4000000002a */
[----:B0-----:R-:W-:Y:S02]  /*1400*/  IMAD.MOV.U32 R42, RZ, RZ, R74 ;  /* 0x000000ffff2a7224 */ /* 0x001fe400078e004a */
[----:B------:R-:W-:-:S06]  /*1410*/  IMAD.MOV.U32 R43, RZ, RZ, R75 ;  /* 0x000000ffff2b7224 */ /* 0x000fcc00078e004b */
[----:B---3--:R-:W-:-:S05]  /*1420*/  FFMA R0, RZ, R19, R21 ;  /* 0x00000013ff007223 */ /* 0x008fca0000000015 */
[----:B------:R-:W-:-:S13]  /*1430*/  FSETP.GT.AND P2, PT, |R0|, 1.469367938527859385e-39, PT ;  /* 0x001000000000780b */ /* 0x000fda0003f44200 */
[----:B------:R-:W-:Y:S05]  /*1440*/  @P2 BRA P3, `(.L_x_341) ;  /* 0x0000006000002947 */ /* 0x000fea0001800000 */
[----:B------:R-:W-:Y:S01]  /*1450*/  MOV R70, R18 ;  /* 0x0000001200467202 */ /* 0x000fe20000000f00 */
[----:B------:R-:W-:Y:S01]  /*1460*/  IMAD.MOV.U32 R73, RZ, RZ, R19 ;  /* 0x000000ffff497224 */ /* 0x000fe200078e0013 */
[----:B------:R-:W-:Y:S02]  /*1470*/  MOV R86, 0x1490 ;  /* 0x0000149000567802 */ /* 0x000fe40000000f00 */
[----:B-12---:R-:W-:Y:S05]  /*1480*/  CALL.REL.NOINC `($__internal_3_$__cuda_sm20_div_rn_f64_full) ;  /* 0x00001a5000007944 */ /* 0x006fea0003c00000 */
[----:B------:R-:W-:Y:S02]  /*1490*/  IMAD.MOV.U32 R20, RZ, RZ, R78 ;  /* 0x000000ffff147224 */ /* 0x000fe400078e004e */
[----:B------:R-:W-:Y:S02]  /*14a0*/  IMAD.MOV.U32 R21, RZ, RZ, R79 ;  /* 0x000000ffff157224 */ /* 0x000fe400078e004f */
.L_x_341:
[----:B------:R-:W-:Y:S05]  /*14b0*/  BSYNC B3 ;  /* 0x0000000000037941 */ /* 0x000fea0003800000 */
.L_x_340:
[----:B------:R-:W0:-:S06]  /*14c0*/  DFMA R20, R40, UR16, R20 ;  /* 0x0000001028147c2b */ /* 0x000e0c0008000014 */
[----:B0-----:R-:W0:Y:S01]  /*14d0*/  F2F.F32.F64 R0, R20 ;  /* 0x0000001400007310 */ /* 0x001e220000301000 */
[----:B------:R-:W0:-:S14]  /*14e0*/  DSETP.GEU.AND P2, PT, |R20|, c[0x2][0x0], PT ;  /* 0x008000001400762a */ /* 0x000e1c0003f4e200 */
[----:B0-----:R-:W-:-:S04]  /*14f0*/  @!P2 FMUL R0, R0, 1.175494350822287508e-38 ;  /* 0x008000000000a820 */ /* 0x001fc80000400000 */
[----:B------:R-:W-:-:S06]  /*1500*/  FMUL.FTZ R19, R0, c[0x0][0x198] ;  /* 0x0000660000137a20 */ /* 0x000fcc0000410000 */
[----:B------:R-:W0:Y:S02]  /*1510*/  F2F.F64.F32 R18, R19 ;  /* 0x0000001300127310 */ /* 0x000e240000201800 */
[----:B0-----:R0:W3:Y:S02]  /*1520*/  DADD R40, R40, -R18 ;  /* 0x0000000028287229 */ /* 0x0010e40000000812 */
[----:B0-----:R-:W-:-:S04]  /*1530*/  PRMT R18, R87, 0x7610, R18 ;  /* 0x0000761057127816 */ /* 0x001fc80000000012 */
.L_x_339:
[----:B---3--:R-:W-:Y:S05]  /*1540*/  BSYNC B2 ;  /* 0x0000000000027941 */ /* 0x008fea0003800000 */
.L_x_338:
        /* <DEDUP_REMOVED lines=23> */
.L_x_343:
[----:B------:R-:W-:Y:S05]  /*16c0*/  BSYNC B2 ;  /* 0x0000000000027941 */ /* 0x000fea0003800000 */
.L_x_342:
[----:B------:R-:W0:-:S14]  /*16d0*/  DSETP.GEU.AND P2, PT, |R20|, +INF , PT ;  /* 0x7ff000001400742a */ /* 0x000e1c0003f4e200 */
[----:B0-----:R-:W-:Y:S05]  /*16e0*/  @P2 BRA `(.L_x_344) ;  /* 0x0000137000002947 */ /* 0x001fea0003800000 */
[----:B------:R-:W-:Y:S01]  /*16f0*/  DMUL R16, R32, UR12 ;  /* 0x0000000c20107c28 */ /* 0x000fe20008000000 */
[----:B------:R-:W-:Y:S03]  /*1700*/  BSSY B2, `(.L_x_345) ;  /* 0x0000021000027945 */ /* 0x000fe60003800000 */
[----:B------:R-:W0:-:S04]  /*1710*/  DMUL R32, R20, UR14 ;  /* 0x0000000e14207c28 */ /* 0x000e080008000000 */
[----:B------:R-:W3:-:S04]  /*1720*/  DMUL R30, R30, UR8 ;  /* 0x000000081e1e7c28 */ /* 0x000ec80008000000 */
[----:B0-----:R0:W4:Y:S02]  /*1730*/  DFMA R32, R32, R20, R16 ;  /* 0x000000142020722b */ /* 0x0011240000000010 */
[----:B0-----:R-:W-:Y:S02]  /*1740*/  IMAD.MOV.U32 R16, RZ, RZ, 0x1 ;  /* 0x00000001ff107424 */ /* 0x001fe400078e00ff */
[----:B---3--:R-:W0:Y:S02]  /*1750*/  DFMA R74, R20, UR10, R30 ;  /* 0x0000000a144a7c2b */ /* 0x008e24000800001e */
[----:B----4-:R-:W3:Y:S02]  /*1760*/  F2F.F32.F64 R0, R32 ;  /* 0x0000002000007310 */ /* 0x010ee40000301000 */
[----:B------:R-:W3:-:S06]  /*1770*/  DSETP.GEU.AND P2, PT, |R32|, c[0x2][0x0], PT ;  /* 0x008000002000762a */ /* 0x000ecc0003f4e200 */
[----:B0-----:R-:W-:-:S08]  /*1780*/  FSETP.GEU.AND P3, PT, |R75|, 6.5827683646048100446e-37, PT ;  /* 0x036000004b00780b */ /* 0x001fd00003f6e200 */
[----:B---3--:R-:W-:-:S06]  /*1790*/  @!P2 FMUL R0, R0, 1.175494350822287508e-38 ;  /* 0x008000000000a820 */ /* 0x008fcc0000400000 */
        /* <DEDUP_REMOVED lines=13> */
[----:B0-----:R-:W-:Y:S01]  /*1870*/  MOV R30, R74 ;  /* 0x0000004a001e7202 */ /* 0x001fe20000000f00 */
[----:B------:R-:W-:-:S07]  /*1880*/  IMAD.MOV.U32 R31, RZ, RZ, R75 ;  /* 0x000000ffff1f7224 */ /* 0x000fce00078e004b */
[----:B---3--:R-:W-:-:S05]  /*1890*/  FFMA R0, RZ, R71, R17 ;  /* 0x00000047ff007223 */ /* 0x008fca0000000011 */
[----:B------:R-:W-:-:S13]  /*18a0*/  FSETP.GT.AND P2, PT, |R0|, 1.469367938527859385e-39, PT ;  /* 0x001000000000780b */ /* 0x000fda0003f44200 */
[----:B------:R-:W-:Y:S05]  /*18b0*/  @P2 BRA P3, `(.L_x_346) ;  /* 0x0000005000002947 */ /* 0x000fea0001800000 */
[----:B------:R-:W-:Y:S01]  /*18c0*/  IMAD.MOV.U32 R73, RZ, RZ, R71 ;  /* 0x000000ffff497224 */ /* 0x000fe200078e0047 */
[----:B------:R-:W-:Y:S02]  /*18d0*/  MOV R86, 0x18f0 ;  /* 0x000018f000567802 */ /* 0x000fe40000000f00 */
[----:B-12---:R-:W-:Y:S05]  /*18e0*/  CALL.REL.NOINC `($__internal_3_$__cuda_sm20_div_rn_f64_full) ;  /* 0x000015f000007944 */ /* 0x006fea0003c00000 */
[----:B------:R-:W-:Y:S01]  /*18f0*/  IMAD.MOV.U32 R16, RZ, RZ, R78 ;  /* 0x000000ffff107224 */ /* 0x000fe200078e004e */
[----:B------:R-:W-:Y:S02]  /*1900*/  MOV R17, R79 ;  /* 0x0000004f00117202 */ /* 0x000fe40000000f00 */
.L_x_346:
[----:B------:R-:W-:Y:S05]  /*1910*/  BSYNC B2 ;  /* 0x0000000000027941 */ /* 0x000fea0003800000 */
.L_x_345:
[----:B------:R-:W0:Y:S01]  /*1920*/  DFMA R16, R28, UR16, R16 ;  /* 0x000000101c107c2b */ /* 0x000e220008000010 */
[----:B------:R-:W-:-:S05]  /*1930*/  PRMT R84, R18, 0x7610, R84 ;  /* 0x0000761012547816 */ /* 0x000fca0000000054 */
[----:B0-----:R-:W0:Y:S01]  /*1940*/  F2F.F32.F64 R0, R16 ;  /* 0x0000001000007310 */ /* 0x001e220000301000 */
[----:B------:R-:W0:-:S14]  /*1950*/  DSETP.GEU.AND P2, PT, |R16|, c[0x2][0x0], PT ;  /* 0x008000001000762a */ /* 0x000e1c0003f4e200 */
[----:B0-----:R-:W-:-:S04]  /*1960*/  @!P2 FMUL R0, R0, 1.175494350822287508e-38 ;  /* 0x008000000000a820 */ /* 0x001fc80000400000 */
[----:B------:R-:W-:-:S06]  /*1970*/  FMUL.FTZ R20, R0, c[0x0][0x198] ;  /* 0x0000660000147a20 */ /* 0x000fcc0000410000 */
[----:B------:R-:W0:Y:S02]  /*1980*/  F2F.F64.F32 R20, R20 ;  /* 0x0000001400147310 */ /* 0x000e240000201800 */
[----:B0-----:R0:W3:Y:S01]  /*1990*/  DADD R28, R28, -R20 ;  /* 0x000000001c1c7229 */ /* 0x0010e20000000814 */
[----:B------:R-:W-:Y:S05]  /*19a0*/  BRA `(.L_x_344) ;  /* 0x000010b000007947 */ /* 0x000fea0003800000 */
.L_x_325:
[----:B------:R-:W0:Y:S01]  /*19b0*/  DSETP.GEU.AND P2, PT, |R70|, +INF , PT ;  /* 0x7ff000004600742a */ /* 0x000e220003f4e200 */
[----:B------:R-:W-:Y:S01]  /*19c0*/  IMAD.MOV.U32 R87, RZ, RZ, 0x1 ;  /* 0x00000001ff577424 */ /* 0x000fe200078e00ff */
[----:B------:R-:W-:Y:S01]  /*19d0*/  BSSY B2, `(.L_x_347) ;  /* 0x000002f000027945 */ /* 0x000fe20003800000 */
[----:B------:R-:W-:-:S05]  /*19e0*/  IMAD.MOV.U32 R0, RZ, RZ, 0x1 ;  /* 0x00000001ff007424 */ /* 0x000fca00078e00ff */
[----:B------:R-:W-:-:S06]  /*19f0*/  PRMT R87, R87, 0x5410, R0 ;  /* 0x0000541057577816 */ /* 0x000fcc0000000000 */
[----:B0-----:R-:W-:Y:S05]  /*1a00*/  @P2 BRA `(.L_x_348) ;  /* 0x000002b000002947 */ /* 0x001fea0003800000 */
[----:B-----5:R-:W-:Y:S01]  /*1a10*/  DMUL R72, R26, UR12 ;  /* 0x0000000c1a487c28 */ /* 0x020fe20008000000 */
[----:B------:R-:W-:Y:S01]  /*1a20*/  IMAD.MOV.U32 R76, RZ, RZ, 0x1 ;  /* 0x00000001ff4c7424 */ /* 0x000fe200078e00ff */
[----:B------:R-:W-:Y:S02]  /*1a30*/  BSSY B3, `(.L_x_349) ;  /* 0x0000020000037945 */ /* 0x000fe40003800000 */
[----:B------:R-:W0:-:S06]  /*1a40*/  DMUL R26, R70, UR14 ;  /* 0x0000000e461a7c28 */ /* 0x000e0c0008000000 */
[----:B0-----:R-:W0:-:S06]  /*1a50*/  DFMA R26, R26, R70, R72 ;  /* 0x000000461a1a722b */ /* 0x001e0c0000000048 */
[----:B0-----:R-:W0:-:S06]  /*1a60*/  DADD R74, R14, R26 ;  /* 0x000000000e4a7229 */ /* 0x001e0c000000001a */
[----:B0-----:R0:W1:Y:S01]  /*1a70*/  F2F.F32.F64 R0, R74 ;  /* 0x0000004a00007310 */ /* 0x0010620000301000 */
[----:B------:R-:W1:-:S04]  /*1a80*/  DSETP.GEU.AND P2, PT, |R74|, c[0x2][0x0], PT ;  /* 0x008000004a00762a */ /* 0x000e480003f4e200 */
[----:B0-----:R-:W0:-:S10]  /*1a90*/  DMUL R74, R24, UR8 ;  /* 0x00000008184a7c28 */ /* 0x001e140008000000 */
[----:B-1----:R-:W-:Y:S01]  /*1aa0*/  @!P2 FMUL R0, R0, 1.175494350822287508e-38 ;  /* 0x008000000000a820 */ /* 0x002fe20000400000 */
[----:B0-----:R-:W0:-:S05]  /*1ab0*/  DFMA R74, R70, UR10, R74 ;  /* 0x0000000a464a7c2b */ /* 0x001e0a000800004a */
[----:B------:R-:W1:Y:S05]  /*1ac0*/  MUFU.SQRT R0, R0 ;  /* 0x0000000000007308 */ /* 0x000e6a0000002000 */
[----:B0-----:R-:W-:Y:S01]  /*1ad0*/  FSETP.GEU.AND P3, PT, |R75|, 6.5827683646048100446e-37, PT ;  /* 0x036000004b00780b */ /* 0x001fe20003f6e200 */
[----:B-1----:R-:W-:-:S06]  /*1ae0*/  FMUL.FTZ R72, R0, 1 ;  /* 0x3f80000000487820 */ /* 0x002fcc0000410000 */
        /* <DEDUP_REMOVED lines=9> */
[----:B0-----:R0:W1:Y:S02]  /*1b80*/  DFMA R70, R24, R76, R70 ;  /* 0x0000004c1846722b */ /* 0x0010640000000046 */
[----:B0-----:R-:W-:Y:S01]  /*1b90*/  MOV R24, R74 ;  /* 0x0000004a00187202 */ /* 0x001fe20000000f00 */
[----:B------:R-:W-:-:S07]  /*1ba0*/  IMAD.MOV.U32 R25, RZ, RZ, R75 ;  /* 0x000000ffff197224 */ /* 0x000fce00078e004b */
[----:B-1----:R-:W-:-:S05]  /*1bb0*/  FFMA R0, RZ, R73, R71 ;  /* 0x00000049ff007223 */ /* 0x002fca0000000047 */
[----:B------:R-:W-:-:S13]  /*1bc0*/  FSETP.GT.AND P2, PT, |R0|, 1.469367938527859385e-39, PT ;  /* 0x001000000000780b */ /* 0x000fda0003f44200 */
[----:B------:R-:W-:Y:S05]  /*1bd0*/  @P2 BRA P3, `(.L_x_350) ;  /* 0x0000005000002947 */ /* 0x000fea0001800000 */
[----:B------:R-:W-:Y:S01]  /*1be0*/  IMAD.MOV.U32 R70, RZ, RZ, R72 ;  /* 0x000000ffff467224 */ /* 0x000fe200078e0048 */
[----:B------:R-:W-:Y:S02]  /*1bf0*/  MOV R86, 0x1c10 ;  /* 0x00001c1000567802 */ /* 0x000fe40000000f00 */
[----:B------:R-:W-:Y:S05]  /*1c00*/  CALL.REL.NOINC `($__internal_3_$__cuda_sm20_div_rn_f64_full) ;  /* 0x000012d000007944 */ /* 0x000fea0003c00000 */
[----:B------:R-:W-:Y:S01]  /*1c10*/  IMAD.MOV.U32 R70, RZ, RZ, R78 ;  /* 0x000000ffff467224 */ /* 0x000fe200078e004e */
[----:B------:R-:W-:Y:S02]  /*1c20*/  MOV R71, R79 ;  /* 0x0000004f00477202 */ /* 0x000fe40000000f00 */
.L_x_350:
[----:B------:R-:W-:Y:S05]  /*1c30*/  BSYNC B3 ;  /* 0x0000000000037941 */ /* 0x000fea0003800000 */
.L_x_349:
        /* <DEDUP_REMOVED lines=8> */
.L_x_348:
[----:B------:R-:W-:Y:S05]  /*1cc0*/  BSYNC B2 ;  /* 0x0000000000027941 */ /* 0x000fea0003800000 */
.L_x_347:
        /* <DEDUP_REMOVED lines=21> */
[----:B------:R-:W-:Y:S02]  /*1e20*/  IMAD.MOV.U32 R70, RZ, RZ, R78 ;  /* 0x000000ffff467224 */ /* 0x000fe400078e004e */
[----:B------:R-:W-:Y:S02]  /*1e30*/  IMAD.MOV.U32 R71, RZ, RZ, R79 ;  /* 0x000000ffff477224 */ /* 0x000fe400078e004f */
.L_x_352:
[----:B------:R-:W-:Y:S05]  /*1e40*/  BSYNC B2 ;  /* 0x0000000000027941 */ /* 0x000fea0003800000 */
.L_x_351:
[----:B------:R-:W0:Y:S01]  /*1e50*/  DSETP.GEU.AND P2, PT, |R70|, +INF , PT ;  /* 0x7ff000004600742a */ /* 0x000e220003f4e200 */
[----:B------:R-:W-:-:S13]  /*1e60*/  BSSY B2, `(.L_x_353) ;  /* 0x000002e000027945 */ /* 0x000fda0003800000 */
[----:B0-----:R-:W-:Y:S05]  /*1e70*/  @P2 BRA `(.L_x_354) ;  /* 0x000002c000002947 */ /* 0x001fea0003800000 */
[----:B------:R-:W-:Y:S01]  /*1e80*/  DMUL R18, R38, UR12 ;  /* 0x0000000c26127c28 */ /* 0x000fe20008000000 */
[----:B------:R-:W-:Y:S01]  /*1e90*/  MOV R74, 0x1 ;  /* 0x00000001004a7802 */ /* 0x000fe20000000f00 */
[----:B------:R-:W-:Y:S02]  /*1ea0*/  BSSY B3, `(.L_x_355) ;  /* 0x0000021000037945 */ /* 0x000fe40003800000 */
[----:B------:R-:W0:-:S06]  /*1eb0*/  DMUL R38, R70, UR14 ;  /* 0x0000000e46267c28 */ /* 0x000e0c0008000000 */
        /* <DEDUP_REMOVED lines=25> */
[----:B------:R-:W-:Y:S01]  /*2050*/  IMAD.MOV.U32 R70, RZ, RZ, R18 ;  /* 0x000000ffff467224 */ /* 0x000fe200078e0012 */
[----:B------:R-:W-:Y:S02]  /*2060*/  MOV R73, R19 ;  /* 0x0000001300497202 */ /* 0x000fe40000000f00 */
[----:B------:R-:W-:Y:S02]  /*2070*/  MOV R86, 0x2090 ;  /* 0x0000209000567802 */ /* 0x000fe40000000f00 */
[----:B-1----:R-:W-:Y:S05]  /*2080*/  CALL.REL.NOINC `($__internal_3_$__cuda_sm20_div_rn_f64_full) ;  /* 0x00000e5000007944 */ /* 0x002fea0003c00000 */
[----:B------:R-:W-:Y:S02]  /*2090*/  IMAD.MOV.U32 R70, RZ, RZ, R78 ;  /* 0x000000ffff467224 */ /* 0x000fe400078e004e */
[----:B------:R-:W-:Y:S02]  /*20a0*/  IMAD.MOV.U32 R71, RZ, RZ, R79 ;  /* 0x000000ffff477224 */ /* 0x000fe400078e004f */
.L_x_356:
[----:B------:R-:W-:Y:S05]  /*20b0*/  BSYNC B3 ;  /* 0x0000000000037941 */ /* 0x000fea0003800000 */
.L_x_355:
        /* <DEDUP_REMOVED lines=8> */
.L_x_354:
[----:B------:R-:W-:Y:S05]  /*2140*/  BSYNC B2 ;  /* 0x0000000000027941 */ /* 0x000fea0003800000 */
.L_x_353:
[----:B0-----:R-:W0:Y:S01]  /*2150*/  MUFU.RCP64H R19, R13 ;  /* 0x0000000d00137308 */ /* 0x001e220000001800 */
        /* <DEDUP_REMOVED lines=19> */
[----:B-12---:R-:W-:Y:S05]  /*2290*/  CALL.REL.NOINC `($__internal_3_$__cuda_sm20_div_rn_f64_full) ;  /* 0x00000c4000007944 */ /* 0x006fea0003c00000 */
[----:B------:R-:W-:Y:S01]  /*22a0*/  MOV R70, R78 ;  /* 0x0000004e00467202 */ /* 0x000fe20000000f00 */
[----:B------:R-:W-:Y:S02]  /*22b0*/  IMAD.MOV.U32 R71, RZ, RZ, R79 ;  /* 0x000000ffff477224 */ /* 0x000fe400078e004f */
.L_x_358:
[----:B------:R-:W-:Y:S05]  /*22c0*/  BSYNC B2 ;  /* 0x0000000000027941 */ /* 0x000fea0003800000 */
.L_x_357:
[----:B------:R-:W0:Y:S01]  /*22d0*/  DSETP.GEU.AND P2, PT, |R70|, +INF , PT ;  /* 0x7ff000004600742a */ /* 0x000e220003f4e200 */
[----:B------:R-:W-:Y:S01]  /*22e0*/  BSSY B2, `(.L_x_359) ;  /* 0x0000030000027945 */ /* 0x000fe20003800000 */
[----:B------:R-:W-:Y:S02]  /*22f0*/  IMAD.MOV.U32 R18, RZ, RZ, 0x1 ;  /* 0x00000001ff127424 */ /* 0x000fe400078e00ff */
[----:B------:R-:W-:-:S10]  /*2300*/  IMAD.MOV.U32 R84, RZ, RZ, 0x1 ;  /* 0x00000001ff547424 */ /* 0x000fd400078e00ff */
        /* <DEDUP_REMOVED lines=17> */
[----:B------:R-:W3:-:S04]  /*2420*/  DMUL R74, R42, UR8 ;  /* 0x000000082a4a7c28 */ /* 0x000ec80008000000 */
[----:B0-----:R-:W0:-:S04]  /*2430*/  DFMA R20, -R18, R72, 1 ;  /* 0x3ff000001214742b */ /* 0x001e080000000148 */
[----:B---3--:R-:W-:-:S04]  /*2440*/  DFMA R74, R70, UR10, R74 ;  /* 0x0000000a464a7c2b */ /* 0x008fc8000800004a */
[----:B0-----:R-:W0:-:S06]  /*2450*/  DFMA R20, R72, R20, R72 ;  /* 0x000000144814722b */ /* 0x001e0c0000000048 */
[----:B0-----:R-:W0:Y:S01]  /*2460*/  DMUL R42, R74, R20 ;  /* 0x000000144a2a7228 */ /* 0x001e220000000000 */
[----:B------:R-:W-:-:S05]  /*2470*/  FSETP.GEU.AND P3, PT, |R75|, 6.5827683646048100446e-37, PT ;  /* 0x036000004b00780b */ /* 0x000fca0003f6e200 */
[----:B0-----:R-:W0:-:S06]  /*2480*/  DFMA R70, -R18, R42, R74 ;  /* 0x0000002a1246722b */ /* 0x001e0c000000014a */
[----:B0-----:R0:W3:Y:S02]  /*2490*/  DFMA R20, R20, R70, R42 ;  /* 0x000000461414722b */ /* 0x0010e4000000002a */
[----:B0-----:R-:W-:Y:S02]  /*24a0*/  IMAD.MOV.U32 R42, RZ, RZ, R74 ;  /* 0x000000ffff2a7224 */ /* 0x001fe400078e004a */
[----:B------:R-:W-:-:S06]  /*24b0*/  IMAD.MOV.U32 R43, RZ, RZ, R75 ;  /* 0x000000ffff2b7224 */ /* 0x000fcc00078e004b */
[----:B---3--:R-:W-:-:S05]  /*24c0*/  FFMA R0, RZ, R19, R21 ;  /* 0x00000013ff007223 */ /* 0x008fca0000000015 */
[----:B------:R-:W-:-:S13]  /*24d0*/  FSETP.GT.AND P2, PT, |R0|, 1.469367938527859385e-39, PT ;  /* 0x001000000000780b */ /* 0x000fda0003f44200 */
[----:B------:R-:W-:Y:S05]  /*24e0*/  @P2 BRA P3, `(.L_x_362) ;  /* 0x0000006000002947 */ /* 0x000fea0001800000 */
[----:B------:R-:W-:Y:S01]  /*24f0*/  IMAD.MOV.U32 R70, RZ, RZ, R18 ;  /* 0x000000ffff467224 */ /* 0x000fe200078e0012 */
[----:B------:R-:W-:Y:S02]  /*2500*/  MOV R73, R19 ;  /* 0x0000001300497202 */ /* 0x000fe40000000f00 */
[----:B------:R-:W-:Y:S02]  /*2510*/  MOV R86, 0x2530 ;  /* 0x0000253000567802 */ /* 0x000fe40000000f00 */
[----:B-12---:R-:W-:Y:S05]  /*2520*/  CALL.REL.NOINC `($__internal_3_$__cuda_sm20_div_rn_f64_full) ;  /* 0x000009b000007944 */ /* 0x006fea0003c00000 */
[----:B------:R-:W-:Y:S02]  /*2530*/  IMAD.MOV.U32 R20, RZ, RZ, R78 ;  /* 0x000000ffff147224 */ /* 0x000fe400078e004e */
[----:B------:R-:W-:Y:S02]  /*2540*/  IMAD.MOV.U32 R21, RZ, RZ, R79 ;  /* 0x000000ffff157224 */ /* 0x000fe400078e004f */
.L_x_362:
[----:B------:R-:W-:Y:S05]  /*2550*/  BSYNC B3 ;  /* 0x0000000000037941 */ /* 0x000fea0003800000 */
.L_x_361:
        /* <DEDUP_REMOVED lines=8> */
.L_x_360:
[----:B---3--:R-:W-:Y:S05]  /*25e0*/  BSYNC B2 ;  /* 0x0000000000027941 */ /* 0x008fea0003800000 */
.L_x_359:
        /* <DEDUP_REMOVED lines=23> */
.L_x_364:
[----:B------:R-:W-:Y:S05]  /*2760*/  BSYNC B2 ;  /* 0x0000000000027941 */ /* 0x000fea0003800000 */
.L_x_363:
[----:B------:R-:W0:-:S14]  /*2770*/  DSETP.GEU.AND P2, PT, |R20|, +INF , PT ;  /* 0x7ff000001400742a */ /* 0x000e1c0003f4e200 */
[----:B0-----:R-:W-:Y:S05]  /*2780*/  @P2 BRA `(.L_x_344) ;  /* 0x000002d000002947 */ /* 0x001fea0003800000 */
[----:B------:R-:W-:Y:S01]  /*2790*/  DMUL R16, R32, UR12 ;  /* 0x0000000c20107c28 */ /* 0x000fe20008000000 */
[----:B------:R-:W-:Y:S01]  /*27a0*/  IMAD.MOV.U32 R72, RZ, RZ, 0x1 ;  /* 0x00000001ff487424 */ /* 0x000fe200078e00ff */
        /* <DEDUP_REMOVED lines=22> */
[----:B0-----:R-:W-:Y:S01]  /*2910*/  IMAD.MOV.U32 R30, RZ, RZ, R72 ;  /* 0x000000ffff1e7224 */ /* 0x001fe200078e0048 */
[----:B------:R-:W-:-:S07]  /*2920*/  MOV R31, R73 ;  /* 0x00000049001f7202 */ /* 0x000fce0000000f00 */
[----:B---3--:R-:W-:-:S05]  /*2930*/  FFMA R0, RZ, R71, R17 ;  /* 0x00000047ff007223 */ /* 0x008fca0000000011 */
[----:B------:R-:W-:-:S13]  /*2940*/  FSETP.GT.AND P2, PT, |R0|, 1.469367938527859385e-39, PT ;  /* 0x001000000000780b */ /* 0x000fda0003f44200 */
[----:B------:R-:W-:Y:S05]  /*2950*/  @P2 BRA P3, `(.L_x_366) ;  /* 0x0000007000002947 */ /* 0x000fea0001800000 */
[----:B------:R-:W-:Y:S01]  /*2960*/  IMAD.MOV.U32 R75, RZ, RZ, R73 ;  /* 0x000000ffff4b7224 */ /* 0x000fe200078e0049 */
[----:B------:R-:W-:Y:S01]  /*2970*/  MOV R86, 0x29b0 ;  /* 0x000029b000567802 */ /* 0x000fe20000000f00 */
[----:B------:R-:W-:Y:S02]  /*2980*/  IMAD.MOV.U32 R74, RZ, RZ, R72 ;  /* 0x000000ffff4a7224 */ /* 0x000fe400078e0048 */
[----:B------:R-:W-:Y:S02]  /*2990*/  IMAD.MOV.U32 R73, RZ, RZ, R71 ;  /* 0x000000ffff497224 */ /* 0x000fe400078e0047 */
[----:B-12---:R-:W-:Y:S05]  /*29a0*/  CALL.REL.NOINC `($__internal_3_$__cuda_sm20_div_rn_f64_full) ;  /* 0x0000053000007944 */ /* 0x006fea0003c00000 */
[----:B------:R-:W-:Y:S01]  /*29b0*/  MOV R16, R78 ;  /* 0x0000004e00107202 */ /* 0x000fe20000000f00 */
[----:B------:R-:W-:Y:S02]  /*29c0*/  IMAD.MOV.U32 R17, RZ, RZ, R79 ;  /* 0x000000ffff117224 */ /* 0x000fe400078e004f */
.L_x_366:
[----:B------:R-:W-:Y:S05]  /*29d0*/  BSYNC B2 ;  /* 0x0000000000027941 */ /* 0x000fea0003800000 */
.L_x_365:
[----:B------:R-:W0:Y:S01]  /*29e0*/  DFMA R16, R28, UR16, R16 ;  /* 0x000000101c107c2b */ /* 0x000e220008000010 */
[----:B------:R-:W-:-:S05]  /*29f0*/  PRMT R84, R18, 0x7610, R84 ;  /* 0x0000761012547816 */ /* 0x000fca0000000054 */
[----:B0-----:R-:W0:Y:S01]  /*2a00*/  F2F.F32.F64 R0, R16 ;  /* 0x0000001000007310 */ /* 0x001e220000301000 */
[----:B------:R-:W0:-:S14]  /*2a10*/  DSETP.GEU.AND P2, PT, |R16|, c[0x2][0x0], PT ;  /* 0x008000001000762a */ /* 0x000e1c0003f4e200 */
[----:B0-----:R-:W-:-:S04]  /*2a20*/  @!P2 FMUL R0, R0, 1.175494350822287508e-38 ;  /* 0x008000000000a820 */ /* 0x001fc80000400000 */
[----:B------:R-:W-:-:S06]  /*2a30*/  FMUL.FTZ R20, R0, c[0x0][0x198] ;  /* 0x0000660000147a20 */ /* 0x000fcc0000410000 */
[----:B------:R-:W0:Y:S02]  /*2a40*/  F2F.F64.F32 R20, R20 ;  /* 0x0000001400147310 */ /* 0x000e240000201800 */
[----:B0-----:R0:W3:-:S06]  /*2a50*/  DADD R28, R28, -R20 ;  /* 0x000000001c1c7229 */ /* 0x0010cc0000000814 */
.L_x_344:
[----:B------:R-:W-:Y:S05]  /*2a60*/  BSYNC B1 ;  /* 0x0000000000017941 */ /* 0x000fea0003800000 */
.L_x_324:
[----:B------:R-:W-:Y:S01]  /*2a70*/  ISETP.NE.U32.AND P2, PT, RZ, c[0x0][0x168], PT ;  /* 0x00005a00ff007a0c */ /* 0x000fe20003f45070 */
[----:B------:R-:W-:Y:S03]  /*2a80*/  BSSY B0, `(.L_x_367) ;  /* 0x0000031000007945 */ /* 0x000fe60003800000 */
[----:B------:R-:W-:-:S13]  /*2a90*/  ISETP.NE.AND.EX P2, PT, RZ, c[0x0][0x16c], PT, P2 ;  /* 0x00005b00ff007a0c */ /* 0x000fda0003f45320 */
[----:B------:R-:W-:Y:S05]  /*2aa0*/  @!P2 BRA `(.L_x_368) ;  /* 0x000001e00000a947 */ /* 0x000fea0003800000 */
[----:B------:R-:W-:Y:S02]  /*2ab0*/  ISETP.GE.U32.AND P2, PT, R10, c[0x0][0x1a0], PT ;  /* 0x000068000a007a0c */ /* 0x000fe40003f46070 */
[C---:B------:R-:W-:Y:S02]  /*2ac0*/  @!P0 LEA R18, P4, R8.reuse, c[0x0][0x168], 0x3 ;  /* 0x00005a0008128a11 */ /* 0x040fe400078818ff */
[----:B------:R-:W-:Y:S02]  /*2ad0*/  ISETP.GE.U32.AND.EX P2, PT, R9, c[0x0][0x1a4], PT, P2 ;  /* 0x0000690009007a0c */ /* 0x000fe40003f46120 */
[C---:B0-----:R-:W-:Y:S02]  /*2ae0*/  @!P1 LEA R20, P5, R7.reuse, c[0x0][0x168], 0x3 ;  /* 0x00005a0007149a11 */ /* 0x041fe400078a18ff */
[----:B------:R-:W-:Y:S02]  /*2af0*/  @!P0 LEA.HI.X R19, R8, c[0x0][0x16c], R5, 0x3, P4 ;  /* 0x00005b0008138a11 */ /* 0x000fe400020f1c05 */
[----:B------:R-:W-:-:S07]  /*2b00*/  @!P1 LEA.HI.X R21, R7, c[0x0][0x16c], R4, 0x3, P5 ;  /* 0x00005b0007159a11 */ /* 0x000fce00028f1c04 */
[C---:B------:R-:W-:Y:S01]  /*2b10*/  @!P2 LEA R16, P3, R10.reuse, c[0x0][0x168], 0x3 ;  /* 0x00005a000a10aa11 */ /* 0x040fe200078618ff */
[----:B------:R0:W-:Y:S03]  /*2b20*/  @!P2 STG.E.64 [R48.64], R24 ;  /* 0x000000183000a986 */ /* 0x0001e6000c101b12 */
[----:B------:R-:W-:Y:S01]  /*2b30*/  @!P2 LEA.HI.X R17, R10, c[0x0][0x16c], R9, 0x3, P3 ;  /* 0x00005b000a11aa11 */ /* 0x000fe200018f1c09 */
[----:B------:R0:W-:Y:S04]  /*2b40*/  @!P2 STG.E.64 [R50.64], R26 ;  /* 0x0000001a3200a986 */ /* 0x0001e8000c101b12 */
[----:B-1----:R0:W-:Y:S04]  /*2b50*/  @!P2 STG.E.64 [R46.64], R22 ;  /* 0x000000162e00a986 */ /* 0x0021e8000c101b12 */
[----:B------:R0:W-:Y:S04]  /*2b60*/  @!P2 STG.E.64 [R16.64], R22 ;  /* 0x000000161000a986 */ /* 0x0001e8000c101b12 */
[----:B------:R0:W-:Y:S04]  /*2b70*/  @!P0 STG.E.64 [R54.64], R36 ;  /* 0x0000002436008986 */ /* 0x0001e8000c101b12 */
[----:B------:R0:W-:Y:S04]  /*2b80*/  @!P0 STG.E.64 [R56.64], R38 ;  /* 0x0000002638008986 */ /* 0x0001e8000c101b12 */
[----:B--2---:R0:W-:Y:S04]  /*2b90*/  @!P0 STG.E.64 [R52.64], R34 ;  /* 0x0000002234008986 */ /* 0x0041e8000c101b12 */
[----:B------:R0:W-:Y:S01]  /*2ba0*/  @!P0 STG.E.64 [R18.64], R34 ;  /* 0x0000002212008986 */ /* 0x0001e2000c101b12 */
[----:B------:R-:W-:-:S03]  /*2bb0*/  ISETP.GE.U32.AND P0, PT, R6, c[0x0][0x1a0], PT ;  /* 0x0000680006007a0c */ /* 0x000fc60003f06070 */
[----:B------:R0:W-:Y:S01]  /*2bc0*/  @!P1 STG.E.64 [R60.64], R42 ;  /* 0x0000002a3c009986 */ /* 0x0001e2000c101b12 */
[----:B------:R-:W-:-:S03]  /*2bd0*/  ISETP.GE.U32.AND.EX P0, PT, R3, c[0x0][0x1a4], PT, P0 ;  /* 0x0000690003007a0c */ /* 0x000fc60003f06100 */
[----:B------:R0:W-:Y:S04]  /*2be0*/  @!P1 STG.E.64 [R62.64], R44 ;  /* 0x0000002c3e009986 */ /* 0x0001e8000c101b12 */
[----:B------:R0:W-:Y:S04]  /*2bf0*/  @!P1 STG.E.64 [R58.64], R40 ;  /* 0x000000283a009986 */ /* 0x0001e8000c101b12 */
[----:B------:R0:W-:Y:S02]  /*2c00*/  @!P1 STG.E.64 [R20.64], R40 ;  /* 0x0000002814009986 */ /* 0x0001e4000c101b12 */
[----:B------:R-:W-:Y:S05]  /*2c10*/  @P0 BRA `(.L_x_369) ;  /* 0x0000017000000947 */ /* 0x000fea0003800000 */
[C---:B------:R-:W-:Y:S01]  /*2c20*/  LEA R2, P0, R6.reuse, c[0x0][0x168], 0x3 ;  /* 0x00005a0006027a11 */ /* 0x040fe200078018ff */
[----:B------:R1:W-:Y:S03]  /*2c30*/  STG.E.64 [R66.64], R30 ;  /* 0x0000001e42007986 */ /* 0x0003e6000c101b12 */
[----:B------:R-:W-:Y:S01]  /*2c40*/  LEA.HI.X R3, R6, c[0x0][0x16c], R3, 0x3, P0 ;  /* 0x00005b0006037a11 */ /* 0x000fe200000f1c03 */
[----:B------:R1:W-:Y:S04]  /*2c50*/  STG.E.64 [R68.64], R32 ;  /* 0x0000002044007986 */ /* 0x0003e8000c101b12 */
[----:B---3--:R1:W-:Y:S04]  /*2c60*/  STG.E.64 [R64.64], R28 ;  /* 0x0000001c40007986 */ /* 0x0083e8000c101b12 */
[----:B------:R1:W-:Y:S01]  /*2c70*/  STG.E.64 [R2.64], R28 ;  /* 0x0000001c02007986 */ /* 0x0003e2000c101b12 */
[----:B------:R-:W-:Y:S05]  /*2c80*/  BRA `(.L_x_369) ;  /* 0x0000010000007947 */ /* 0x000fea0003800000 */
.L_x_368:
[----:B------:R-:W-:Y:S02]  /*2c90*/  ISETP.GE.U32.AND P2, PT, R10, c[0x0][0x1a0], PT ;  /* 0x000068000a007a0c */ /* 0x000fe40003f46070 */
[----:B------:R-:W-:-:S02]  /*2ca0*/  ISETP.GE.U32.AND P3, PT, R6, c[0x0][0x1a0], PT ;  /* 0x0000680006007a0c */ /* 0x000fc40003f66070 */
[----:B------:R-:W-:Y:S02]  /*2cb0*/  ISETP.GE.U32.AND.EX P2, PT, R9, c[0x0][0x1a4], PT, P2 ;  /* 0x0000690009007a0c */ /* 0x000fe40003f46120 */
[----:B------:R-:W-:-:S11]  /*2cc0*/  ISETP.GE.U32.AND.EX P3, PT, R3, c[0x0][0x1a4], PT, P3 ;  /* 0x0000690003007a0c */ /* 0x000fd60003f66130 */
[----:B------:R4:W-:Y:S04]  /*2cd0*/  @!P2 STG.E.64 [R48.64], R24 ;  /* 0x000000183000a986 */ /* 0x0009e8000c101b12 */
[----:B------:R4:W-:Y:S04]  /*2ce0*/  @!P2 STG.E.64 [R50.64], R26 ;  /* 0x0000001a3200a986 */ /* 0x0009e8000c101b12 */
[----:B-1----:R4:W-:Y:S04]  /*2cf0*/  @!P2 STG.E.64 [R46.64], R22 ;  /* 0x000000162e00a986 */ /* 0x0029e8000c101b12 */
[----:B------:R4:W-:Y:S04]  /*2d00*/  @!P0 STG.E.64 [R54.64], R36 ;  /* 0x0000002436008986 */ /* 0x0009e8000c101b12 */
[----:B------:R4:W-:Y:S04]  /*2d10*/  @!P0 STG.E.64 [R56.64], R38 ;  /* 0x0000002638008986 */ /* 0x0009e8000c101b12 */
[----:B--2---:R4:W-:Y:S04]  /*2d20*/  @!P0 STG.E.64 [R52.64], R34 ;  /* 0x0000002234008986 */ /* 0x0049e8000c101b12 */
[----:B------:R4:W-:Y:S04]  /*2d30*/  @!P1 STG.E.64 [R60.64], R42 ;  /* 0x0000002a3c009986 */ /* 0x0009e8000c101b12 */
[----:B------:R4:W-:Y:S04]  /*2d40*/  @!P1 STG.E.64 [R62.64], R44 ;  /* 0x0000002c3e009986 */ /* 0x0009e8000c101b12 */
[----:B------:R4:W-:Y:S04]  /*2d50*/  @!P1 STG.E.64 [R58.64], R40 ;  /* 0x000000283a009986 */ /* 0x0009e8000c101b12 */
[----:B------:R4:W-:Y:S04]  /*2d60*/  @!P3 STG.E.64 [R66.64], R30 ;  /* 0x0000001e4200b986 */ /* 0x0009e8000c101b12 */
[----:B------:R4:W-:Y:S04]  /*2d70*/  @!P3 STG.E.64 [R68.64], R32 ;  /* 0x000000204400b986 */ /* 0x0009e8000c101b12 */
[----:B---3--:R4:W-:Y:S02]  /*2d80*/  @!P3 STG.E.64 [R64.64], R28 ;  /* 0x0000001c4000b986 */ /* 0x0089e4000c101b12 */
.L_x_369:
[----:B------:R-:W-:Y:S05]  /*2d90*/  BSYNC B0 ;  /* 0x0000000000007941 */ /* 0x000fea0003800000 */
.L_x_367:
[----:B------:R-:W-:Y:S02]  /*2da0*/  ULEA UR4, UR5, UR4, 0x2 ;  /* 0x0000000405047291 */ /* 0x000fe4000f8e103f */
[----:B------:R-:W-:-:S02]  /*2db0*/  ULDC.64 UR20, c[0x0][0x1a0] ;  /* 0x0000680000147ab9 */ /* 0x000fc40000000a00 */
[----:B------:R-:W-:Y:S02]  /*2dc0*/  USHF.R.S32.HI UR6, URZ, 0x1f, UR4 ;  /* 0x0000001f3f067899 */ /* 0x000fe40008011404 */
[----:B------:R-:W-:-:S04]  /*2dd0*/  UISETP.GE.U32.AND UP0, UPT, UR4, UR20, UPT ;  /* 0x000000140400728c */ /* 0x000fc8000bf06070 */
[----:B------:R-:W-:-:S06]  /*2de0*/  UISETP.GE.U32.AND.EX UP0, UPT, UR6, UR21, UPT, UP0 ;  /* 0x000000150600728c */ /* 0x000fcc000bf06100 */
[----:B------:R-:W-:-:S13]  /*2df0*/  PLOP3.LUT P0, PT, PT, PT, UP0, 0x80, 0x0 ;  /* 0x000000000000781c */ /* 0x000fda0003f0f008 */
[----:B------:R-:W-:Y:S01]  /*2e00*/  @P0 CALL.REL.NOINC `(.L_x_321) ;  /* 0x0000001000000944 */ /* 0x000fe20003c00000 */
[----:B------:R-:W-:Y:S05]  /*2e10*/  BRA `(.L_x_370) ;  /* 0xffffd51000007947 */ /* 0x000fea000383ffff */
.L_x_321:
[----:B------:R-:W-:-:S04]  /*2e20*/  ISETP.NE.U32.AND P0, PT, RZ, c[0x0][0x168], PT ;  /* 0x00005a00ff007a0c */ /* 0x000fc80003f05070 */
[----:B------:R-:W-:-:S13]  /*2e30*/  ISETP.NE.AND.EX P0, PT, RZ, c[0x0][0x16c], PT, P0 ;  /* 0x00005b00ff007a0c */ /* 0x000fda0003f05300 */
[----:B------:R-:W-:Y:S05]  /*2e40*/  @!P0 EXIT ;  /* 0x000000000000894d */ /* 0x000fea0003800000 */
[----:B------:R-:W-:Y:S01]  /*2e50*/  BAR.SYNC.DEFER_BLOCKING 0x0 ;  /* 0x0000000000007b1d */ /* 0x000fe20000010000 */
[----:B------:R-:W-:-:S13]  /*2e60*/  LOP3.LUT P0, RZ, R84, 0xff, RZ, 0xc0, !PT ;  /* 0x000000ff54ff7812 */ /* 0x000fda000780c0ff */
[----:B------:R-:W-:Y:S05]  /*2e70*/  @!P0 EXIT ;  /* 0x000000000000894d */ /* 0x000fea0003800000 */
[----:B-1----:R-:W-:Y:S01]  /*2e80*/  IMAD.MOV.U32 R2, RZ, RZ, c[0x0][0x168] ;  /* 0x00005a00ff027624 */ /* 0x002fe200078e00ff */
[----:B------:R-:W-:Y:S01]  /*2e90*/  MOV R4, 0x0 ;  /* 0x0000000000047802 */ /* 0x000fe20000000f00 */
[----:B------:R-:W-:Y:S02]  /*2ea0*/  IMAD.MOV.U32 R3, RZ, RZ, c[0x0][0x16c] ;  /* 0x00005b00ff037624 */ /* 0x000fe400078e00ff */
[----:B------:R-:W-:-:S05]  /*2eb0*/  IMAD.MOV.U32 R5, RZ, RZ, 0x7ff00000 ;  /* 0x7ff00000ff057424 */ /* 0x000fca00078e00ff */
[----:B------:R-:W-:Y:S01]  /*2ec0*/  STG.E.64 [R2.64], R4 ;  /* 0x0000000402007986 */ /* 0x000fe2000c101b12 */
[----:B------:R-:W-:Y:S05]  /*2ed0*/  EXIT ;  /* 0x000000000000794d */ /* 0x000fea0003800000 */
        .weak           $__internal_3_$__cuda_sm20_div_rn_f64_full
        .type           $__internal_3_$__cuda_sm20_div_rn_f64_full,@function
        .size           $__internal_3_$__cuda_sm20_div_rn_f64_full,(.L_x_523 - $__internal_3_$__cuda_sm20_div_rn_f64_full)
$__internal_3_$__cuda_sm20_div_rn_f64_full:
[C---:B------:R-:W-:Y:S01]  /*2ee0*/  FSETP.GEU.AND P2, PT, |R73|.reuse, 1.469367938527859385e-39, PT ;  /* 0x001000004900780b */ /* 0x040fe20003f4e200 */
[----:B------:R-:W-:Y:S01]  /*2ef0*/  IMAD.MOV.U32 R72, RZ, RZ, R70 ;  /* 0x000000ffff487224 */ /* 0x000fe200078e0046 */
[----:B------:R-:W-:Y:S01]  /*2f00*/  LOP3.LUT R71, R73, 0x800fffff, RZ, 0xc0, !PT ;  /* 0x800fffff49477812 */ /* 0x000fe200078ec0ff */
[----:B------:R-:W-:Y:S01]  /*2f10*/  IMAD.MOV.U32 R76, RZ, RZ, 0x1 ;  /* 0x00000001ff4c7424 */ /* 0x000fe200078e00ff */
[----:B------:R-:W-:Y:S01]  /*2f20*/  FSETP.GEU.AND P4, PT, |R75|, 1.469367938527859385e-39, PT ;  /* 0x001000004b00780b */ /* 0x000fe20003f8e200 */
[----:B------:R-:W-:Y:S01]  /*2f30*/  BSSY B0, `(.L_x_371) ;  /* 0x0000053000007945 */ /* 0x000fe20003800000 */
[----:B------:R-:W-:Y:S02]  /*2f40*/  LOP3.LUT R71, R71, 0x3ff00000, RZ, 0xfc, !PT ;  /* 0x3ff0000047477812 */ /* 0x000fe400078efcff */
[----:B------:R-:W-:Y:S02]  /*2f50*/  LOP3.LUT R2, R75, 0x7ff00000, RZ, 0xc0, !PT ;  /* 0x7ff000004b027812 */ /* 0x000fe400078ec0ff */
[----:B------:R-:W-:-:S02]  /*2f60*/  LOP3.LUT R85, R73, 0x7ff00000, RZ, 0xc0, !PT ;  /* 0x7ff0000049557812 */ /* 0x000fc400078ec0ff */
[----:B------:R-:W-:Y:S01]  /*2f70*/  MOV R0, 0x1ca00000 ;  /* 0x1ca0000000007802 */ /* 0x000fe20000000f00 */
[----:B------:R-:W0:Y:S01]  /*2f80*/  @!P2 DMUL R70, R72, 8.98846567431157953865e+307 ;  /* 0x7fe000004846a828 */ /* 0x000e220000000000 */
[----:B------:R-:W-:-:S03]  /*2f90*/  ISETP.GE.U32.AND P3, PT, R2, R85, PT ;  /* 0x000000550200720c */ /* 0x000fc60003f66070 */
[----:B------:R-:W-:Y:S02]  /*2fa0*/  @!P4 LOP3.LUT R79, R73, 0x7ff00000, RZ, 0xc0, !PT ;  /* 0x7ff00000494fc812 */ /* 0x000fe400078ec0ff */
[----:B0-----:R-:W0:Y:S01]  /*2fb0*/  MUFU.RCP64H R77, R71 ;  /* 0x00000047004d7308 */ /* 0x001e220000001800 */
[----:B------:R-:W-:Y:S02]  /*2fc0*/  SEL R81, R0, 0x63400000, !P3 ;  /* 0x6340000000517807 */ /* 0x000fe40005800000 */
[----:B------:R-:W-:Y:S02]  /*2fd0*/  @!P4 ISETP.GE.U32.AND P5, PT, R2, R79, PT ;  /* 0x0000004f0200c20c */ /* 0x000fe40003fa6070 */
[----:B------:R-:W-:Y:S02]  /*2fe0*/  @!P2 LOP3.LUT R85, R71, 0x7ff00000, RZ, 0xc0, !PT ;  /* 0x7ff000004755a812 */ /* 0x000fe400078ec0ff */
[----:B------:R-:W-:-:S04]  /*2ff0*/  @!P4 SEL R83, R0, 0x63400000, !P5 ;  /* 0x634000000053c807 */ /* 0x000fc80006800000 */
[----:B------:R-:W-:Y:S01]  /*3000*/  @!P4 LOP3.LUT R80, R83, 0x80000000, R75, 0xf8, !PT ;  /* 0x800000005350c812 */ /* 0x000fe200078ef84b */
[----:B0-----:R-:W0:-:S06]  /*3010*/  DFMA R78, R76, -R70, 1 ;  /* 0x3ff000004c4e742b */ /* 0x001e0c0000000846 */
[----:B0-----:R-:W0:-:S06]  /*3020*/  DFMA R78, R78, R78, R78 ;  /* 0x0000004e4e4e722b */ /* 0x001e0c000000004e */
[----:B0-----:R0:W1:Y:S02]  /*3030*/  DFMA R78, R76, R78, R76 ;  /* 0x0000004e4c4e722b */ /* 0x001064000000004c */
[----:B0-----:R-:W-:Y:S01]  /*3040*/  LOP3.LUT R77, R81, 0x800fffff, R75, 0xf8, !PT ;  /* 0x800fffff514d7812 */ /* 0x001fe200078ef84b */
[----:B------:R-:W-:Y:S01]  /*3050*/  IMAD.MOV.U32 R76, RZ, RZ, R74 ;  /* 0x000000ffff4c7224 */ /* 0x000fe200078e004a */
[----:B------:R-:W-:Y:S01]  /*3060*/  @!P4 LOP3.LUT R81, R80, 0x100000, RZ, 0xfc, !PT ;  /* 0x001000005051c812 */ /* 0x000fe200078efcff */
[----:B------:R-:W-:-:S06]  /*3070*/  @!P4 IMAD.MOV.U32 R80, RZ, RZ, RZ ;  /* 0x000000ffff50c224 */ /* 0x000fcc00078e00ff */
[----:B------:R-:W-:-:S04]  /*3080*/  @!P4 DFMA R76, R76, 2, -R80 ;  /* 0x400000004c4cc82b */ /* 0x000fc80000000850 */
[----:B-1----:R-:W0:-:S06]  /*3090*/  DFMA R80, R78, -R70, 1 ;  /* 0x3ff000004e50742b */ /* 0x002e0c0000000846 */
        /* <DEDUP_REMOVED lines=16> */
[----:B------:R-:W-:Y:S01]  /*31a0*/  IMNMX R0, R74, 0x46a00000, PT ;  /* 0x46a000004a007817 */ /* 0x000fe20003800200 */
[----:B------:R-:W-:-:S04]  /*31b0*/  IMAD.MOV.U32 R74, RZ, RZ, RZ ;  /* 0x000000ffff4a7224 */ /* 0x000fc800078e00ff */
        /* <DEDUP_REMOVED lines=11> */
[----:B------:R-:W-:Y:S01]  /*3270*/  IADD3 R71, -R0, RZ, RZ ;  /* 0x000000ff00477210 */ /* 0x000fe20007ffe1ff */
[----:B------:R-:W-:Y:S01]  /*3280*/  IMAD.MOV.U32 R70, RZ, RZ, RZ ;  /* 0x000000ffff467224 */ /* 0x000fe200078e00ff */
[----:B------:R-:W0:-:S05]  /*3290*/  DMUL.RP R74, R82, R74 ;  /* 0x0000004a524a7228 */ /* 0x000e0a0000008000 */
[----:B------:R-:W1:-:S05]  /*32a0*/  DFMA R70, R78, -R70, R82 ;  /* 0x800000464e46722b */ /* 0x000e4a0000000052 */
[----:B0-----:R-:W-:Y:S02]  /*32b0*/  LOP3.LUT R73, R75, R73, RZ, 0x3c, !PT ;  /* 0x000000494b497212 */ /* 0x001fe400078e3cff */
[----:B-1----:R-:W-:-:S04]  /*32c0*/  IADD3 R70, -R0, -0x43300000, RZ ;  /* 0xbcd0000000467810 */ /* 0x002fc80007ffe1ff */
[----:B------:R-:W-:-:S04]  /*32d0*/  FSETP.NEU.AND P2, PT, |R71|, R70, PT ;  /* 0x000000464700720b */ /* 0x000fc80003f4d200 */
[----:B------:R-:W-:Y:S02]  /*32e0*/  FSEL R78, R74, R78, !P2 ;  /* 0x0000004e4a4e7208 */ /* 0x000fe40005000000 */
[----:B------:R-:W-:Y:S01]  /*32f0*/  FSEL R79, R73, R79, !P2 ;  /* 0x0000004f494f7208 */ /* 0x000fe20005000000 */
[----:B------:R-:W-:Y:S05]  /*3300*/  BRA `(.L_x_373) ;  /* 0x0000015000007947 */ /* 0x000fea0003800000 */
.L_x_372:
[----:B-1----:R-:W0:-:S14]  /*3310*/  DSETP.NAN.AND P2, PT, R74, R74, PT ;  /* 0x0000004a4a00722a */ /* 0x002e1c0003f48000 */
[----:B0-----:R-:W-:Y:S05]  /*3320*/  @P2 BRA `(.L_x_374) ;  /* 0x0000011000002947 */ /* 0x001fea0003800000 */
[----:B------:R-:W0:-:S14]  /*3330*/  DSETP.NAN.AND P2, PT, R72, R72, PT ;  /* 0x000000484800722a */ /* 0x000e1c0003f48000 */
[----:B0-----:R-:W-:Y:S05]  /*3340*/  @P2 BRA `(.L_x_375) ;  /* 0x000000c000002947 */ /* 0x001fea0003800000 */
[----:B------:R-:W-:Y:S01]  /*3350*/  ISETP.NE.AND P2, PT, R80, R85, PT ;  /* 0x000000555000720c */ /* 0x000fe20003f45270 */
[----:B------:R-:W-:Y:S02]  /*3360*/  IMAD.MOV.U32 R78, RZ, RZ, 0x0 ;  /* 0x00000000ff4e7424 */ /* 0x000fe400078e00ff */
[----:B------:R-:W-:-:S10]  /*3370*/  IMAD.MOV.U32 R79, RZ, RZ, -0x80000 ;  /* 0xfff80000ff4f7424 */ /* 0x000fd400078e00ff */
[----:B------:R-:W-:Y:S05]  /*3380*/  @!P2 BRA `(.L_x_373) ;  /* 0x000000d00000a947 */ /* 0x000fea0003800000 */
[----:B------:R-:W-:Y:S02]  /*3390*/  ISETP.NE.AND P2, PT, R80, 0x7ff00000, PT ;  /* 0x7ff000005000780c */ /* 0x000fe40003f45270 */
[----:B------:R-:W-:Y:S02]  /*33a0*/  LOP3.LUT R79, R75, 0x80000000, R73, 0x48, !PT ;  /* 0x800000004b4f7812 */ /* 0x000fe400078e4849 */
[----:B------:R-:W-:-:S13]  /*33b0*/  ISETP.EQ.OR P2, PT, R85, RZ, !P2 ;  /* 0x000000ff5500720c */ /* 0x000fda0005742670 */
[----:B------:R-:W-:Y:S02]  /*33c0*/  @P2 LOP3.LUT R0, R79, 0x7ff00000, RZ, 0xfc, !PT ;  /* 0x7ff000004f002812 */ /* 0x000fe400078efcff */
[----:B------:R-:W-:Y:S01]  /*33d0*/  @!P2 MOV R78, RZ ;  /* 0x000000ff004ea202 */ /* 0x000fe20000000f00 */
[----:B------:R-:W-:Y:S02]  /*33e0*/  @P2 IMAD.MOV.U32 R78, RZ, RZ, RZ ;  /* 0x000000ffff4e2224 */ /* 0x000fe400078e00ff */
[----:B------:R-:W-:Y:S01]  /*33f0*/  @P2 IMAD.MOV.U32 R79, RZ, RZ, R0 ;  /* 0x000000ffff4f2224 */ /* 0x000fe200078e0000 */
[----:B------:R-:W-:Y:S05]  /*3400*/  BRA `(.L_x_373) ;  /* 0x0000005000007947 */ /* 0x000fea0003800000 */
.L_x_375:
[----:B------:R-:W-:Y:S01]  /*3410*/  LOP3.LUT R79, R73, 0x80000, RZ, 0xfc, !PT ;  /* 0x00080000494f7812 */ /* 0x000fe200078efcff */
[----:B------:R-:W-:Y:S01]  /*3420*/  IMAD.MOV.U32 R78, RZ, RZ, R72 ;  /* 0x000000ffff4e7224 */ /* 0x000fe200078e0048 */
[----:B------:R-:W-:Y:S05]  /*3430*/  BRA `(.L_x_373) ;  /* 0x0000002000007947 */ /* 0x000fea0003800000 */
.L_x_374:
[----:B------:R-:W-:Y:S02]  /*3440*/  LOP3.LUT R79, R75, 0x80000, RZ, 0xfc, !PT ;  /* 0x000800004b4f7812 */ /* 0x000fe400078efcff */
[----:B------:R-:W-:-:S02]  /*3450*/  MOV R78, R74 ;  /* 0x0000004a004e7202 */ /* 0x000fc40000000f00 */
.L_x_373:
[----:B------:R-:W-:Y:S05]  /*3460*/  BSYNC B0 ;  /* 0x0000000000007941 */ /* 0x000fea0003800000 */
.L_x_371:
[----:B------:R-:W-:Y:S02]  /*3470*/  IMAD.MOV.U32 R70, RZ, RZ, R86 ;  /* 0x000000ffff467224 */ /* 0x000fe400078e0056 */
[----:B------:R-:W-:-:S04]  /*3480*/  IMAD.MOV.U32 R71, RZ, RZ, 0x0 ;  /* 0x00000000ff477424 */ /* 0x000fc800078e00ff */
[----:B------:R-:W-:Y:S05]  /*3490*/  RET.REL.NODEC R70 `(_Z27reversible_adam_cuda_kernelIdddEvPT_PT1_S1_S1_PKT0_fffffm10adamMode_tf) ;  /* 0xffffcb6046007950 */ /* 0x000fea0003c3ffff */
.L_x_376:
        /* <DEDUP_REMOVED lines=14> */
.L_x_523:


//--------------------- .text._Z27reversible_adam_cuda_kernelIfN3c104HalfEhEvPT_PT1_S3_S3_PKT0_fffffm10adamMode_tf --------------------------
	.section	.text._Z27reversible_adam_cuda_kernelIfN3c104HalfEhEvPT_PT1_S3_S3_PKT0_fffffm10adamMode_tf,"ax",@progbits
	.sectioninfo	@"SHI_REGISTERS=64"
	.align	128
        .global         _Z27reversible_adam_cuda_kernelIfN3c104HalfEhEvPT_PT1_S3_S3_PKT0_fffffm10adamMode_tf
        .type           _Z27reversible_adam_cuda_kernelIfN3c104HalfEhEvPT_PT1_S3_S3_PKT0_fffffm10adamMode_tf,@function
        .size           _Z27reversible_adam_cuda_kernelIfN3c104HalfEhEvPT_PT1_S3_S3_PKT0_fffffm10adamMode_tf,(.L_x_544 - _Z27reversible_adam_cuda_kernelIfN3c104HalfEhEvPT_PT1_S3_S3_PKT0_fffffm10adamMode_tf)
        .other          _Z27reversible_adam_cuda_kernelIfN3c104HalfEhEvPT_PT1_S3_S3_PKT0_fffffm10adamMode_tf,@"STO_CUDA_ENTRY STV_DEFAULT"
_Z27reversible_adam_cuda_kernelIfN3c104HalfEhEvPT_PT1_S3_S3_PKT0_fffffm10adamMode_tf:
.text._Z27reversible_adam_cuda_kernelIfN3c104HalfEhEvPT_PT1_S3_S3_PKT0_fffffm10adamMode_tf:
[----:B------:R-:W-:Y:S02]  /*0000*/  MOV R1, c[0x0][0x28] ;  /* 0x00000a0000017a02 */ /* 0x000fe40000000f00 */
[----:B------:R-:W0:Y:S01]  /*0010*/  S2UR UR4, SR_CTAID.Y ;  /* 0x00000000000479c3 */ /* 0x000e220000002600 */
[----:B------:R-:W1:Y:S01]  /*0020*/  S2R R59, SR_TID.Y ;  /* 0x00000000003b7919 */ /* 0x000e620000002200 */
[----:B------:R-:W-:Y:S01]  /*0030*/  ISETP.NE.U32.AND P0, PT, RZ, c[0x0][0x1a0], PT ;  /* 0x00006800ff007a0c */ /* 0x000fe20003f05070 */
[----:B------:R-:W-:Y:S01]  /*0040*/  ULDC UR6, c[0x0][0xc] ;  /* 0x0000030000067ab9 */ /* 0x000fe20000000800 */
[----:B------:R-:W-:Y:S01]  /*0050*/  MOV R38, c[0x0][0x0] ;  /* 0x0000000000267a02 */ /* 0x000fe20000000f00 */
[----:B------:R-:W1:Y:S01]  /*0060*/  S2R R0, SR_TID.X ;  /* 0x0000000000007919 */ /* 0x000e620000002100 */
[----:B------:R-:W-:Y:S02]  /*0070*/  ISETP.NE.AND.EX P0, PT, RZ, c[0x0][0x1a4], PT, P0 ;  /* 0x00006900ff007a0c */ /* 0x000fe40003f05300 */
[----:B------:R-:W0:Y:S01]  /*0080*/  S2UR UR5, SR_CTAID.X ;  /* 0x00000000000579c3 */ /* 0x000e220000002500 */
[----:B------:R-:W-:Y:S01]  /*0090*/  IMAD R38, R38, c[0x0][0x4], RZ ;  /* 0x0000010026267a24 */ /* 0x000fe200078e02ff */
[----:B------:R-:W-:Y:S01]  /*00a0*/  PRMT R40, RZ, 0x7610, R40 ;  /* 0x00007610ff287816 */ /* 0x000fe20000000028 */
[----:B-1----:R-:W-:Y:S01]  /*00b0*/  IMAD R59, R59, c[0x0][0x0], R0 ;  /* 0x000000003b3b7a24 */ /* 0x002fe200078e0200 */
[----:B0-----:R-:W-:-:S06]  /*00c0*/  UIMAD UR4, UR4, UR6, UR5 ;  /* 0x00000006040472a4 */ /* 0x001fcc000f8e0205 */
[----:B------:R-:W-:Y:S01]  /*00d0*/  IMAD R59, R38, UR4, R59 ;  /* 0x00000004263b7c24 */ /* 0x000fe2000f8e023b */
[----:B------:R-:W-:Y:S01]  /*00e0*/  ULDC.64 UR4, c[0x0][0x118] ;  /* 0x0000460000047ab9 */ /* 0x000fe20000000a00 */
[----:B------:R-:W-:Y:S05]  /*00f0*/  @!P0 BRA `(.L_x_377) ;  /* 0x0000135000008947 */ /* 0x000fea0003800000 */
[----:B------:R-:W-:Y:S01]  /*0100*/  HFMA2.MMA R32, -RZ, RZ, 1.875, 0 ;  /* 0x3f800000ff207435 */ /* 0x000fe200000001ff */
[----:B------:R-:W-:Y:S02]  /*0110*/  MOV R3, c[0x0][0xc] ;  /* 0x0000030000037a02 */ /* 0x000fe40000000f00 */
[----:B------:R-:W-:Y:S02]  /*0120*/  PRMT R40, RZ, 0x7610, R40 ;  /* 0x00007610ff287816 */ /* 0x000fe40000000028 */
[----:B------:R-:W-:Y:S01]  /*0130*/  MOV R36, RZ ;  /* 0x000000ff00247202 */ /* 0x000fe20000000f00 */
[----:B------:R-:W-:-:S04]  /*0140*/  IMAD R3, R3, c[0x0][0x10], RZ ;  /* 0x0000040003037a24 */ /* 0x000fc800078e02ff */
[----:B------:R-:W-:Y:S02]  /*0150*/  FADD.FTZ R34, R32, -c[0x0][0x188] ;  /* 0x8000620020227621 */ /* 0x000fe40000010000 */
[----:B------:R-:W-:Y:S02]  /*0160*/  IMAD R38, R38, R3, RZ ;  /* 0x0000000326267224 */ /* 0x000fe400078e02ff */
[----:B------:R-:W-:Y:S02]  /*0170*/  FADD.FTZ R32, R32, -c[0x0][0x18c] ;  /* 0x8000630020207621 */ /* 0x000fe40000010000 */
.L_x_402:
[----:B0-----:R-:W-:-:S04]  /*0180*/  IADD3 R26, R59, R36, RZ ;  /* 0x000000243b1a7210 */ /* 0x001fc80007ffe0ff */
[CC--:B------:R-:W-:Y:S02]  /*0190*/  IADD3 R57, R26.reuse, R38.reuse, RZ ;  /* 0x000000261a397210 */ /* 0x0c0fe40007ffe0ff */
[----:B------:R-:W-:Y:S02]  /*01a0*/  ISETP.GE.U32.AND P0, PT, R26, c[0x0][0x1a0], PT ;  /* 0x000068001a007a0c */ /* 0x000fe40003f06070 */
[----:B------:R-:W-:Y:S02]  /*01b0*/  SHF.R.S32.HI R27, RZ, 0x1f, R26 ;  /* 0x0000001fff1b7819 */ /* 0x000fe4000001141a */
[----:B------:R-:W-:Y:S02]  /*01c0*/  IADD3 R55, R57, R38, RZ ;  /* 0x0000002639377210 */ /* 0x000fe40007ffe0ff */
[----:B------:R-:W-:Y:S02]  /*01d0*/  ISETP.GE.U32.AND.EX P0, PT, R27, c[0x0][0x1a4], PT, P0 ;  /* 0x000069001b007a0c */ /* 0x000fe40003f06100 */
[----:B------:R-:W-:Y:S01]  /*01e0*/  ISETP.GE.U32.AND P1, PT, R57, c[0x0][0x1a0], PT ;  /* 0x0000680039007a0c */ /* 0x000fe20003f26070 */
[----:B------:R-:W-:Y:S01]  /*01f0*/  IMAD.IADD R53, R55, 0x1, R38 ;  /* 0x0000000137357824 */ /* 0x000fe200078e0226 */
[----:B------:R-:W-:-:S02]  /*0200*/  SHF.R.S32.HI R30, RZ, 0x1f, R57 ;  /* 0x0000001fff1e7819 */ /* 0x000fc40000011439 */
[----:B------:R-:W-:Y:S02]  /*0210*/  ISETP.GE.U32.AND P2, PT, R55, c[0x0][0x1a0], PT ;  /* 0x0000680037007a0c */ /* 0x000fe40003f46070 */
[----:B------:R-:W-:Y:S02]  /*0220*/  ISETP.GE.U32.AND.EX P1, PT, R30, c[0x0][0x1a4], PT, P1 ;  /* 0x000069001e007a0c */ /* 0x000fe40003f26110 */
[----:B------:R-:W-:Y:S02]  /*0230*/  SHF.R.S32.HI R28, RZ, 0x1f, R55 ;  /* 0x0000001fff1c7819 */ /* 0x000fe40000011437 */
[----:B------:R-:W-:Y:S02]  /*0240*/  ISETP.GE.U32.AND P3, PT, R53, c[0x0][0x1a0], PT ;  /* 0x0000680035007a0c */ /* 0x000fe40003f66070 */
[----:B------:R-:W-:Y:S02]  /*0250*/  SHF.R.S32.HI R0, RZ, 0x1f, R53 ;  /* 0x0000001fff007819 */ /* 0x000fe40000011435 */
[----:B------:R-:W-:-:S02]  /*0260*/  @!P0 LEA R2, P4, R26, c[0x0][0x180], 0x1 ;  /* 0x000060001a028a11 */ /* 0x000fc400078808ff */
[----:B------:R-:W-:Y:S02]  /*0270*/  ISETP.GE.U32.AND.EX P2, PT, R28, c[0x0][0x1a4], PT, P2 ;  /* 0x000069001c007a0c */ /* 0x000fe40003f46120 */
[----:B------:R-:W-:Y:S02]  /*0280*/  ISETP.GE.U32.AND.EX P3, PT, R0, c[0x0][0x1a4], PT, P3 ;  /* 0x0000690000007a0c */ /* 0x000fe40003f66130 */
[----:B------:R-:W-:Y:S02]  /*0290*/  @!P0 LEA.HI.X R3, R26, c[0x0][0x184], R27, 0x1, P4 ;  /* 0x000061001a038a11 */ /* 0x000fe400020f0c1b */
[----:B------:R-:W-:-:S03]  /*02a0*/  @!P1 LEA R4, P5, R57, c[0x0][0x180], 0x1 ;  /* 0x0000600039049a11 */ /* 0x000fc600078a08ff */
[----:B------:R0:W2:Y:S01]  /*02b0*/  @!P0 LDG.E.U16.CONSTANT R42, [R2.64] ;  /* 0x00000004022a8981 */ /* 0x0000a2000c1e9500 */
[----:B------:R-:W-:-:S03]  /*02c0*/  @!P1 LEA.HI.X R5, R57, c[0x0][0x184], R30, 0x1, P5 ;  /* 0x0000610039059a11 */ /* 0x000fc600028f0c1e */
[----:B------:R-:W-:Y:S02]  /*02d0*/  @!P2 LEA R6, P4, R55, c[0x0][0x180], 0x1 ;  /* 0x000060003706aa11 */ /* 0x000fe400078808ff */
[----:B------:R-:W-:Y:S01]  /*02e0*/  @!P3 LEA R8, P5, R53, c[0x0][0x180], 0x1 ;  /* 0x000060003508ba11 */ /* 0x000fe200078a08ff */
[----:B------:R1:W3:Y:S01]  /*02f0*/  @!P1 LDG.E.U16.CONSTANT R44, [R4.64] ;  /* 0x00000004042c9981 */ /* 0x0002e2000c1e9500 */
[----:B------:R-:W-:Y:S02]  /*0300*/  @!P2 LEA.HI.X R7, R55, c[0x0][0x184], R28, 0x1, P4 ;  /* 0x000061003707aa11 */ /* 0x000fe400020f0c1c */
[----:B------:R-:W-:Y:S02]  /*0310*/  @!P3 LEA.HI.X R9, R53, c[0x0][0x184], R0, 0x1, P5 ;  /* 0x000061003509ba11 */ /* 0x000fe400028f0c00 */
[----:B------:R-:W-:Y:S01]  /*0320*/  MOV R24, 0x4 ;  /* 0x0000000400187802 */ /* 0x000fe20000000f00 */
[----:B------:R4:W3:Y:S01]  /*0330*/  @!P2 LDG.E.U16.CONSTANT R48, [R6.64] ;  /* 0x000000040630a981 */ /* 0x0008e2000c1e9500 */
[----:B-----5:R-:W-:Y:S01]  /*0340*/  MOV R51, RZ ;  /* 0x000000ff00337202 */ /* 0x020fe20000000f00 */
[----:B------:R-:W-:Y:S01]  /*0350*/  CS2R R46, SRZ ;  /* 0x00000000002e7805 */ /* 0x000fe2000001ff00 */
[----:B------:R-:W-:Y:S01]  /*0360*/  MOV R49, RZ ;  /* 0x000000ff00317202 */ /* 0x000fe20000000f00 */
[----:B------:R4:W3:Y:S01]  /*0370*/  @!P3 LDG.E.U16.CONSTANT R50, [R8.64] ;  /* 0x000000040832b981 */ /* 0x0008e2000c1e9500 */
[----:B------:R-:W-:Y:S01]  /*0380*/  MOV R45, RZ ;  /* 0x000000ff002d7202 */ /* 0x000fe20000000f00 */
[----:B------:R-:W-:Y:S01]  /*0390*/  IMAD.MOV.U32 R39, RZ, RZ, RZ ;  /* 0x000000ffff277224 */ /* 0x000fe200078e00ff */
[----:B------:R-:W-:Y:S01]  /*03a0*/  MOV R43, RZ ;  /* 0x000000ff002b7202 */ /* 0x000fe20000000f00 */
[----:B0-----:R-:W-:Y:S01]  /*03b0*/  IMAD.WIDE R2, R26, R24, c[0x0][0x160] ;  /* 0x000058001a027625 */ /* 0x001fe200078e0218 */
[----:B------:R-:W-:-:S02]  /*03c0*/  MOV R41, RZ ;  /* 0x000000ff00297202 */ /* 0x000fc40000000f00 */
[----:B------:R-:W-:Y:S01]  /*03d0*/  MOV R37, RZ ;  /* 0x000000ff00257202 */ /* 0x000fe20000000f00 */
[CC--:B-1----:R-:W-:Y:S01]  /*03e0*/  IMAD.WIDE R4, R26.reuse, R24.reuse, c[0x0][0x170] ;  /* 0x00005c001a047625 */ /* 0x0c2fe200078e0218 */
[----:B------:R-:W-:Y:S01]  /*03f0*/  MOV R35, RZ ;  /* 0x000000ff00237202 */ /* 0x000fe20000000f00 */
[----:B------:R0:W5:Y:S01]  /*0400*/  @!P0 LDG.E R51, [R2.64] ;  /* 0x0000000402338981 */ /* 0x000162000c1e1900 */
[----:B------:R-:W-:Y:S01]  /*0410*/  MOV R33, RZ ;  /* 0x000000ff00217202 */ /* 0x000fe20000000f00 */
[-C--:B----4-:R-:W-:Y:S01]  /*0420*/  IMAD.WIDE R6, R26, R24.reuse, c[0x0][0x178] ;  /* 0x00005e001a067625 */ /* 0x090fe200078e0218 */
[----:B------:R-:W-:Y:S01]  /*0430*/  MOV R31, RZ ;  /* 0x000000ff001f7202 */ /* 0x000fe20000000f00 */
[----:B------:R0:W5:Y:S01]  /*0440*/  @!P0 LDG.E R49, [R4.64] ;  /* 0x0000000404318981 */ /* 0x000162000c1e1900 */
[----:B------:R-:W-:Y:S01]  /*0450*/  MOV R29, RZ ;  /* 0x000000ff001d7202 */ /* 0x000fe20000000f00 */
[CC--:B------:R-:W-:Y:S02]  /*0460*/  IMAD.WIDE R8, R57.reuse, R24.reuse, c[0x0][0x160] ;  /* 0x0000580039087625 */ /* 0x0c0fe400078e0218 */
[----:B------:R0:W5:Y:S02]  /*0470*/  @!P0 LDG.E R47, [R6.64] ;  /* 0x00000004062f8981 */ /* 0x000164000c1e1900 */
[----:B------:R-:W-:-:S02]  /*0480*/  IMAD.WIDE R10, R57, R24, c[0x0][0x170] ;  /* 0x00005c00390a7625 */ /* 0x000fc400078e0218 */
[----:B------:R0:W5:Y:S02]  /*0490*/  @!P1 LDG.E R45, [R8.64] ;  /* 0x00000004082d9981 */ /* 0x000164000c1e1900 */
[-C--:B------:R-:W-:Y:S02]  /*04a0*/  IMAD.WIDE R12, R57, R24.reuse, c[0x0][0x178] ;  /* 0x00005e00390c7625 */ /* 0x080fe400078e0218 */
[----:B------:R0:W5:Y:S02]  /*04b0*/  @!P1 LDG.E R43, [R10.64] ;  /* 0x000000040a2b9981 */ /* 0x000164000c1e1900 */
        /* <DEDUP_REMOVED lines=10> */
[----:B------:R-:W-:Y:S02]  /*0560*/  IMAD.WIDE R24, R53, R24, c[0x0][0x178] ;  /* 0x00005e0035187625 */ /* 0x000fe400078e0218 */
[----:B------:R0:W5:Y:S04]  /*0570*/  @!P3 LDG.E R31, [R22.64] ;  /* 0x00000004161fb981 */ /* 0x000168000c1e1900 */
[----:B------:R0:W5:Y:S01]  /*0580*/  @!P3 LDG.E R29, [R24.64] ;  /* 0x00000004181db981 */ /* 0x000162000c1e1900 */
[----:B------:R-:W-:Y:S02]  /*0590*/  MOV R61, RZ ;  /* 0x000000ff003d7202 */ /* 0x000fe40000000f00 */
[----:B------:R-:W-:Y:S01]  /*05a0*/  ISETP.NE.AND P4, PT, RZ, c[0x0][0x1a8], PT ;  /* 0x00006a00ff007a0c */ /* 0x000fe20003f85270 */
[----:B------:R-:W-:Y:S01]  /*05b0*/  BSSY B0, `(.L_x_378) ;  /* 0x000009f000007945 */ /* 0x000fe20003800000 */
[----:B--2---:R-:W-:-:S02]  /*05c0*/  @!P0 HADD2.F32 R61, -RZ, R42.H0_H0 ;  /* 0x2000002aff3d8230 */ /* 0x004fc40000004100 */
[----:B------:R-:W1:Y:S01]  /*05d0*/  MUFU.RCP R42, c[0x0][0x194] ;  /* 0x00006500002a7b08 */ /* 0x000e620000001000 */
[----:B---3--:R-:W-:Y:S01]  /*05e0*/  @!P1 HADD2.F32 R46, -RZ, R44.H0_H0 ;  /* 0x2000002cff2e9230 */ /* 0x008fe20000004100 */
[----:B------:R-:W-:Y:S01]  /*05f0*/  IMAD.MOV.U32 R44, RZ, RZ, RZ ;  /* 0x000000ffff2c7224 */ /* 0x000fe200078e00ff */
[----:B------:R-:W-:Y:S01]  /*0600*/  @!P2 HADD2.F32 R44, -RZ, R48.H0_H0 ;  /* 0x20000030ff2ca230 */ /* 0x000fe20000004100 */
[----:B------:R-:W-:Y:S01]  /*0610*/  MOV R48, RZ ;  /* 0x000000ff00307202 */ /* 0x000fe20000000f00 */
[----:B------:R-:W-:Y:S01]  /*0620*/  @!P3 HADD2.F32 R48, -RZ, R50.H0_H0 ;  /* 0x20000032ff30b230 */ /* 0x000fe20000004100 */
[----:B-1----:R-:W-:-:S03]  /*0630*/  FMUL.FTZ R61, R42, R61 ;  /* 0x0000003d2a3d7220 */ /* 0x002fc60000410000 */
[----:B------:R-:W-:Y:S05]  /*0640*/  @!P4 BRA `(.L_x_379) ;  /* 0x000004b00000c947 */ /* 0x000fea0003800000 */
[----:B0-----:R-:W-:Y:S01]  /*0650*/  FSETP.GEU.FTZ.AND P6, PT, |R61|, +INF , PT ;  /* 0x7f8000003d00780b */ /* 0x001fe20003fde200 */
[C---:B------:R-:W-:Y:S01]  /*0660*/  FMUL.FTZ R46, R42.reuse, R46 ;  /* 0x0000002e2a2e7220 */ /* 0x040fe20000410000 */
[----:B------:R-:W-:Y:S01]  /*0670*/  MOV R50, 0x1 ;  /* 0x0000000100327802 */ /* 0x000fe20000000f00 */
[C---:B------:R-:W-:Y:S01]  /*0680*/  FMUL.FTZ R44, R42.reuse, R44 ;  /* 0x0000002c2a2c7220 */ /* 0x040fe20000410000 */
[----:B------:R-:W-:Y:S01]  /*0690*/  BSSY B1, `(.L_x_380) ;  /* 0x0000015000017945 */ /* 0x000fe20003800000 */
[----:B------:R-:W-:Y:S01]  /*06a0*/  FMUL.FTZ R42, R42, R48 ;  /* 0x000000302a2a7220 */ /* 0x000fe20000410000 */
[----:B------:R-:W-:Y:S01]  /*06b0*/  HFMA2.MMA R48, -RZ, RZ, 0, 5.9604644775390625e-08 ;  /* 0x00000001ff307435 */ /* 0x000fe200000001ff */
[----:B------:R-:W-:Y:S02]  /*06c0*/  FSETP.GEU.FTZ.AND P5, PT, |R46|, +INF , PT ;  /* 0x7f8000002e00780b */ /* 0x000fe40003fbe200 */
[----:B------:R-:W-:Y:S02]  /*06d0*/  FSETP.GEU.FTZ.AND P4, PT, |R44|, +INF , PT ;  /* 0x7f8000002c00780b */ /* 0x000fe40003f9e200 */
[----:B------:R-:W-:-:S02]  /*06e0*/  P2R R52, PR, RZ, 0x20 ;  /* 0x00000020ff347803 */ /* 0x000fc40000000000 */
[----:B------:R-:W-:-:S03]  /*06f0*/  FSETP.GEU.FTZ.AND P5, PT, |R42|, +INF , PT ;  /* 0x7f8000002a00780b */ /* 0x000fc60003fbe200 */
[----:B------:R-:W-:Y:S01]  /*0700*/  PRMT R48, R48, 0x5410, R50 ;  /* 0x0000541030307816 */ /* 0x000fe20000000032 */
[----:B------:R-:W-:Y:S05]  /*0710*/  @P6 BRA `(.L_x_381) ;  /* 0x000000c000006947 */ /* 0x000fea0003800000 */
[----:B-----5:R-:W-:Y:S01]  /*0720*/  FMUL.FTZ R47, R47, c[0x0][0x18c] ;  /* 0x000063002f2f7a20 */ /* 0x020fe20000410000 */
[----:B------:R-:W-:Y:S01]  /*0730*/  PRMT R48, R48, 0x5410, R40 ;  /* 0x0000541030307816 */ /* 0x000fe20000000028 */
[-C--:B------:R-:W-:Y:S02]  /*0740*/  FMUL.FTZ R50, R32, R61.reuse ;  /* 0x0000003d20327220 */ /* 0x080fe40000410000 */
[----:B------:R-:W-:Y:S02]  /*0750*/  FMUL.FTZ R49, R49, c[0x0][0x188] ;  /* 0x0000620031317a20 */ /* 0x000fe40000410000 */
[----:B------:R-:W-:Y:S02]  /*0760*/  FFMA.FTZ R47, R61, R50, R47 ;  /* 0x000000323d2f7223 */ /* 0x000fe4000001002f */
[----:B------:R-:W-:Y:S02]  /*0770*/  FFMA.FTZ R49, R34, R61, R49 ;  /* 0x0000003d22317223 */ /* 0x000fe40000010031 */
[----:B------:R-:W0:Y:S02]  /*0780*/  MUFU.SQRT R50, R47 ;  /* 0x0000002f00327308 */ /* 0x000e240000002000 */
[----:B0-----:R-:W-:-:S06]  /*0790*/  FADD.FTZ R50, R50, c[0x0][0x190] ;  /* 0x0000640032327621 */ /* 0x001fcc0000010000 */
[----:B------:R-:W0:Y:S02]  /*07a0*/  MUFU.RCP R50, R50 ;  /* 0x0000003200327308 */ /* 0x000e240000001000 */
[----:B0-----:R-:W-:-:S04]  /*07b0*/  FMUL.FTZ R54, R49, R50 ;  /* 0x0000003231367220 */ /* 0x001fc80000410000 */
[----:B------:R-:W-:-:S04]  /*07c0*/  FFMA.FTZ R54, R51, c[0x0][0x1ac], R54 ;  /* 0x00006b0033367a23 */ /* 0x000fc80000010036 */
[----:B------:R-:W-:Y:S02]  /*07d0*/  FFMA.FTZ R51, -R54, c[0x0][0x198], R51 ;  /* 0x0000660036337a23 */ /* 0x000fe40000010133 */
.L_x_381:
[----:B------:R-:W-:Y:S05]  /*07e0*/  BSYNC B1 ;  /* 0x0000000000017941 */ /* 0x000fea0003800000 */
.L_x_380:
[----:B------:R-:W-:Y:S01]  /*07f0*/  ISETP.NE.AND P6, PT, R52, RZ, PT ;  /* 0x000000ff3400720c */ /* 0x000fe20003fc5270 */
[----:B------:R-:W-:Y:S01]  /*0800*/  BSSY B1, `(.L_x_382) ;  /* 0x000000f000017945 */ /* 0x000fe20003800000 */
[----:B------:R-:W-:-:S11]  /*0810*/  HFMA2.MMA R40, -RZ, RZ, 0, 5.9604644775390625e-08 ;  /* 0x00000001ff287435 */ /* 0x000fd600000001ff */
        /* <DEDUP_REMOVED lines=13> */
.L_x_383:
[----:B------:R-:W-:Y:S05]  /*08f0*/  BSYNC B1 ;  /* 0x0000000000017941 */ /* 0x000fea0003800000 */
.L_x_382:
[----:B------:R-:W-:Y:S01]  /*0900*/  BSSY B1, `(.L_x_384) ;  /* 0x0000010000017945 */ /* 0x000fe20003800000 */
[----:B------:R-:W-:Y:S02]  /*0910*/  MOV R46, 0x1 ;  /* 0x00000001002e7802 */ /* 0x000fe40000000f00 */
[----:B------:R-:W-:Y:S01]  /*0920*/  PRMT R40, R40, 0x5410, R40 ;  /* 0x0000541028287816 */ /* 0x000fe20000000028 */
[----:B------:R-:W-:Y:S05]  /*0930*/  @P4 BRA `(.L_x_385) ;  /* 0x000000c000004947 */ /* 0x000fea0003800000 */
[----:B-----5:R-:W-:Y:S02]  /*0940*/  FMUL.FTZ R40, R35, c[0x0][0x18c] ;  /* 0x0000630023287a20 */ /* 0x020fe40000410000 */
[----:B------:R-:W-:Y:S02]  /*0950*/  FMUL.FTZ R35, R32, R44 ;  /* 0x0000002c20237220 */ /* 0x000fe40000410000 */
[----:B------:R-:W-:Y:S02]  /*0960*/  FMUL.FTZ R37, R37, c[0x0][0x188] ;  /* 0x0000620025257a20 */ /* 0x000fe40000410000 */
[----:B------:R-:W-:-:S02]  /*0970*/  FFMA.FTZ R35, R44, R35, R40 ;  /* 0x000000232c237223 */ /* 0x000fc40000010028 */
[----:B------:R-:W-:Y:S02]  /*0980*/  FFMA.FTZ R37, R34, R44, R37 ;  /* 0x0000002c22257223 */ /* 0x000fe40000010025 */
[----:B------:R-:W0:Y:S02]  /*0990*/  MUFU.SQRT R40, R35 ;  /* 0x0000002300287308 */ /* 0x000e240000002000 */
[----:B0-----:R-:W-:-:S06]  /*09a0*/  FADD.FTZ R50, R40, c[0x0][0x190] ;  /* 0x0000640028327621 */ /* 0x001fcc0000010000 */
[----:B------:R-:W0:Y:S02]  /*09b0*/  MUFU.RCP R40, R50 ;  /* 0x0000003200287308 */ /* 0x000e240000001000 */
[----:B0-----:R-:W-:-:S04]  /*09c0*/  FMUL.FTZ R40, R37, R40 ;  /* 0x0000002825287220 */ /* 0x001fc80000410000 */
[----:B------:R-:W-:Y:S01]  /*09d0*/  FFMA.FTZ R44, R39, c[0x0][0x1ac], R40 ;  /* 0x00006b00272c7a23 */ /* 0x000fe20000010028 */
[----:B------:R-:W-:-:S03]  /*09e0*/  PRMT R40, R40, 0x5410, R48 ;  /* 0x0000541028287816 */ /* 0x000fc60000000030 */
[----:B------:R-:W-:Y:S02]  /*09f0*/  FFMA.FTZ R39, -R44, c[0x0][0x198], R39 ;  /* 0x000066002c277a23 */ /* 0x000fe40000010127 */
.L_x_385:
[----:B------:R-:W-:Y:S05]  /*0a00*/  BSYNC B1 ;  /* 0x0000000000017941 */ /* 0x000fea0003800000 */
.L_x_384:
        /* <DEDUP_REMOVED lines=13> */
[----:B------:R-:W-:Y:S01]  /*0ae0*/  FFMA.FTZ R33, -R42, c[0x0][0x198], R33 ;  /* 0x000066002a217a23 */ /* 0x000fe20000010121 */
[----:B------:R-:W-:Y:S05]  /*0af0*/  BRA `(.L_x_386) ;  /* 0x000004a000007947 */ /* 0x000fea0003800000 */
.L_x_379:
[----:B0-----:R-:W-:Y:S01]  /*0b00*/  FSETP.GEU.FTZ.AND P6, PT, |R61|, +INF , PT ;  /* 0x7f8000003d00780b */ /* 0x001fe20003fde200 */
[C---:B------:R-:W-:Y:S01]  /*0b10*/  FMUL.FTZ R46, R42.reuse, R46 ;  /* 0x0000002e2a2e7220 */ /* 0x040fe20000410000 */
[----:B------:R-:W-:Y:S01]  /*0b20*/  BSSY B1, `(.L_x_387) ;  /* 0x0000017000017945 */ /* 0x000fe20003800000 */
[C---:B------:R-:W-:Y:S02]  /*0b30*/  FMUL.FTZ R44, R42.reuse, R44 ;  /* 0x0000002c2a2c7220 */ /* 0x040fe40000410000 */
[----:B------:R-:W-:Y:S01]  /*0b40*/  FMUL.FTZ R42, R42, R48 ;  /* 0x000000302a2a7220 */ /* 0x000fe20000410000 */
[----:B------:R-:W-:Y:S01]  /*0b50*/  HFMA2.MMA R48, -RZ, RZ, 0, 5.9604644775390625e-08 ;  /* 0x00000001ff307435 */ /* 0x000fe200000001ff */
[----:B------:R-:W-:Y:S01]  /*0b60*/  IMAD.MOV.U32 R50, RZ, RZ, 0x1 ;  /* 0x00000001ff327424 */ /* 0x000fe200078e00ff */
[----:B------:R-:W-:Y:S02]  /*0b70*/  FSETP.GEU.FTZ.AND P5, PT, |R46|, +INF , PT ;  /* 0x7f8000002e00780b */ /* 0x000fe40003fbe200 */
[----:B------:R-:W-:-:S02]  /*0b80*/  FSETP.GEU.FTZ.AND P4, PT, |R44|, +INF , PT ;  /* 0x7f8000002c00780b */ /* 0x000fc40003f9e200 */
[----:B------:R-:W-:Y:S02]  /*0b90*/  P2R R54, PR, RZ, 0x20 ;  /* 0x00000020ff367803 */ /* 0x000fe40000000000 */
[----:B------:R-:W-:Y:S02]  /*0ba0*/  FSETP.GEU.FTZ.AND P5, PT, |R42|, +INF , PT ;  /* 0x7f8000002a00780b */ /* 0x000fe40003fbe200 */
[----:B------:R-:W-:Y:S01]  /*0bb0*/  PRMT R48, R48, 0x5410, R50 ;  /* 0x0000541030307816 */ /* 0x000fe20000000032 */
[----:B------:R-:W-:Y:S05]  /*0bc0*/  @P6 BRA `(.L_x_388) ;  /* 0x000000c000006947 */ /* 0x000fea0003800000 */
[----:B-----5:R-:W-:Y:S01]  /*0bd0*/  FMUL.FTZ R47, R47, c[0x0][0x18c] ;  /* 0x000063002f2f7a20 */ /* 0x020fe20000410000 */
[----:B------:R-:W-:Y:S01]  /*0be0*/  PRMT R48, R48, 0x5410, R40 ;  /* 0x0000541030307816 */ /* 0x000fe20000000028 */
[----:B------:R-:W-:Y:S02]  /*0bf0*/  FMUL.FTZ R50, R32, R61 ;  /* 0x0000003d20327220 */ /* 0x000fe40000410000 */
[----:B------:R-:W-:Y:S02]  /*0c00*/  FMUL.FTZ R49, R49, c[0x0][0x188] ;  /* 0x0000620031317a20 */ /* 0x000fe40000410000 */
[----:B------:R-:W-:-:S02]  /*0c10*/  FFMA.FTZ R47, R61, R50, R47 ;  /* 0x000000323d2f7223 */ /* 0x000fc4000001002f */
[----:B------:R-:W-:Y:S02]  /*0c20*/  FFMA.FTZ R49, R34, R61, R49 ;  /* 0x0000003d22317223 */ /* 0x000fe40000010031 */
[----:B------:R-:W-:-:S06]  /*0c30*/  FADD.FTZ R50, R47, c[0x0][0x190] ;  /* 0x000064002f327621 */ /* 0x000fcc0000010000 */
[----:B------:R-:W0:Y:S08]  /*0c40*/  MUFU.SQRT R50, R50 ;  /* 0x0000003200327308 */ /* 0x000e300000002000 */
[----:B0-----:R-:W0:Y:S02]  /*0c50*/  MUFU.RCP R52, R50 ;  /* 0x0000003200347308 */ /* 0x001e240000001000 */
[----:B0-----:R-:W-:-:S04]  /*0c60*/  FMUL.FTZ R52, R49, R52 ;  /* 0x0000003431347220 */ /* 0x001fc80000410000 */
[----:B------:R-:W-:-:S04]  /*0c70*/  FFMA.FTZ R52, R51, c[0x0][0x1ac], R52 ;  /* 0x00006b0033347a23 */ /* 0x000fc80000010034 */
[----:B------:R-:W-:Y:S02]  /*0c80*/  FFMA.FTZ R51, -R52, c[0x0][0x198], R51 ;  /* 0x0000660034337a23 */ /* 0x000fe40000010133 */
.L_x_388:
[----:B------:R-:W-:Y:S05]  /*0c90*/  BSYNC B1 ;  /* 0x0000000000017941 */ /* 0x000fea0003800000 */
.L_x_387:
[----:B------:R-:W-:Y:S01]  /*0ca0*/  ISETP.NE.AND P6, PT, R54, RZ, PT ;  /* 0x000000ff3600720c */ /* 0x000fe20003fc5270 */
[----:B------:R-:W-:Y:S01]  /*0cb0*/  BSSY B1, `(.L_x_389) ;  /* 0x000000f000017945 */ /* 0x000fe20003800000 */
[----:B------:R-:W-:-:S11]  /*0cc0*/  MOV R40, 0x1 ;  /* 0x0000000100287802 */ /* 0x000fd60000000f00 */
[----:B------:R-:W-:Y:S05]  /*0cd0*/  @P6 BRA `(.L_x_390) ;  /* 0x000000c000006947 */ /* 0x000fea0003800000 */
[----:B-----5:R-:W-:Y:S01]  /*0ce0*/  FMUL.FTZ R50, R41, c[0x0][0x18c] ;  /* 0x0000630029327a20 */ /* 0x020fe20000410000 */
[----:B------:R-:W-:Y:S01]  /*0cf0*/  PRMT R48, R48, 0x7632, R48 ;  /* 0x0000763230307816 */ /* 0x000fe20000000030 */
[-C--:B------:R-:W-:Y:S02]  /*0d00*/  FMUL.FTZ R41, R32, R46.reuse ;  /* 0x0000002e20297220 */ /* 0x080fe40000410000 */
[----:B------:R-:W-:Y:S02]  /*0d10*/  FMUL.FTZ R43, R43, c[0x0][0x188] ;  /* 0x000062002b2b7a20 */ /* 0x000fe40000410000 */
[----:B------:R-:W-:Y:S02]  /*0d20*/  FFMA.FTZ R41, R46, R41, R50 ;  /* 0x000000292e297223 */ /* 0x000fe40000010032 */
[----:B------:R-:W-:Y:S02]  /*0d30*/  FFMA.FTZ R43, R34, R46, R43 ;  /* 0x0000002e222b7223 */ /* 0x000fe4000001002b */
[----:B------:R-:W-:-:S06]  /*0d40*/  FADD.FTZ R50, R41, c[0x0][0x190] ;  /* 0x0000640029327621 */ /* 0x000fcc0000010000 */
[----:B------:R-:W0:Y:S08]  /*0d50*/  MUFU.SQRT R50, R50 ;  /* 0x0000003200327308 */ /* 0x000e300000002000 */
[----:B0-----:R-:W0:Y:S02]  /*0d60*/  MUFU.RCP R52, R50 ;  /* 0x0000003200347308 */ /* 0x001e240000001000 */
[----:B0-----:R-:W-:-:S04]  /*0d70*/  FMUL.FTZ R46, R43, R52 ;  /* 0x000000342b2e7220 */ /* 0x001fc80000410000 */
[----:B------:R-:W-:-:S04]  /*0d80*/  FFMA.FTZ R46, R45, c[0x0][0x1ac], R46 ;  /* 0x00006b002d2e7a23 */ /* 0x000fc8000001002e */
[----:B------:R-:W-:Y:S02]  /*0d90*/  FFMA.FTZ R45, -R46, c[0x0][0x198], R45 ;  /* 0x000066002e2d7a23 */ /* 0x000fe4000001012d */
.L_x_390:
[----:B------:R-:W-:Y:S05]  /*0da0*/  BSYNC B1 ;  /* 0x0000000000017941 */ /* 0x000fea0003800000 */
.L_x_389:
[----:B------:R-:W-:Y:S01]  /*0db0*/  BSSY B1, `(.L_x_391) ;  /* 0x0000010000017945 */ /* 0x000fe20003800000 */
[----:B------:R-:W-:Y:S01]  /*0dc0*/  HFMA2.MMA R46, -RZ, RZ, 0, 5.9604644775390625e-08 ;  /* 0x00000001ff2e7435 */ /* 0x000fe200000001ff */
[----:B------:R-:W-:Y:S01]  /*0dd0*/  PRMT R40, R40, 0x5410, R40 ;  /* 0x0000541028287816 */ /* 0x000fe20000000028 */
[----:B------:R-:W-:Y:S05]  /*0de0*/  @P4 BRA `(.L_x_392) ;  /* 0x000000c000004947 */ /* 0x000fea0003800000 */
[----:B-----5:R-:W-:Y:S02]  /*0df0*/  FMUL.FTZ R40, R35, c[0x0][0x18c] ;  /* 0x0000630023287a20 */ /* 0x020fe40000410000 */
[-C--:B------:R-:W-:Y:S02]  /*0e00*/  FMUL.FTZ R35, R32, R44.reuse ;  /* 0x0000002c20237220 */ /* 0x080fe40000410000 */
[----:B------:R-:W-:Y:S02]  /*0e10*/  FMUL.FTZ R37, R37, c[0x0][0x188] ;  /* 0x0000620025257a20 */ /* 0x000fe40000410000 */
[----:B------:R-:W-:Y:S02]  /*0e20*/  FFMA.FTZ R35, R44, R35, R40 ;  /* 0x000000232c237223 */ /* 0x000fe40000010028 */
[----:B------:R-:W-:-:S02]  /*0e30*/  FFMA.FTZ R37, R34, R44, R37 ;  /* 0x0000002c22257223 */ /* 0x000fc40000010025 */
[----:B------:R-:W-:-:S06]  /*0e40*/  FADD.FTZ R50, R35, c[0x0][0x190] ;  /* 0x0000640023327621 */ /* 0x000fcc0000010000 */
[----:B------:R-:W0:Y:S08]  /*0e50*/  MUFU.SQRT R50, R50 ;  /* 0x0000003200327308 */ /* 0x000e300000002000 */
[----:B0-----:R-:W0:Y:S02]  /*0e60*/  MUFU.RCP R40, R50 ;  /* 0x0000003200287308 */ /* 0x001e240000001000 */
[----:B0-----:R-:W-:-:S04]  /*0e70*/  FMUL.FTZ R40, R37, R40 ;  /* 0x0000002825287220 */ /* 0x001fc80000410000 */
[----:B------:R-:W-:Y:S01]  /*0e80*/  FFMA.FTZ R44, R39, c[0x0][0x1ac], R40 ;  /* 0x00006b00272c7a23 */ /* 0x000fe20000010028 */
[----:B------:R-:W-:-:S03]  /*0e90*/  PRMT R40, R40, 0x5410, R48 ;  /* 0x0000541028287816 */ /* 0x000fc60000000030 */
[----:B------:R-:W-:Y:S02]  /*0ea0*/  FFMA.FTZ R39, -R44, c[0x0][0x198], R39 ;  /* 0x000066002c277a23 */ /* 0x000fe40000010127 */
.L_x_392:
[----:B------:R-:W-:Y:S05]  /*0eb0*/  BSYNC B1 ;  /* 0x0000000000017941 */ /* 0x000fea0003800000 */
.L_x_391:
        /* <DEDUP_REMOVED lines=14> */
.L_x_386:
[----:B------:R-:W-:Y:S05]  /*0fa0*/  BSYNC B0 ;  /* 0x0000000000007941 */ /* 0x000fea0003800000 */
.L_x_378:
[----:B------:R-:W-:Y:S01]  /*0fb0*/  ISETP.NE.U32.AND P4, PT, RZ, c[0x0][0x168], PT ;  /* 0x00005a00ff007a0c */ /* 0x000fe20003f85070 */
[----:B------:R-:W-:Y:S03]  /*0fc0*/  BSSY B0, `(.L_x_393) ;  /* 0x0000042000007945 */ /* 0x000fe60003800000 */
[----:B------:R-:W-:-:S13]  /*0fd0*/  ISETP.NE.AND.EX P4, PT, RZ, c[0x0][0x16c], PT, P4 ;  /* 0x00005b00ff007a0c */ /* 0x000fda0003f85340 */
[----:B------:R-:W-:Y:S05]  /*0fe0*/  @!P4 BRA `(.L_x_394) ;  /* 0x000003300000c947 */ /* 0x000fea0003800000 */
[----:B------:R-:W-:Y:S01]  /*0ff0*/  BSSY B1, `(.L_x_395) ;  /* 0x000000c000017945 */ /* 0x000fe20003800000 */
[----:B------:R-:W-:Y:S05]  /*1000*/  @P0 BRA `(.L_x_396) ;  /* 0x000000a000000947 */ /* 0x000fea0003800000 */
[----:B-----5:R-:W-:Y:S01]  /*1010*/  LOP3.LUT R42, R51, 0xff800000, RZ, 0xc0, !PT ;  /* 0xff800000332a7812 */ /* 0x020fe200078ec0ff */
[----:B------:R0:W-:Y:S01]  /*1020*/  STG.E [R4.64], R49 ;  /* 0x0000003104007986 */ /* 0x0001e2000c101904 */
[----:B------:R-:W-:-:S03]  /*1030*/  IADD3 R26, P0, R26, c[0x0][0x168], RZ ;  /* 0x00005a001a1a7a10 */ /* 0x000fc60007f1e0ff */
[----:B------:R-:W-:Y:S01]  /*1040*/  FFMA.FTZ R42, R42, 0.125, R51 ;  /* 0x3e0000002a2a7823 */ /* 0x000fe20000010033 */
[----:B------:R-:W-:Y:S01]  /*1050*/  IADD3.X R27, R27, c[0x0][0x16c], RZ, P0, !PT ;  /* 0x00005b001b1b7a10 */ /* 0x000fe200007fe4ff */
[----:B------:R0:W-:Y:S04]  /*1060*/  STG.E [R6.64], R47 ;  /* 0x0000002f06007986 */ /* 0x0001e8000c101904 */
[----:B------:R-:W1:Y:S01]  /*1070*/  F2F.F16.F32 R42, R42 ;  /* 0x0000002a002a7304 */ /* 0x000e620000200800 */
[----:B------:R0:W-:Y:S01]  /*1080*/  STG.E [R2.64], R51 ;  /* 0x0000003302007986 */ /* 0x0001e2000c101904 */
[----:B-1----:R-:W-:-:S05]  /*1090*/  SHF.R.U32.HI R61, RZ, 0x8, R42 ;  /* 0x00000008ff3d7819 */ /* 0x002fca000001162a */
[----:B------:R0:W-:Y:S02]  /*10a0*/  STG.E.U8 [R26.64], R61 ;  /* 0x0000003d1a007986 */ /* 0x0001e4000c101104 */
.L_x_396:
[----:B------:R-:W-:Y:S05]  /*10b0*/  BSYNC B1 ;  /* 0x0000000000017941 */ /* 0x000fea0003800000 */
.L_x_395:
[----:B------:R-:W-:Y:S01]  /*10c0*/  BSSY B1, `(.L_x_397) ;  /* 0x000000c000017945 */ /* 0x000fe20003800000 */
[----:B------:R-:W-:Y:S05]  /*10d0*/  @P1 BRA `(.L_x_398) ;  /* 0x000000a000001947 */ /* 0x000fea0003800000 */
[----:B0----5:R-:W-:Y:S01]  /*10e0*/  LOP3.LUT R2, R45, 0xff800000, RZ, 0xc0, !PT ;  /* 0xff8000002d027812 */ /* 0x021fe200078ec0ff */
[----:B------:R0:W-:Y:S04]  /*10f0*/  STG.E [R10.64], R43 ;  /* 0x0000002b0a007986 */ /* 0x0001e8000c101904 */
[----:B------:R-:W-:Y:S01]  /*1100*/  FFMA.FTZ R4, R2, 0.125, R45 ;  /* 0x3e00000002047823 */ /* 0x000fe2000001002d */
[----:B------:R-:W-:Y:S01]  /*1110*/  IADD3 R2, P0, R57, c[0x0][0x168], RZ ;  /* 0x00005a0039027a10 */ /* 0x000fe20007f1e0ff */
[----:B------:R0:W-:Y:S03]  /*1120*/  STG.E [R12.64], R41 ;  /* 0x000000290c007986 */ /* 0x0001e6000c101904 */
[----:B------:R-:W-:Y:S01]  /*1130*/  IADD3.X R3, R30, c[0x0][0x16c], RZ, P0, !PT ;  /* 0x00005b001e037a10 */ /* 0x000fe200007fe4ff */
[----:B------:R-:W1:Y:S01]  /*1140*/  F2F.F16.F32 R4, R4 ;  /* 0x0000000400047304 */ /* 0x000e620000200800 */
[----:B------:R0:W-:Y:S01]  /*1150*/  STG.E [R8.64], R45 ;  /* 0x0000002d08007986 */ /* 0x0001e2000c101904 */
[----:B-1----:R-:W-:-:S05]  /*1160*/  SHF.R.U32.HI R5, RZ, 0x8, R4 ;  /* 0x00000008ff057819 */ /* 0x002fca0000011604 */
[----:B------:R0:W-:Y:S02]  /*1170*/  STG.E.U8 [R2.64], R5 ;  /* 0x0000000502007986 */ /* 0x0001e4000c101104 */
.L_x_398:
[----:B------:R-:W-:Y:S05]  /*1180*/  BSYNC B1 ;  /* 0x0000000000017941 */ /* 0x000fea0003800000 */
.L_x_397:
        /* <DEDUP_REMOVED lines=12> */
.L_x_400:
[----:B------:R-:W-:Y:S05]  /*1250*/  BSYNC B1 ;  /* 0x0000000000017941 */ /* 0x000fea0003800000 */
.L_x_399:
        /* <DEDUP_REMOVED lines=10> */
[----:B------:R0:W-:Y:S01]  /*1300*/  STG.E.U8 [R2.64], R5 ;  /* 0x0000000502007986 */ /* 0x0001e2000c101104 */
[----:B------:R-:W-:Y:S05]  /*1310*/  BRA `(.L_x_401) ;  /* 0x000000c000007947 */ /* 0x000fea0003800000 */
.L_x_394:
[----:B-----5:R0:W-:Y:S04]  /*1320*/  @!P0 STG.E [R4.64], R49 ;  /* 0x0000003104008986 */ /* 0x0201e8000c101904 */
[----:B------:R0:W-:Y:S04]  /*1330*/  @!P0 STG.E [R6.64], R47 ;  /* 0x0000002f06008986 */ /* 0x0001e8000c101904 */
        /* <DEDUP_REMOVED lines=9> */
[----:B------:R0:W-:Y:S02]  /*13d0*/  @!P3 STG.E [R20.64], R33 ;  /* 0x000000211400b986 */ /* 0x0001e4000c101904 */
.L_x_401:
[----:B------:R-:W-:Y:S05]  /*13e0*/  BSYNC B0 ;  /* 0x0000000000007941 */ /* 0x000fea0003800000 */
.L_x_393:
[----:B------:R-:W-:-:S04]  /*13f0*/  LEA R36, R38, R36, 0x2 ;  /* 0x0000002426247211 */ /* 0x000fc800078e10ff */
[----:B------:R-:W-:Y:S02]  /*1400*/  ISETP.GE.U32.AND P0, PT, R36, c[0x0][0x1a0], PT ;  /* 0x0000680024007a0c */ /* 0x000fe40003f06070 */
[----:B------:R-:W-:-:S04]  /*1410*/  SHF.R.S32.HI R0, RZ, 0x1f, R36 ;  /* 0x0000001fff007819 */ /* 0x000fc80000011424 */
[----:B------:R-:W-:-:S13]  /*1420*/  ISETP.GE.U32.AND.EX P0, PT, R0, c[0x0][0x1a4], PT, P0 ;  /* 0x0000690000007a0c */ /* 0x000fda0003f06100 */
[----:B------:R-:W-:Y:S01]  /*1430*/  @P0 CALL.REL.NOINC `(.L_x_377) ;  /* 0x0000001000000944 */ /* 0x000fe20003c00000 */
[----:B------:R-:W-:Y:S05]  /*1440*/  BRA `(.L_x_402) ;  /* 0xffffed3000007947 */ /* 0x000fea000383ffff */
.L_x_377:
[----:B------:R-:W-:-:S04]  /*1450*/  ISETP.NE.U32.AND P0, PT, RZ, c[0x0][0x168], PT ;  /* 0x00005a00ff007a0c */ /* 0x000fc80003f05070 */
[----:B------:R-:W-:-:S13]  /*1460*/  ISETP.NE.AND.EX P0, PT, RZ, c[0x0][0x16c], PT, P0 ;  /* 0x00005b00ff007a0c */ /* 0x000fda0003f05300 */
[----:B------:R-:W-:Y:S05]  /*1470*/  @!P0 EXIT ;  /* 0x000000000000894d */ /* 0x000fea0003800000 */
[----:B------:R-:W-:Y:S01]  /*1480*/  BAR.SYNC.DEFER_BLOCKING 0x0 ;  /* 0x0000000000007b1d */ /* 0x000fe20000010000 */
[----:B------:R-:W-:-:S13]  /*1490*/  LOP3.LUT P0, RZ, R40, 0xff, RZ, 0xc0, !PT ;  /* 0x000000ff28ff7812 */ /* 0x000fda000780c0ff */
[----:B------:R-:W-:Y:S05]  /*14a0*/  @!P0 EXIT ;  /* 0x000000000000894d */ /* 0x000fea0003800000 */
[----:B------:R-:W-:Y:S02]  /*14b0*/  MOV R0, 0x7c ;  /* 0x0000007c00007802 */ /* 0x000fe40000000f00 */
[----:B0-----:R-:W-:Y:S02]  /*14c0*/  MOV R2, c[0x0][0x168] ;  /* 0x00005a0000027a02 */ /* 0x001fe40000000f00 */
[----:B------:R-:W-:-:S05]  /*14d0*/  MOV R3, c[0x0][0x16c] ;  /* 0x00005b0000037a02 */ /* 0x000fca0000000f00 */
[----:B------:R-:W-:Y:S01]  /*14e0*/  STG.E.U8 [R2.64], R0 ;  /* 0x0000000002007986 */ /* 0x000fe2000c101104 */
[----:B------:R-:W-:Y:S05]  /*14f0*/  EXIT ;  /* 0x000000000000794d */ /* 0x000fea0003800000 */
.L_x_403:
        /* <DEDUP_REMOVED lines=16> */
.L_x_544:


//--------------------- .text._Z27reversible_adam_cuda_kernelIffhEvPT_PT1_S1_S1_PKT0_fffffm10adamMode_tf --------------------------
	.section	.text._Z27reversible_adam_cuda_kernelIffhEvPT_PT1_S1_S1_PKT0_fffffm10adamMode_tf,"ax",@progbits
	.sectioninfo	@"SHI_REGISTERS=64"
	.align	128
        .global         _Z27reversible_adam_cuda_kernelIffhEvPT_PT1_S1_S1_PKT0_fffffm10adamMode_tf
        .type           _Z27reversible_adam_cuda_kernelIffhEvPT_PT1_S1_S1_PKT0_fffffm10adamMode_tf,@function
        .size           _Z27reversible_adam_cuda_kernelIffhEvPT_PT1_S1_S1_PKT0_fffffm10adamMode_tf,(.L_x_545 - _Z27reversible_adam_cuda_kernelIffhEvPT_PT1_S1_S1_PKT0_fffffm10adamMode_tf)
        .other          _Z27reversible_adam_cuda_kernelIffhEvPT_PT1_S1_S1_PKT0_fffffm10adamMode_tf,@"STO_CUDA_ENTRY STV_DEFAULT"
_Z27reversible_adam_cuda_kernelIffhEvPT_PT1_S1_S1_PKT0_fffffm10adamMode_tf:
.text._Z27reversible_adam_cuda_kernelIffhEvPT_PT1_S1_S1_PKT0_fffffm10adamMode_tf:
        /* <DEDUP_REMOVED lines=24> */
.L_x_429:
[----:B0-----:R-:W-:Y:S02]  /*0180*/  IADD3 R26, R59, R36, RZ ;  /* 0x000000243b1a7210 */ /* 0x001fe40007ffe0ff */
[----:B------:R-:W-:Y:S02]  /*0190*/  MOV R61, RZ ;  /* 0x000000ff003d7202 */ /* 0x000fe40000000f00 */
[C---:B------:R-:W-:Y:S02]  /*01a0*/  IADD3 R57, R26.reuse, R38, RZ ;  /* 0x000000261a397210 */ /* 0x040fe40007ffe0ff */
[----:B------:R-:W-:-:S02]  /*01b0*/  ISETP.GE.U32.AND P0, PT, R26, c[0x0][0x1a0], PT ;  /* 0x000068001a007a0c */ /* 0x000fc40003f06070 */
[----:B------:R-:W-:Y:S02]  /*01c0*/  SHF.R.S32.HI R27, RZ, 0x1f, R26 ;  /* 0x0000001fff1b7819 */ /* 0x000fe4000001141a */
[-C--:B------:R-:W-:Y:S02]  /*01d0*/  IADD3 R55, R57, R38.reuse, RZ ;  /* 0x0000002639377210 */ /* 0x080fe40007ffe0ff */
[----:B------:R-:W-:Y:S02]  /*01e0*/  ISETP.GE.U32.AND.EX P0, PT, R27, c[0x0][0x1a4], PT, P0 ;  /* 0x000069001b007a0c */ /* 0x000fe40003f06100 */
[----:B------:R-:W-:Y:S02]  /*01f0*/  ISETP.GE.U32.AND P1, PT, R57, c[0x0][0x1a0], PT ;  /* 0x0000680039007a0c */ /* 0x000fe40003f26070 */
[----:B------:R-:W-:Y:S02]  /*0200*/  SHF.R.S32.HI R30, RZ, 0x1f, R57 ;  /* 0x0000001fff1e7819 */ /* 0x000fe40000011439 */
[----:B------:R-:W-:-:S02]  /*0210*/  IADD3 R53, R55, R38, RZ ;  /* 0x0000002637357210 */ /* 0x000fc40007ffe0ff */
[----:B------:R-:W-:Y:S02]  /*0220*/  ISETP.GE.U32.AND.EX P1, PT, R30, c[0x0][0x1a4], PT, P1 ;  /* 0x000069001e007a0c */ /* 0x000fe40003f26110 */
[----:B------:R-:W-:Y:S02]  /*0230*/  ISETP.GE.U32.AND P2, PT, R55, c[0x0][0x1a0], PT ;  /* 0x0000680037007a0c */ /* 0x000fe40003f46070 */
[----:B------:R-:W-:Y:S02]  /*0240*/  SHF.R.S32.HI R28, RZ, 0x1f, R55 ;  /* 0x0000001fff1c7819 */ /* 0x000fe40000011437 */
[----:B------:R-:W-:Y:S02]  /*0250*/  ISETP.GE.U32.AND P3, PT, R53, c[0x0][0x1a0], PT ;  /* 0x0000680035007a0c */ /* 0x000fe40003f66070 */
[----:B------:R-:W-:Y:S02]  /*0260*/  SHF.R.S32.HI R0, RZ, 0x1f, R53 ;  /* 0x0000001fff007819 */ /* 0x000fe40000011435 */
[----:B------:R-:W-:-:S02]  /*0270*/  ISETP.GE.U32.AND.EX P2, PT, R28, c[0x0][0x1a4], PT, P2 ;  /* 0x000069001c007a0c */ /* 0x000fc40003f46120 */
[----:B------:R-:W-:Y:S02]  /*0280*/  ISETP.GE.U32.AND.EX P3, PT, R0, c[0x0][0x1a4], PT, P3 ;  /* 0x0000690000007a0c */ /* 0x000fe40003f66130 */
[----:B------:R-:W-:-:S04]  /*0290*/  @!P0 LEA R2, P4, R26, c[0x0][0x180], 0x2 ;  /* 0x000060001a028a11 */ /* 0x000fc800078810ff */
[----:B------:R-:W-:Y:S02]  /*02a0*/  @!P0 LEA.HI.X R3, R26, c[0x0][0x184], R27, 0x2, P4 ;  /* 0x000061001a038a11 */ /* 0x000fe400020f141b */
[----:B------:R-:W-:-:S03]  /*02b0*/  @!P1 LEA R4, P4, R57, c[0x0][0x180], 0x2 ;  /* 0x0000600039049a11 */ /* 0x000fc600078810ff */
[----:B------:R-:W-:Y:S01]  /*02c0*/  @!P2 LEA R6, P5, R55, c[0x0][0x180], 0x2 ;  /* 0x000060003706aa11 */ /* 0x000fe200078a10ff */
[----:B------:R-:W-:Y:S01]  /*02d0*/  CS2R R46, SRZ ;  /* 0x00000000002e7805 */ /* 0x000fe2000001ff00 */
[----:B------:R-:W-:Y:S01]  /*02e0*/  @!P1 LEA.HI.X R5, R57, c[0x0][0x184], R30, 0x2, P4 ;  /* 0x0000610039059a11 */ /* 0x000fe200020f141e */
[----:B------:R-:W-:Y:S01]  /*02f0*/  CS2R R44, SRZ ;  /* 0x00000000002c7805 */ /* 0x000fe2000001ff00 */
[----:B------:R-:W-:Y:S01]  /*0300*/  @!P3 LEA R8, P4, R53, c[0x0][0x180], 0x2 ;  /* 0x000060003508ba11 */ /* 0x000fe200078810ff */
[----:B------:R-:W-:Y:S01]  /*0310*/  CS2R R42, SRZ ;  /* 0x00000000002a7805 */ /* 0x000fe2000001ff00 */
[----:B------:R-:W-:Y:S01]  /*0320*/  @!P2 LEA.HI.X R7, R55, c[0x0][0x184], R28, 0x2, P5 ;  /* 0x000061003707aa11 */ /* 0x000fe200028f141c */
[----:B------:R0:W2:Y:S01]  /*0330*/  @!P0 LDG.E.CONSTANT R61, [R2.64] ;  /* 0x00000004023d8981 */ /* 0x0000a2000c1e9900 */
[----:B------:R-:W-:Y:S02]  /*0340*/  @!P3 LEA.HI.X R9, R53, c[0x0][0x184], R0, 0x2, P4 ;  /* 0x000061003509ba11 */ /* 0x000fe400020f1400 */
[----:B------:R-:W-:Y:S01]  /*0350*/  MOV R24, 0x4 ;  /* 0x0000000400187802 */ /* 0x000fe20000000f00 */
[----:B------:R1:W5:Y:S01]  /*0360*/  @!P1 LDG.E.CONSTANT R46, [R4.64] ;  /* 0x00000004042e9981 */ /* 0x000362000c1e9900 */
[----:B------:R-:W-:Y:S01]  /*0370*/  MOV R51, RZ ;  /* 0x000000ff00337202 */ /* 0x000fe20000000f00 */
[----:B------:R-:W-:Y:S01]  /*0380*/  IMAD.MOV.U32 R37, RZ, RZ, RZ ;  /* 0x000000ffff257224 */ /* 0x000fe200078e00ff */
[----:B------:R-:W-:Y:S01]  /*0390*/  MOV R49, RZ ;  /* 0x000000ff00317202 */ /* 0x000fe20000000f00 */
[----:B------:R3:W5:Y:S01]  /*03a0*/  @!P2 LDG.E.CONSTANT R44, [R6.64] ;  /* 0x00000004062ca981 */ /* 0x000762000c1e9900 */
[----:B------:R-:W-:Y:S01]  /*03b0*/  MOV R41, RZ ;  /* 0x000000ff00297202 */ /* 0x000fe20000000f00 */
[CC--:B0-----:R-:W-:Y:S01]  /*03c0*/  IMAD.WIDE R2, R26.reuse, R24.reuse, c[0x0][0x160] ;  /* 0x000058001a027625 */ /* 0x0c1fe200078e0218 */
[----:B------:R-:W-:Y:S01]  /*03d0*/  MOV R39, RZ ;  /* 0x000000ff00277202 */ /* 0x000fe20000000f00 */
[----:B------:R0:W5:Y:S01]  /*03e0*/  @!P3 LDG.E.CONSTANT R42, [R8.64] ;  /* 0x00000004082ab981 */ /* 0x000162000c1e9900 */
[----:B------:R-:W-:Y:S01]  /*03f0*/  MOV R35, RZ ;  /* 0x000000ff00237202 */ /* 0x000fe20000000f00 */
[CC--:B-1----:R-:W-:Y:S01]  /*0400*/  IMAD.WIDE R4, R26.reuse, R24.reuse, c[0x0][0x170] ;  /* 0x00005c001a047625 */ /* 0x0c2fe200078e0218 */
[----:B------:R-:W-:Y:S01]  /*0410*/  MOV R33, RZ ;  /* 0x000000ff00217202 */ /* 0x000fe20000000f00 */
[----:B------:R1:W5:Y:S01]  /*0420*/  @!P0 LDG.E R51, [R2.64] ;  /* 0x0000000402338981 */ /* 0x000362000c1e1900 */
[----:B------:R-:W-:Y:S01]  /*0430*/  MOV R31, RZ ;  /* 0x000000ff001f7202 */ /* 0x000fe20000000f00 */
[-C--:B---3--:R-:W-:Y:S01]  /*0440*/  IMAD.WIDE R6, R26, R24.reuse, c[0x0][0x178] ;  /* 0x00005e001a067625 */ /* 0x088fe200078e0218 */
[----:B------:R-:W-:Y:S01]  /*0450*/  MOV R29, RZ ;  /* 0x000000ff001d7202 */ /* 0x000fe20000000f00 */
[----:B------:R1:W5:Y:S02]  /*0460*/  @!P0 LDG.E R49, [R4.64] ;  /* 0x0000000404318981 */ /* 0x000364000c1e1900 */
[----:B0-----:R-:W-:-:S02]  /*0470*/  IMAD.WIDE R8, R57, R24, c[0x0][0x160] ;  /* 0x0000580039087625 */ /* 0x001fc400078e0218 */
[----:B------:R1:W5:Y:S02]  /*0480*/  @!P0 LDG.E R47, [R6.64] ;  /* 0x00000004062f8981 */ /* 0x000364000c1e1900 */
[CC--:B------:R-:W-:Y:S02]  /*0490*/  IMAD.WIDE R10, R57.reuse, R24.reuse, c[0x0][0x170] ;  /* 0x00005c00390a7625 */ /* 0x0c0fe400078e0218 */
[----:B------:R1:W5:Y:S02]  /*04a0*/  @!P1 LDG.E R45, [R8.64] ;  /* 0x00000004082d9981 */ /* 0x000364000c1e1900 */
[-C--:B------:R-:W-:Y:S02]  /*04b0*/  IMAD.WIDE R12, R57, R24.reuse, c[0x0][0x178] ;  /* 0x00005e00390c7625 */ /* 0x080fe400078e0218 */
[----:B------:R1:W5:Y:S02]  /*04c0*/  @!P1 LDG.E R43, [R10.64] ;  /* 0x000000040a2b9981 */ /* 0x000364000c1e1900 */
[----:B------:R-:W-:-:S02]  /*04d0*/  IMAD.WIDE R14, R55, R24, c[0x0][0x160] ;  /* 0x00005800370e7625 */ /* 0x000fc400078e0218 */
        /* <DEDUP_REMOVED lines=9> */
[----:B------:R-:W-:Y:S02]  /*0570*/  IMAD.WIDE R24, R53, R24, c[0x0][0x178] ;  /* 0x00005e0035187625 */ /* 0x000fe400078e0218 */
[----:B------:R1:W5:Y:S04]  /*0580*/  @!P3 LDG.E R31, [R22.64] ;  /* 0x00000004161fb981 */ /* 0x000368000c1e1900 */
[----:B------:R1:W5:Y:S01]  /*0590*/  @!P3 LDG.E R29, [R24.64] ;  /* 0x00000004181db981 */ /* 0x000362000c1e1900 */
[----:B------:R-:W2:Y:S01]  /*05a0*/  MUFU.RCP R48, c[0x0][0x194] ;  /* 0x0000650000307b08 */ /* 0x000ea20000001000 */
[----:B------:R-:W-:Y:S01]  /*05b0*/  ISETP.NE.AND P4, PT, RZ, c[0x0][0x1a8], PT ;  /* 0x00006a00ff007a0c */ /* 0x000fe20003f85270 */
[----:B------:R-:W-:Y:S01]  /*05c0*/  BSSY B0, `(.L_x_405) ;  /* 0x0000098000007945 */ /* 0x000fe20003800000 */
[----:B--2---:R-:W-:-:S11]  /*05d0*/  FMUL.FTZ R61, R48, R61 ;  /* 0x0000003d303d7220 */ /* 0x004fd60000410000 */
[----:B------:R-:W-:Y:S05]  /*05e0*/  @!P4 BRA `(.L_x_406) ;  /* 0x000004b00000c947 */ /* 0x000fea0003800000 */
[----:B-1----:R-:W-:Y:S01]  /*05f0*/  FSETP.GEU.FTZ.AND P6, PT, |R61|, +INF , PT ;  /* 0x7f8000003d00780b */ /* 0x002fe20003fde200 */
[C---:B-----5:R-:W-:Y:S01]  /*0600*/  FMUL.FTZ R46, R48.reuse, R46 ;  /* 0x0000002e302e7220 */ /* 0x060fe20000410000 */
        /* <DEDUP_REMOVED lines=11> */
[----:B------:R-:W-:Y:S01]  /*06c0*/  FMUL.FTZ R47, R47, c[0x0][0x18c] ;  /* 0x000063002f2f7a20 */ /* 0x000fe20000410000 */
        /* <DEDUP_REMOVED lines=11> */
.L_x_408:
[----:B------:R-:W-:Y:S05]  /*0780*/  BSYNC B1 ;  /* 0x0000000000017941 */ /* 0x000fea0003800000 */
.L_x_407:
[----:B------:R-:W-:Y:S01]  /*0790*/  ISETP.NE.AND P6, PT, R52, RZ, PT ;  /* 0x000000ff3400720c */ /* 0x000fe20003fc5270 */
[----:B------:R-:W-:Y:S01]  /*07a0*/  BSSY B1, `(.L_x_409) ;  /* 0x000000f000017945 */ /* 0x000fe20003800000 */
[----:B------:R-:W-:-:S11]  /*07b0*/  HFMA2.MMA R40, -RZ, RZ, 0, 5.9604644775390625e-08 ;  /* 0x00000001ff287435 */ /* 0x000fd600000001ff */
        /* <DEDUP_REMOVED lines=13> */
.L_x_410:
[----:B------:R-:W-:Y:S05]  /*0890*/  BSYNC B1 ;  /* 0x0000000000017941 */ /* 0x000fea0003800000 */
.L_x_409:
[----:B------:R-:W-:Y:S01]  /*08a0*/  BSSY B1, `(.L_x_411) ;  /* 0x0000010000017945 */ /* 0x000fe20003800000 */
[----:B------:R-:W-:Y:S01]  /*08b0*/  IMAD.MOV.U32 R46, RZ, RZ, 0x1 ;  /* 0x00000001ff2e7424 */ /* 0x000fe200078e00ff */
[----:B------:R-:W-:Y:S01]  /*08c0*/  PRMT R40, R40, 0x5410, R40 ;  /* 0x0000541028287816 */ /* 0x000fe20000000028 */
[----:B------:R-:W-:Y:S05]  /*08d0*/  @P4 BRA `(.L_x_412) ;  /* 0x000000c000004947 */ /* 0x000fea0003800000 */
[----:B------:R-:W-:Y:S02]  /*08e0*/  FMUL.FTZ R40, R35, c[0x0][0x18c] ;  /* 0x0000630023287a20 */ /* 0x000fe40000410000 */
[-C--:B------:R-:W-:Y:S02]  /*08f0*/  FMUL.FTZ R35, R32, R44.reuse ;  /* 0x0000002c20237220 */ /* 0x080fe40000410000 */
[----:B------:R-:W-:Y:S02]  /*0900*/  FMUL.FTZ R37, R37, c[0x0][0x188] ;  /* 0x0000620025257a20 */ /* 0x000fe40000410000 */
[----:B------:R-:W-:Y:S02]  /*0910*/  FFMA.FTZ R35, R44, R35, R40 ;  /* 0x000000232c237223 */ /* 0x000fe40000010028 */
[----:B------:R-:W-:-:S02]  /*0920*/  FFMA.FTZ R37, R34, R44, R37 ;  /* 0x0000002c22257223 */ /* 0x000fc40000010025 */
[----:B------:R-:W0:Y:S02]  /*0930*/  MUFU.SQRT R40, R35 ;  /* 0x0000002300287308 */ /* 0x000e240000002000 */
[----:B0-----:R-:W-:-:S06]  /*0940*/  FADD.FTZ R50, R40, c[0x0][0x190] ;  /* 0x0000640028327621 */ /* 0x001fcc0000010000 */
[----:B------:R-:W0:Y:S02]  /*0950*/  MUFU.RCP R40, R50 ;  /* 0x0000003200287308 */ /* 0x000e240000001000 */
[----:B0-----:R-:W-:-:S04]  /*0960*/  FMUL.FTZ R40, R37, R40 ;  /* 0x0000002825287220 */ /* 0x001fc80000410000 */
[----:B------:R-:W-:Y:S01]  /*0970*/  FFMA.FTZ R44, R39, c[0x0][0x1ac], R40 ;  /* 0x00006b00272c7a23 */ /* 0x000fe20000010028 */
[----:B------:R-:W-:-:S03]  /*0980*/  PRMT R40, R40, 0x5410, R48 ;  /* 0x0000541028287816 */ /* 0x000fc60000000030 */
[----:B------:R-:W-:Y:S02]  /*0990*/  FFMA.FTZ R39, -R44, c[0x0][0x198], R39 ;  /* 0x000066002c277a23 */ /* 0x000fe40000010127 */
.L_x_412:
[----:B------:R-:W-:Y:S05]  /*09a0*/  BSYNC B1 ;  /* 0x0000000000017941 */ /* 0x000fea0003800000 */
.L_x_411:
        /* <DEDUP_REMOVED lines=15> */
.L_x_406:
[----:B-1----:R-:W-:Y:S01]  /*0aa0*/  FSETP.GEU.FTZ.AND P6, PT, |R61|, +INF , PT ;  /* 0x7f8000003d00780b */ /* 0x002fe20003fde200 */
[C---:B-----5:R-:W-:Y:S01]  /*0ab0*/  FMUL.FTZ R46, R48.reuse, R46 ;  /* 0x0000002e302e7220 */ /* 0x060fe20000410000 */
[----:B------:R-:W-:Y:S01]  /*0ac0*/  HFMA2.MMA R50, -RZ, RZ, 0, 5.9604644775390625e-08 ;  /* 0x00000001ff327435 */ /* 0x000fe200000001ff */
[C---:B------:R-:W-:Y:S01]  /*0ad0*/  FMUL.FTZ R44, R48.reuse, R44 ;  /* 0x0000002c302c7220 */ /* 0x040fe20000410000 */
[----:B------:R-:W-:Y:S01]  /*0ae0*/  BSSY B1, `(.L_x_414) ;  /* 0x0000015000017945 */ /* 0x000fe20003800000 */
[----:B------:R-:W-:Y:S01]  /*0af0*/  FMUL.FTZ R42, R48, R42 ;  /* 0x0000002a302a7220 */ /* 0x000fe20000410000 */
[----:B------:R-:W-:Y:S02]  /*0b00*/  FSETP.GEU.FTZ.AND P5, PT, |R46|, +INF , PT ;  /* 0x7f8000002e00780b */ /* 0x000fe40003fbe200 */
[----:B------:R-:W-:Y:S02]  /*0b10*/  MOV R48, 0x1 ;  /* 0x0000000100307802 */ /* 0x000fe40000000f00 */
[----:B------:R-:W-:-:S02]  /*0b20*/  P2R R54, PR, RZ, 0x20 ;  /* 0x00000020ff367803 */ /* 0x000fc40000000000 */
[----:B------:R-:W-:Y:S02]  /*0b30*/  PRMT R48, R48, 0x5410, R50 ;  /* 0x0000541030307816 */ /* 0x000fe40000000032 */
[----:B------:R-:W-:Y:S02]  /*0b40*/  FSETP.GEU.FTZ.AND P4, PT, |R44|, +INF , PT ;  /* 0x7f8000002c00780b */ /* 0x000fe40003f9e200 */
[----:B------:R-:W-:Y:S01]  /*0b50*/  FSETP.GEU.FTZ.AND P5, PT, |R42|, +INF , PT ;  /* 0x7f8000002a00780b */ /* 0x000fe20003fbe200 */
[----:B------:R-:W-:Y:S07]  /*0b60*/  @P6 BRA `(.L_x_415) ;  /* 0x000000c000006947 */ /* 0x000fee0003800000 */
[----:B------:R-:W-:Y:S01]  /*0b70*/  FMUL.FTZ R47, R47, c[0x0][0x18c] ;  /* 0x000063002f2f7a20 */ /* 0x000fe20000410000 */
        /* <DEDUP_REMOVED lines=11> */
.L_x_415:
[----:B------:R-:W-:Y:S05]  /*0c30*/  BSYNC B1 ;  /* 0x0000000000017941 */ /* 0x000fea0003800000 */
.L_x_414:
[----:B------:R-:W-:Y:S01]  /*0c40*/  ISETP.NE.AND P6, PT, R54, RZ, PT ;  /* 0x000000ff3600720c */ /* 0x000fe20003fc5270 */
[----:B------:R-:W-:Y:S01]  /*0c50*/  BSSY B1, `(.L_x_416) ;  /* 0x000000f000017945 */ /* 0x000fe20003800000 */
[----:B------:R-:W-:-:S11]  /*0c60*/  MOV R40, 0x1 ;  /* 0x0000000100287802 */ /* 0x000fd60000000f00 */
[----:B------:R-:W-:Y:S05]  /*0c70*/  @P6 BRA `(.L_x_417) ;  /* 0x000000c000006947 */ /* 0x000fea0003800000 */
[----:B------:R-:W-:Y:S01]  /*0c80*/  FMUL.FTZ R50, R41, c[0x0][0x18c] ;  /* 0x0000630029327a20 */ /* 0x000fe20000410000 */
        /* <DEDUP_REMOVED lines=11> */
.L_x_417:
[----:B------:R-:W-:Y:S05]  /*0d40*/  BSYNC B1 ;  /* 0x0000000000017941 */ /* 0x000fea0003800000 */
.L_x_416:
[----:B------:R-:W-:Y:S01]  /*0d50*/  BSSY B1, `(.L_x_418) ;  /* 0x0000010000017945 */ /* 0x000fe20003800000 */
[----:B------:R-:W-:Y:S01]  /*0d60*/  HFMA2.MMA R46, -RZ, RZ, 0, 5.9604644775390625e-08 ;  /* 0x00000001ff2e7435 */ /* 0x000fe200000001ff */
[----:B------:R-:W-:Y:S01]  /*0d70*/  PRMT R40, R40, 0x5410, R40 ;  /* 0x0000541028287816 */ /* 0x000fe20000000028 */
[----:B------:R-:W-:Y:S05]  /*0d80*/  @P4 BRA `(.L_x_419) ;  /* 0x000000c000004947 */ /* 0x000fea0003800000 */
[----:B------:R-:W-:Y:S02]  /*0d90*/  FMUL.FTZ R40, R35, c[0x0][0x18c] ;  /* 0x0000630023287a20 */ /* 0x000fe40000410000 */
        /* <DEDUP_REMOVED lines=11> */
.L_x_419:
[----:B------:R-:W-:Y:S05]  /*0e50*/  BSYNC B1 ;  /* 0x0000000000017941 */ /* 0x000fea0003800000 */
.L_x_418:
        /* <DEDUP_REMOVED lines=14> */
.L_x_413:
[----:B------:R-:W-:Y:S05]  /*0f40*/  BSYNC B0 ;  /* 0x0000000000007941 */ /* 0x000fea0003800000 */
.L_x_405:
[----:B------:R-:W-:Y:S01]  /*0f50*/  ISETP.NE.U32.AND P4, PT, RZ, c[0x0][0x168], PT ;  /* 0x00005a00ff007a0c */ /* 0x000fe20003f85070 */
[----:B------:R-:W-:Y:S03]  /*0f60*/  BSSY B0, `(.L_x_420) ;  /* 0x0000042000007945 */ /* 0x000fe60003800000 */
[----:B------:R-:W-:-:S13]  /*0f70*/  ISETP.NE.AND.EX P4, PT, RZ, c[0x0][0x16c], PT, P4 ;  /* 0x00005b00ff007a0c */ /* 0x000fda0003f85340 */
[----:B------:R-:W-:Y:S05]  /*0f80*/  @!P4 BRA `(.L_x_421) ;  /* 0x000003300000c947 */ /* 0x000fea0003800000 */
[----:B------:R-:W-:Y:S01]  /*0f90*/  BSSY B1, `(.L_x_422) ;  /* 0x000000c000017945 */ /* 0x000fe20003800000 */
[----:B------:R-:W-:Y:S05]  /*0fa0*/  @P0 BRA `(.L_x_423) ;  /* 0x000000a000000947 */ /* 0x000fea0003800000 */
[----:B------:R-:W-:Y:S01]  /*0fb0*/  LOP3.LUT R42, R51, 0xff800000, RZ, 0xc0, !PT ;  /* 0xff800000332a7812 */ /* 0x000fe200078ec0ff */
        /* <DEDUP_REMOVED lines=9> */
.L_x_423:
[----:B------:R-:W-:Y:S05]  /*1050*/  BSYNC B1 ;  /* 0x0000000000017941 */ /* 0x000fea0003800000 */
.L_x_422:
[----:B------:R-:W-:Y:S01]  /*1060*/  BSSY B1, `(.L_x_424) ;  /* 0x000000c000017945 */ /* 0x000fe20003800000 */
[----:B------:R-:W-:Y:S05]  /*1070*/  @P1 BRA `(.L_x_425) ;  /* 0x000000a000001947 */ /* 0x000fea0003800000 */
[----:B0-----:R-:W-:Y:S01]  /*1080*/  LOP3.LUT R2, R45, 0xff800000, RZ, 0xc0, !PT ;  /* 0xff8000002d027812 */ /* 0x001fe200078ec0ff */
        /* <DEDUP_REMOVED lines=9> */
.L_x_425:
[----:B------:R-:W-:Y:S05]  /*1120*/  BSYNC B1 ;  /* 0x0000000000017941 */ /* 0x000fea0003800000 */
.L_x_424:
        /* <DEDUP_REMOVED lines=12> */
.L_x_427:
[----:B------:R-:W-:Y:S05]  /*11f0*/  BSYNC B1 ;  /* 0x0000000000017941 */ /* 0x000fea0003800000 */
.L_x_426:
        /* <DEDUP_REMOVED lines=12> */
.L_x_421:
        /* <DEDUP_REMOVED lines=12> */
.L_x_428:
[----:B------:R-:W-:Y:S05]  /*1380*/  BSYNC B0 ;  /* 0x0000000000007941 */ /* 0x000fea0003800000 */
.L_x_420:
[----:B------:R-:W-:-:S04]  /*1390*/  LEA R36, R38, R36, 0x2 ;  /* 0x0000002426247211 */ /* 0x000fc800078e10ff */
[----:B------:R-:W-:Y:S02]  /*13a0*/  ISETP.GE.U32.AND P0, PT, R36, c[0x0][0x1a0], PT ;  /* 0x0000680024007a0c */ /* 0x000fe40003f06070 */
[----:B------:R-:W-:-:S04]  /*13b0*/  SHF.R.S32.HI R0, RZ, 0x1f, R36 ;  /* 0x0000001fff007819 */ /* 0x000fc80000011424 */
[----:B------:R-:W-:-:S13]  /*13c0*/  ISETP.GE.U32.AND.EX P0, PT, R0, c[0x0][0x1a4], PT, P0 ;  /* 0x0000690000007a0c */ /* 0x000fda0003f06100 */
[----:B------:R-:W-:Y:S01]  /*13d0*/  @P0 CALL.REL.NOINC `(.L_x_404) ;  /* 0x0000001000000944 */ /* 0x000fe20003c00000 */
[----:B------:R-:W-:Y:S05]  /*13e0*/  BRA `(.L_x_429) ;  /* 0xffffed9000007947 */ /* 0x000fea000383ffff */
.L_x_404:
        /* <DEDUP_REMOVED lines=11> */
.L_x_430:
        /* <DEDUP_REMOVED lines=14> */
.L_x_545:


//--------------------- .text._Z27reversible_adam_cuda_kernelIfN3c104HalfES1_EvPT_PT1_S3_S3_PKT0_fffffm10adamMode_tf --------------------------
	.section	.text._Z27reversible_adam_cuda_kernelIfN3c104HalfES1_EvPT_PT1_S3_S3_PKT0_fffffm10adamMode_tf,"ax",@progbits
	.sectioninfo	@"SHI_REGISTERS=64"
	.align	128
        .global         _Z27reversible_adam_cuda_kernelIfN3c104HalfES1_EvPT_PT1_S3_S3_PKT0_fffffm10adamMode_tf
        .type           _Z27reversible_adam_cuda_kernelIfN3c104HalfES1_EvPT_PT1_S3_S3_PKT0_fffffm10adamMode_tf,@function
        .size           _Z27reversible_adam_cuda_kernelIfN3c104HalfES1_EvPT_PT1_S3_S3_PKT0_fffffm10adamMode_tf,(.L_x_546 - _Z27reversible_adam_cuda_kernelIfN3c104HalfES1_EvPT_PT1_S3_S3_PKT0_fffffm10adamMode_tf)
        .other          _Z27reversible_adam_cuda_kernelIfN3c104HalfES1_EvPT_PT1_S3_S3_PKT0_fffffm10adamMode_tf,@"STO_CUDA_ENTRY STV_DEFAULT"
_Z27reversible_adam_cuda_kernelIfN3c104HalfES1_EvPT_PT1_S3_S3_PKT0_fffffm10adamMode_tf:
.text._Z27reversible_adam_cuda_kernelIfN3c104HalfES1_EvPT_PT1_S3_S3_PKT0_fffffm10adamMode_tf:
        /* <DEDUP_REMOVED lines=21> */
[C---:B------:R-:W-:Y:S02]  /*0150*/  FADD.FTZ R40, R38.reuse, -c[0x0][0x188] ;  /* 0x8000620026287621 */ /* 0x040fe40000010000 */
[----:B------:R-:W-:Y:S02]  /*0160*/  IMAD R55, R55, R0, RZ ;  /* 0x0000000037377224 */ /* 0x000fe400078e02ff */
[----:B------:R-:W-:Y:S02]  /*0170*/  FADD.FTZ R38, R38, -c[0x0][0x18c] ;  /* 0x8000630026267621 */ /* 0x000fe40000010000 */
.L_x_450:
[----:B------:R-:W-:-:S04]  /*0180*/  IADD3 R36, R57, R42, RZ ;  /* 0x0000002a39247210 */ /* 0x000fc80007ffe0ff */
[CC--:B------:R-:W-:Y:S02]  /*0190*/  IADD3 R34, R36.reuse, R55.reuse, RZ ;  /* 0x0000003724227210 */ /* 0x0c0fe40007ffe0ff */
[----:B------:R-:W-:Y:S02]  /*01a0*/  ISETP.GE.U32.AND P0, PT, R36, c[0x0][0x1a0], PT ;  /* 0x0000680024007a0c */ /* 0x000fe40003f06070 */
[C---:B------:R-:W-:Y:S02]  /*01b0*/  ISETP.GE.U32.AND P1, PT, R34.reuse, c[0x0][0x1a0], PT ;  /* 0x0000680022007a0c */ /* 0x040fe40003f26070 */
[----:B-1----:R-:W-:Y:S02]  /*01c0*/  SHF.R.S32.HI R27, RZ, 0x1f, R34 ;  /* 0x0000001fff1b7819 */ /* 0x002fe40000011422 */
[----:B------:R-:W-:Y:S02]  /*01d0*/  IADD3 R32, R34, R55, RZ ;  /* 0x0000003722207210 */ /* 0x000fe40007ffe0ff */
[----:B------:R-:W-:-:S02]  /*01e0*/  ISETP.GE.U32.AND.EX P1, PT, R27, c[0x0][0x1a4], PT, P1 ;  /* 0x000069001b007a0c */ /* 0x000fc40003f26110 */
[----:B------:R-:W-:Y:S02]  /*01f0*/  SHF.R.S32.HI R23, RZ, 0x1f, R36 ;  /* 0x0000001fff177819 */ /* 0x000fe40000011424 */
[C---:B------:R-:W-:Y:S02]  /*0200*/  IADD3 R53, R32.reuse, R55, RZ ;  /* 0x0000003720357210 */ /* 0x040fe40007ffe0ff */
[----:B------:R-:W-:Y:S02]  /*0210*/  ISETP.GE.U32.AND.EX P0, PT, R23, c[0x0][0x1a4], PT, P0 ;  /* 0x0000690017007a0c */ /* 0x000fe40003f06100 */
[----:B------:R-:W-:Y:S02]  /*0220*/  ISETP.GE.U32.AND P2, PT, R32, c[0x0][0x1a0], PT ;  /* 0x0000680020007a0c */ /* 0x000fe40003f46070 */
[----:B------:R-:W-:Y:S02]  /*0230*/  SHF.R.S32.HI R29, RZ, 0x1f, R32 ;  /* 0x0000001fff1d7819 */ /* 0x000fe40000011420 */
[----:B------:R-:W-:-:S02]  /*0240*/  ISETP.GE.U32.AND P3, PT, R53, c[0x0][0x1a0], PT ;  /* 0x0000680035007a0c */ /* 0x000fc40003f66070 */
[----:B------:R-:W-:Y:S02]  /*0250*/  SHF.R.S32.HI R0, RZ, 0x1f, R53 ;  /* 0x0000001fff007819 */ /* 0x000fe40000011435 */
[----:B0-----:R-:W-:Y:S02]  /*0260*/  @!P1 LEA R4, P5, R34, c[0x0][0x180], 0x1 ;  /* 0x0000600022049a11 */ /* 0x001fe400078a08ff */
[----:B------:R-:W-:Y:S02]  /*0270*/  ISETP.GE.U32.AND.EX P2, PT, R29, c[0x0][0x1a4], PT, P2 ;  /* 0x000069001d007a0c */ /* 0x000fe40003f46120 */
[----:B------:R-:W-:Y:S02]  /*0280*/  ISETP.GE.U32.AND.EX P3, PT, R0, c[0x0][0x1a4], PT, P3 ;  /* 0x0000690000007a0c */ /* 0x000fe40003f66130 */
[----:B------:R-:W-:Y:S02]  /*0290*/  @!P1 LEA.HI.X R5, R34, c[0x0][0x184], R27, 0x1, P5 ;  /* 0x0000610022059a11 */ /* 0x000fe400028f0c1b */
[----:B------:R-:W-:-:S03]  /*02a0*/  @!P0 LEA R2, P4, R36, c[0x0][0x180], 0x1 ;  /* 0x0000600024028a11 */ /* 0x000fc600078808ff */
[----:B------:R0:W2:Y:S01]  /*02b0*/  @!P1 LDG.E.U16.CONSTANT R26, [R4.64] ;  /* 0x00000004041a9981 */ /* 0x0000a2000c1e9500 */
[----:B------:R-:W-:-:S03]  /*02c0*/  @!P0 LEA.HI.X R3, R36, c[0x0][0x184], R23, 0x1, P4 ;  /* 0x0000610024038a11 */ /* 0x000fc600020f0c17 */
[C---:B------:R-:W-:Y:S02]  /*02d0*/  @!P2 LEA R6, P4, R32.reuse, c[0x0][0x180], 0x1 ;  /* 0x000060002006aa11 */ /* 0x040fe400078808ff */
[C---:B------:R-:W-:Y:S01]  /*02e0*/  @!P3 LEA R8, P5, R53.reuse, c[0x0][0x180], 0x1 ;  /* 0x000060003508ba11 */ /* 0x040fe200078a08ff */
[----:B------:R1:W3:Y:S01]  /*02f0*/  @!P0 LDG.E.U16.CONSTANT R22, [R2.64] ;  /* 0x0000000402168981 */ /* 0x0002e2000c1e9500 */
[----:B------:R-:W-:Y:S02]  /*0300*/  @!P2 LEA.HI.X R7, R32, c[0x0][0x184], R29, 0x1, P4 ;  /* 0x000061002007aa11 */ /* 0x000fe400020f0c1d */
[----:B------:R-:W-:Y:S02]  /*0310*/  @!P3 LEA.HI.X R9, R53, c[0x0][0x184], R0, 0x1, P5 ;  /* 0x000061003509ba11 */ /* 0x000fe400028f0c00 */
[----:B------:R-:W-:Y:S01]  /*0320*/  MOV R21, 0x4 ;  /* 0x0000000400157802 */ /* 0x000fe20000000f00 */
[----:B------:R4:W3:Y:S01]  /*0330*/  @!P2 LDG.E.U16.CONSTANT R50, [R6.64] ;  /* 0x000000040632a981 */ /* 0x0008e2000c1e9500 */
[----:B------:R-:W-:Y:S01]  /*0340*/  MOV R51, RZ ;  /* 0x000000ff00337202 */ /* 0x000fe20000000f00 */
[----:B------:R-:W-:Y:S01]  /*0350*/  CS2R R48, SRZ ;  /* 0x0000000000307805 */ /* 0x000fe2000001ff00 */
[----:B------:R-:W-:Y:S01]  /*0360*/  MOV R61, RZ ;  /* 0x000000ff003d7202 */ /* 0x000fe20000000f00 */
[----:B------:R0:W3:Y:S01]  /*0370*/  @!P3 LDG.E.U16.CONSTANT R52, [R8.64] ;  /* 0x000000040834b981 */ /* 0x0000e2000c1e9500 */
[----:B------:R-:W-:Y:S01]  /*0380*/  MOV R59, RZ ;  /* 0x000000ff003b7202 */ /* 0x000fe20000000f00 */
[----:B------:R-:W-:Y:S01]  /*0390*/  CS2R R46, SRZ ;  /* 0x00000000002e7805 */ /* 0x000fe2000001ff00 */
[----:B------:R-:W-:Y:S01]  /*03a0*/  MOV R45, RZ ;  /* 0x000000ff002d7202 */ /* 0x000fe20000000f00 */
[----:B-1----:R-:W-:Y:S01]  /*03b0*/  IMAD.WIDE R2, R36, R21, c[0x0][0x160] ;  /* 0x0000580024027625 */ /* 0x002fe200078e0215 */
[----:B------:R-:W-:-:S02]  /*03c0*/  MOV R43, RZ ;  /* 0x000000ff002b7202 */ /* 0x000fc40000000f00 */
[----:B------:R-:W-:Y:S01]  /*03d0*/  MOV R41, RZ ;  /* 0x000000ff00297202 */ /* 0x000fe20000000f00 */
[CC--:B------:R-:W-:Y:S01]  /*03e0*/  IMAD.WIDE R30, R36.reuse, R21.reuse, c[0x0][0x170] ;  /* 0x00005c00241e7625 */ /* 0x0c0fe200078e0215 */
[----:B------:R-:W-:Y:S01]  /*03f0*/  MOV R39, RZ ;  /* 0x000000ff00277202 */ /* 0x000fe20000000f00 */
[----:B------:R1:W5:Y:S01]  /*0400*/  @!P0 LDG.E R51, [R2.64] ;  /* 0x0000000402338981 */ /* 0x000362000c1e1900 */
[----:B------:R-:W-:Y:S01]  /*0410*/  MOV R37, RZ ;  /* 0x000000ff00257202 */ /* 0x000fe20000000f00 */
[-C--:B------:R-:W-:Y:S01]  /*0420*/  IMAD.WIDE R24, R36, R21.reuse, c[0x0][0x178] ;  /* 0x00005e0024187625 */ /* 0x080fe200078e0215 */
[----:B------:R-:W-:Y:S01]  /*0430*/  MOV R35, RZ ;  /* 0x000000ff00237202 */ /* 0x000fe20000000f00 */
[----:B------:R1:W5:Y:S01]  /*0440*/  @!P0 LDG.E R61, [R30.64] ;  /* 0x000000041e3d8981 */ /* 0x000362000c1e1900 */
[----:B------:R-:W-:Y:S01]  /*0450*/  MOV R33, RZ ;  /* 0x000000ff00217202 */ /* 0x000fe20000000f00 */
[CC--:B0-----:R-:W-:Y:S02]  /*0460*/  IMAD.WIDE R4, R34.reuse, R21.reuse, c[0x0][0x160] ;  /* 0x0000580022047625 */ /* 0x0c1fe400078e0215 */
[----:B------:R1:W5:Y:S02]  /*0470*/  @!P0 LDG.E R59, [R24.64] ;  /* 0x00000004183b8981 */ /* 0x000364000c1e1900 */
[----:B----4-:R-:W-:-:S02]  /*0480*/  IMAD.WIDE R6, R34, R21, c[0x0][0x170] ;  /* 0x00005c0022067625 */ /* 0x010fc400078e0215 */
        /* <DEDUP_REMOVED lines=16> */
[----:B------:R-:W-:Y:S02]  /*0590*/  ISETP.NE.AND P4, PT, RZ, c[0x0][0x1a8], PT ;  /* 0x00006a00ff007a0c */ /* 0x000fe40003f85270 */
[----:B------:R-:W-:Y:S01]  /*05a0*/  MOV R28, RZ ;  /* 0x000000ff001c7202 */ /* 0x000fe20000000f00 */
[----:B------:R-:W-:Y:S01]  /*05b0*/  BSSY B0, `(.L_x_432) ;  /* 0x000009a000007945 */ /* 0x000fe20003800000 */
[----:B--2---:R-:W-:-:S02]  /*05c0*/  @!P1 HADD2.F32 R46, -RZ, R26.H0_H0 ;  /* 0x2000001aff2e9230 */ /* 0x004fc40000004100 */
[----:B------:R-:W0:Y:S01]  /*05d0*/  MUFU.RCP R26, c[0x0][0x194] ;  /* 0x00006500001a7b08 */ /* 0x000e220000001000 */
[----:B---3--:R-:W-:Y:S02]  /*05e0*/  @!P0 HADD2.F32 R28, -RZ, R22.H0_H0 ;  /* 0x20000016ff1c8230 */ /* 0x008fe40000004100 */
[----:B------:R-:W-:Y:S01]  /*05f0*/  @!P2 HADD2.F32 R48, -RZ, R50.H0_H0 ;  /* 0x20000032ff30a230 */ /* 0x000fe20000004100 */
[----:B------:R-:W-:Y:S01]  /*0600*/  MOV R50, RZ ;  /* 0x000000ff00327202 */ /* 0x000fe20000000f00 */
[----:B------:R-:W-:Y:S01]  /*0610*/  @!P3 HADD2.F32 R50, -RZ, R52.H0_H0 ;  /* 0x20000034ff32b230 */ /* 0x000fe20000004100 */
[----:B0-----:R-:W-:Y:S01]  /*0620*/  FMUL.FTZ R22, R26, R28 ;  /* 0x0000001c1a167220 */ /* 0x001fe20000410000 */
[----:B------:R-:W-:Y:S05]  /*0630*/  @!P4 BRA `(.L_x_433) ;  /* 0x000004900000c947 */ /* 0x000fea0003800000 */
[----:B-1----:R-:W-:Y:S01]  /*0640*/  FSETP.GEU.FTZ.AND P6, PT, |R22|, +INF , PT ;  /* 0x7f8000001600780b */ /* 0x002fe20003fde200 */
[C---:B------:R-:W-:Y:S01]  /*0650*/  FMUL.FTZ R28, R26.reuse, R48 ;  /* 0x000000301a1c7220 */ /* 0x040fe20000410000 */
[----:B------:R-:W-:Y:S01]  /*0660*/  HFMA2.MMA R48, -RZ, RZ, 0, 5.9604644775390625e-08 ;  /* 0x00000001ff307435 */ /* 0x000fe200000001ff */
[C---:B------:R-:W-:Y:S01]  /*0670*/  FMUL.FTZ R46, R26.reuse, R46 ;  /* 0x0000002e1a2e7220 */ /* 0x040fe20000410000 */
[----:B------:R-:W-:Y:S01]  /*0680*/  BSSY B1, `(.L_x_434) ;  /* 0x0000015000017945 */ /* 0x000fe20003800000 */
[----:B------:R-:W-:Y:S01]  /*0690*/  FMUL.FTZ R26, R26, R50 ;  /* 0x000000321a1a7220 */ /* 0x000fe20000410000 */
[----:B------:R-:W-:-:S02]  /*06a0*/  MOV R50, 0x1 ;  /* 0x0000000100327802 */ /* 0x000fc40000000f00 */
[----:B------:R-:W-:Y:S02]  /*06b0*/  FSETP.GEU.FTZ.AND P5, PT, |R46|, +INF , PT ;  /* 0x7f8000002e00780b */ /* 0x000fe40003fbe200 */
[----:B------:R-:W-:Y:S02]  /*06c0*/  FSETP.GEU.FTZ.AND P4, PT, |R28|, +INF , PT ;  /* 0x7f8000001c00780b */ /* 0x000fe40003f9e200 */
[----:B------:R-:W-:Y:S02]  /*06d0*/  P2R R52, PR, RZ, 0x20 ;  /* 0x00000020ff347803 */ /* 0x000fe40000000000 */
[----:B------:R-:W-:Y:S02]  /*06e0*/  PRMT R48, R48, 0x5410, R50 ;  /* 0x0000541030307816 */ /* 0x000fe40000000032 */
[----:B------:R-:W-:Y:S01]  /*06f0*/  FSETP.GEU.FTZ.AND P5, PT, |R26|, +INF , PT ;  /* 0x7f8000001a00780b */ /* 0x000fe20003fbe200 */
[----:B------:R-:W-:Y:S07]  /*0700*/  @P6 BRA `(.L_x_435) ;  /* 0x000000c000006947 */ /* 0x000fee0003800000 */
[----:B-----5:R-:W-:Y:S01]  /*0710*/  FMUL.FTZ R50, R59, c[0x0][0x18c] ;  /* 0x000063003b327a20 */ /* 0x020fe20000410000 */
[----:B------:R-:W-:Y:S01]  /*0720*/  PRMT R48, R48, 0x5410, R44 ;  /* 0x0000541030307816 */ /* 0x000fe2000000002c */
[----:B------:R-:W-:-:S02]  /*0730*/  FMUL.FTZ R59, R38, R22 ;  /* 0x00000016263b7220 */ /* 0x000fc40000410000 */
        /* <DEDUP_REMOVED lines=9> */
.L_x_435:
[----:B------:R-:W-:Y:S05]  /*07d0*/  BSYNC B1 ;  /* 0x0000000000017941 */ /* 0x000fea0003800000 */
.L_x_434:
        /* <DEDUP_REMOVED lines=16> */
.L_x_437:
[----:B------:R-:W-:Y:S05]  /*08e0*/  BSYNC B1 ;  /* 0x0000000000017941 */ /* 0x000fea0003800000 */
.L_x_436:
[----:B------:R-:W-:Y:S01]  /*08f0*/  BSSY B1, `(.L_x_438) ;  /* 0x000000f000017945 */ /* 0x000fe20003800000 */
[----:B------:R-:W-:Y:S01]  /*0900*/  MOV R44, 0x1 ;  /* 0x00000001002c7802 */ /* 0x000fe20000000f00 */
[----:B------:R-:W-:Y:S05]  /*0910*/  @P4 BRA `(.L_x_439) ;  /* 0x000000c000004947 */ /* 0x000fea0003800000 */
[----:B-----5:R-:W-:Y:S02]  /*0920*/  FMUL.FTZ R22, R39, c[0x0][0x18c] ;  /* 0x0000630027167a20 */ /* 0x020fe40000410000 */
        /* <DEDUP_REMOVED lines=8> */
[--C-:B------:R-:W-:Y:S01]  /*09b0*/  FFMA.FTZ R28, R43, c[0x0][0x1ac], R22.reuse ;  /* 0x00006b002b1c7a23 */ /* 0x100fe20000010016 */
[----:B------:R-:W-:-:S03]  /*09c0*/  PRMT R22, R48, 0x7610, R22 ;  /* 0x0000761030167816 */ /* 0x000fc60000000016 */
[----:B------:R-:W-:Y:S02]  /*09d0*/  FFMA.FTZ R43, -R28, c[0x0][0x198], R43 ;  /* 0x000066001c2b7a23 */ /* 0x000fe4000001012b */
.L_x_439:
[----:B------:R-:W-:Y:S05]  /*09e0*/  BSYNC B1 ;  /* 0x0000000000017941 */ /* 0x000fea0003800000 */
.L_x_438:
        /* <DEDUP_REMOVED lines=14> */
.L_x_433:
[----:B-1----:R-:W-:Y:S01]  /*0ad0*/  FSETP.GEU.FTZ.AND P6, PT, |R22|, +INF , PT ;  /* 0x7f8000001600780b */ /* 0x002fe20003fde200 */
[C---:B------:R-:W-:Y:S01]  /*0ae0*/  FMUL.FTZ R28, R26.reuse, R48 ;  /* 0x000000301a1c7220 */ /* 0x040fe20000410000 */
[----:B------:R-:W-:Y:S01]  /*0af0*/  HFMA2.MMA R48, -RZ, RZ, 0, 5.9604644775390625e-08 ;  /* 0x00000001ff307435 */ /* 0x000fe200000001ff */
[C---:B------:R-:W-:Y:S01]  /*0b00*/  FMUL.FTZ R46, R26.reuse, R46 ;  /* 0x0000002e1a2e7220 */ /* 0x040fe20000410000 */
[----:B------:R-:W-:Y:S01]  /*0b10*/  BSSY B1, `(.L_x_441) ;  /* 0x0000015000017945 */ /* 0x000fe20003800000 */
[----:B------:R-:W-:Y:S01]  /*0b20*/  FMUL.FTZ R26, R26, R50 ;  /* 0x000000321a1a7220 */ /* 0x000fe20000410000 */
[----:B------:R-:W-:Y:S02]  /*0b30*/  MOV R50, 0x1 ;  /* 0x0000000100327802 */ /* 0x000fe40000000f00 */
[----:B------:R-:W-:Y:S02]  /*0b40*/  FSETP.GEU.FTZ.AND P5, PT, |R46|, +INF , PT ;  /* 0x7f8000002e00780b */ /* 0x000fe40003fbe200 */
[----:B------:R-:W-:-:S02]  /*0b50*/  FSETP.GEU.FTZ.AND P4, PT, |R28|, +INF , PT ;  /* 0x7f8000001c00780b */ /* 0x000fc40003f9e200 */
[----:B------:R-:W-:Y:S02]  /*0b60*/  P2R R52, PR, RZ, 0x20 ;  /* 0x00000020ff347803 */ /* 0x000fe40000000000 */
[----:B------:R-:W-:Y:S02]  /*0b70*/  PRMT R48, R48, 0x5410, R50 ;  /* 0x0000541030307816 */ /* 0x000fe40000000032 */
[----:B------:R-:W-:Y:S01]  /*0b80*/  FSETP.GEU.FTZ.AND P5, PT, |R26|, +INF , PT ;  /* 0x7f8000001a00780b */ /* 0x000fe20003fbe200 */
[----:B------:R-:W-:Y:S07]  /*0b90*/  @P6 BRA `(.L_x_442) ;  /* 0x000000c000006947 */ /* 0x000fee0003800000 */
        /* <DEDUP_REMOVED lines=12> */
.L_x_442:
[----:B------:R-:W-:Y:S05]  /*0c60*/  BSYNC B1 ;  /* 0x0000000000017941 */ /* 0x000fea0003800000 */
.L_x_441:
        /* <DEDUP_REMOVED lines=16> */
.L_x_444:
[----:B------:R-:W-:Y:S05]  /*0d70*/  BSYNC B1 ;  /* 0x0000000000017941 */ /* 0x000fea0003800000 */
.L_x_443:
        /* <DEDUP_REMOVED lines=12> */
[--C-:B------:R-:W-:Y:S01]  /*0e40*/  FFMA.FTZ R28, R43, c[0x0][0x1ac], R22.reuse ;  /* 0x00006b002b1c7a23 */ /* 0x100fe20000010016 */
[----:B------:R-:W-:-:S03]  /*0e50*/  PRMT R22, R48, 0x7610, R22 ;  /* 0x0000761030167816 */ /* 0x000fc60000000016 */
[----:B------:R-:W-:Y:S02]  /*0e60*/  FFMA.FTZ R43, -R28, c[0x0][0x198], R43 ;  /* 0x000066001c2b7a23 */ /* 0x000fe4000001012b */
.L_x_446:
[----:B------:R-:W-:Y:S05]  /*0e70*/  BSYNC B1 ;  /* 0x0000000000017941 */ /* 0x000fea0003800000 */
.L_x_445:
[----:B------:R-:W-:Y:S05]  /*0e80*/  @P5 BRA `(.L_x_440) ;  /* 0x000000c000005947 */ /* 0x000fea0003800000 */
[----:B-----5:R-:W-:Y:S02]  /*0e90*/  FMUL.FTZ R28, R33, c[0x0][0x18c] ;  /* 0x00006300211c7a20 */ /* 0x020fe40000410000 */
[-C--:B------:R-:W-:Y:S02]  /*0ea0*/  FMUL.FTZ R33, R38, R26.reuse ;  /* 0x0000001a26217220 */ /* 0x080fe40000410000 */
[----:B------:R-:W-:Y:S02]  /*0eb0*/  FMUL.FTZ R35, R35, c[0x0][0x188] ;  /* 0x0000620023237a20 */ /* 0x000fe40000410000 */
[----:B------:R-:W-:Y:S02]  /*0ec0*/  FFMA.FTZ R33, R26, R33, R28 ;  /* 0x000000211a217223 */ /* 0x000fe4000001001c */
[----:B------:R-:W-:Y:S02]  /*0ed0*/  FFMA.FTZ R35, R40, R26, R35 ;  /* 0x0000001a28237223 */ /* 0x000fe40000010023 */
[----:B------:R-:W-:-:S06]  /*0ee0*/  FADD.FTZ R28, R33, c[0x0][0x190] ;  /* 0x00006400211c7621 */ /* 0x000fcc0000010000 */
[----:B------:R-:W0:Y:S08]  /*0ef0*/  MUFU.SQRT R28, R28 ;  /* 0x0000001c001c7308 */ /* 0x000e300000002000 */
[----:B0-----:R-:W0:Y:S02]  /*0f00*/  MUFU.RCP R44, R28 ;  /* 0x0000001c002c7308 */ /* 0x001e240000001000 */
[----:B0-----:R-:W-:Y:S01]  /*0f10*/  FMUL.FTZ R26, R35, R44 ;  /* 0x0000002c231a7220 */ /* 0x001fe20000410000 */
[----:B------:R-:W-:-:S03]  /*0f20*/  PRMT R44, R22, 0x7610, R44 ;  /* 0x00007610162c7816 */ /* 0x000fc6000000002c */
[----:B------:R-:W-:-:S04]  /*0f30*/  FFMA.FTZ R26, R37, c[0x0][0x1ac], R26 ;  /* 0x00006b00251a7a23 */ /* 0x000fc8000001001a */
[----:B------:R-:W-:Y:S02]  /*0f40*/  FFMA.FTZ R37, -R26, c[0x0][0x198], R37 ;  /* 0x000066001a257a23 */ /* 0x000fe40000010125 */
.L_x_440:
[----:B------:R-:W-:Y:S05]  /*0f50*/  BSYNC B0 ;  /* 0x0000000000007941 */ /* 0x000fea0003800000 */
.L_x_432:
[----:B------:R-:W-:Y:S01]  /*0f60*/  ISETP.NE.U32.AND P4, PT, RZ, c[0x0][0x168], PT ;  /* 0x00005a00ff007a0c */ /* 0x000fe20003f85070 */
[----:B------:R-:W-:Y:S03]  /*0f70*/  BSSY B0, `(.L_x_447) ;  /* 0x000002d000007945 */ /* 0x000fe60003800000 */
[----:B------:R-:W-:-:S13]  /*0f80*/  ISETP.NE.AND.EX P4, PT, RZ, c[0x0][0x16c], PT, P4 ;  /* 0x00005b00ff007a0c */ /* 0x000fda0003f85340 */
[----:B------:R-:W-:Y:S05]  /*0f90*/  @!P4 BRA `(.L_x_448) ;  /* 0x000001e00000c947 */ /* 0x000fea0003800000 */
[----:B------:R-:W-:Y:S01]  /*0fa0*/  @!P0 LEA R22, P4, R36, c[0x0][0x168], 0x1 ;  /* 0x00005a0024168a11 */ /* 0x000fe200078808ff */
[----:B-----5:R0:W-:Y:S01]  /*0fb0*/  @!P0 STG.E [R30.64], R61 ;  /* 0x0000003d1e008986 */ /* 0x0201e2000c101904 */
[----:B------:R-:W-:Y:S02]  /*0fc0*/  @!P1 LEA R26, P5, R34, c[0x0][0x168], 0x1 ;  /* 0x00005a00221a9a11 */ /* 0x000fe400078a08ff */
[----:B------:R-:W-:Y:S01]  /*0fd0*/  @!P0 LEA.HI.X R23, R36, c[0x0][0x16c], R23, 0x1, P4 ;  /* 0x00005b0024178a11 */ /* 0x000fe200020f0c17 */
[----:B------:R-:W-:Y:S01]  /*0fe0*/  @!P0 STG.E [R24.64], R59 ;  /* 0x0000003b18008986 */ /* 0x000fe2000c101904 */
[----:B------:R-:W-:Y:S02]  /*0ff0*/  @!P2 LEA R28, P6, R32, c[0x0][0x168], 0x1 ;  /* 0x00005a00201caa11 */ /* 0x000fe400078c08ff */
[----:B------:R-:W-:Y:S01]  /*1000*/  @!P1 LEA.HI.X R27, R34, c[0x0][0x16c], R27, 0x1, P5 ;  /* 0x00005b00221b9a11 */ /* 0x000fe200028f0c1b */
[----:B------:R1:W-:Y:S01]  /*1010*/  @!P0 STG.E [R2.64], R51 ;  /* 0x0000003302008986 */ /* 0x0003e2000c101904 */
[----:B------:R-:W-:-:S02]  /*1020*/  @!P2 LEA.HI.X R29, R32, c[0x0][0x16c], R29, 0x1, P6 ;  /* 0x00005b00201daa11 */ /* 0x000fc400030f0c1d */
[----:B0-----:R-:W-:-:S05]  /*1030*/  @!P0 F2FP.PACK_AB R31, RZ, R51 ;  /* 0x00000033ff1f823e */ /* 0x001fca00000000ff */
[----:B------:R-:W-:Y:S01]  /*1040*/  @!P0 STG.E.U16 [R22.64], R31 ;  /* 0x0000001f16008986 */ /* 0x000fe2000c101504 */
[----:B-1----:R-:W-:-:S03]  /*1050*/  @!P1 F2FP.PACK_AB R3, RZ, R49 ;  /* 0x00000031ff03923e */ /* 0x002fc600000000ff */
[----:B------:R0:W-:Y:S04]  /*1060*/  @!P1 STG.E [R6.64], R47 ;  /* 0x0000002f06009986 */ /* 0x0001e8000c101904 */
[----:B------:R1:W-:Y:S04]  /*1070*/  @!P1 STG.E [R8.64], R45 ;  /* 0x0000002d08009986 */ /* 0x0003e8000c101904 */
[----:B------:R1:W-:Y:S01]  /*1080*/  @!P1 STG.E [R4.64], R49 ;  /* 0x0000003104009986 */ /* 0x0003e2000c101904 */
[----:B0-----:R-:W-:-:S03]  /*1090*/  @!P2 F2FP.PACK_AB R7, RZ, R43 ;  /* 0x0000002bff07a23e */ /* 0x001fc600000000ff */
[----:B------:R1:W-:Y:S04]  /*10a0*/  @!P1 STG.E.U16 [R26.64], R3 ;  /* 0x000000031a009986 */ /* 0x0003e8000c101504 */
[----:B------:R1:W-:Y:S04]  /*10b0*/  @!P2 STG.E [R12.64], R41 ;  /* 0x000000290c00a986 */ /* 0x0003e8000c101904 */
[----:B------:R1:W-:Y:S04]  /*10c0*/  @!P2 STG.E [R14.64], R39 ;  /* 0x000000270e00a986 */ /* 0x0003e8000c101904 */
[----:B------:R1:W-:Y:S04]  /*10d0*/  @!P2 STG.E [R10.64], R43 ;  /* 0x0000002b0a00a986 */ /* 0x0003e8000c101904 */
[----:B------:R1:W-:Y:S01]  /*10e0*/  @!P2 STG.E.U16 [R28.64], R7 ;  /* 0x000000071c00a986 */ /* 0x0003e2000c101504 */
[----:B------:R-:W-:Y:S05]  /*10f0*/  @P3 BRA `(.L_x_449) ;  /* 0x0000014000003947 */ /* 0x000fea0003800000 */
[----:B------:R-:W-:Y:S01]  /*1100*/  LEA R2, P0, R53, c[0x0][0x168], 0x1 ;  /* 0x00005a0035027a11 */ /* 0x000fe200078008ff */
[----:B------:R0:W-:Y:S01]  /*1110*/  STG.E [R18.64], R35 ;  /* 0x0000002312007986 */ /* 0x0001e2000c101904 */
[----:B-1----:R-:W-:-:S02]  /*1120*/  F2FP.PACK_AB R4, RZ, R37 ;  /* 0x00000025ff04723e */ /* 0x002fc400000000ff */
[----:B------:R-:W-:Y:S01]  /*1130*/  LEA.HI.X R3, R53, c[0x0][0x16c], R0, 0x1, P0 ;  /* 0x00005b0035037a11 */ /* 0x000fe200000f0c00 */
[----:B------:R0:W-:Y:S04]  /*1140*/  STG.E [R20.64], R33 ;  /* 0x0000002114007986 */ /* 0x0001e8000c101904 */
[----:B------:R0:W-:Y:S04]  /*1150*/  STG.E [R16.64], R37 ;  /* 0x0000002510007986 */ /* 0x0001e8000c101904 */
[----:B------:R0:W-:Y:S01]  /*1160*/  STG.E.U16 [R2.64], R4 ;  /* 0x0000000402007986 */ /* 0x0001e2000c101504 */
[----:B------:R-:W-:Y:S05]  /*1170*/  BRA `(.L_x_449) ;  /* 0x000000c000007947 */ /* 0x000fea0003800000 */
.L_x_448:
        /* <DEDUP_REMOVED lines=12> */
.L_x_449:
[----:B------:R-:W-:Y:S05]  /*1240*/  BSYNC B0 ;  /* 0x0000000000007941 */ /* 0x000fea0003800000 */
.L_x_447:
[----:B------:R-:W-:-:S04]  /*1250*/  LEA R42, R55, R42, 0x2 ;  /* 0x0000002a372a7211 */ /* 0x000fc800078e10ff */
[----:B------:R-:W-:Y:S02]  /*1260*/  ISETP.GE.U32.AND P0, PT, R42, c[0x0][0x1a0], PT ;  /* 0x000068002a007a0c */ /* 0x000fe40003f06070 */
[----:B------:R-:W-:-:S04]  /*1270*/  SHF.R.S32.HI R0, RZ, 0x1f, R42 ;  /* 0x0000001fff007819 */ /* 0x000fc8000001142a */
[----:B------:R-:W-:-:S13]  /*1280*/  ISETP.GE.U32.AND.EX P0, PT, R0, c[0x0][0x1a4], PT, P0 ;  /* 0x0000690000007a0c */ /* 0x000fda0003f06100 */
[----:B------:R-:W-:Y:S01]  /*1290*/  @P0 CALL.REL.NOINC `(.L_x_431) ;  /* 0x0000001000000944 */ /* 0x000fe20003c00000 */
[----:B------:R-:W-:Y:S05]  /*12a0*/  BRA `(.L_x_450) ;  /* 0xffffeed000007947 */ /* 0x000fea000383ffff */
.L_x_431:
[----:B------:R-:W-:-:S04]  /*12b0*/  ISETP.NE.U32.AND P0, PT, RZ, c[0x0][0x168], PT ;  /* 0x00005a00ff007a0c */ /* 0x000fc80003f05070 */
[----:B------:R-:W-:-:S13]  /*12c0*/  ISETP.NE.AND.EX P0, PT, RZ, c[0x0][0x16c], PT, P0 ;  /* 0x00005b00ff007a0c */ /* 0x000fda0003f05300 */
[----:B------:R-:W-:Y:S05]  /*12d0*/  @!P0 EXIT ;  /* 0x000000000000894d */ /* 0x000fea0003800000 */
[----:B------:R-:W-:Y:S01]  /*12e0*/  BAR.SYNC.DEFER_BLOCKING 0x0 ;  /* 0x0000000000007b1d */ /* 0x000fe20000010000 */
[----:B------:R-:W-:-:S13]  /*12f0*/  LOP3.LUT P0, RZ, R44, 0xff, RZ, 0xc0, !PT ;  /* 0x000000ff2cff7812 */ /* 0x000fda000780c0ff */
[----:B------:R-:W-:Y:S05]  /*1300*/  @!P0 EXIT ;  /* 0x000000000000894d */ /* 0x000fea0003800000 */
[----:B------:R-:W-:Y:S01]  /*1310*/  HFMA2.MMA R0, -RZ, RZ, 0, +INF ;  /* 0x00007c00ff007435 */ /* 0x000fe200000001ff */
[----:B0-----:R-:W-:Y:S02]  /*1320*/  MOV R2, c[0x0][0x168] ;  /* 0x00005a0000027a02 */ /* 0x001fe40000000f00 */
[----:B-1----:R-:W-:-:S05]  /*1330*/  MOV R3, c[0x0][0x16c] ;  /* 0x00005b0000037a02 */ /* 0x002fca0000000f00 */
[----:B------:R-:W-:Y:S01]  /*1340*/  STG.E.U16 [R2.64], R0 ;  /* 0x0000000002007986 */ /* 0x000fe2000c101504 */
[----:B------:R-:W-:Y:S05]  /*1350*/  EXIT ;  /* 0x000000000000794d */ /* 0x000fea0003800000 */
.L_x_451:
        /* <DEDUP_REMOVED lines=10> */
.L_x_546:


//--------------------- .text._Z27reversible_adam_cuda_kernelIfffEvPT_PT1_S1_S1_PKT0_fffffm10adamMode_tf --------------------------
	.section	.text._Z27reversible_adam_cuda_kernelIfffEvPT_PT1_S1_S1_PKT0_fffffm10adamMode_tf,"ax",@progbits
	.sectioninfo	@"SHI_REGISTERS=64"
	.align	128
        .global         _Z27reversible_adam_cuda_kernelIfffEvPT_PT1_S1_S1_PKT0_fffffm10adamMode_tf
        .type           _Z27reversible_adam_cuda_kernelIfffEvPT_PT1_S1_S1_PKT0_fffffm10adamMode_tf,@function
        .size           _Z27reversible_adam_cuda_kernelIfffEvPT_PT1_S1_S1_PKT0_fffffm10adamMode_tf,(.L_x_547 - _Z27reversible_adam_cuda_kernelIfffEvPT_PT1_S1_S1_PKT0_fffffm10adamMode_tf)
        .other          _Z27reversible_adam_cuda_kernelIfffEvPT_PT1_S1_S1_PKT0_fffffm10adamMode_tf,@"STO_CUDA_ENTRY STV_DEFAULT"
_Z27reversible_adam_cuda_kernelIfffEvPT_PT1_S1_S1_PKT0_fffffm10adamMode_tf:
.text._Z27reversible_adam_cuda_kernelIfffEvPT_PT1_S1_S1_PKT0_fffffm10adamMode_tf:
        /* <DEDUP_REMOVED lines=24> */
.L_x_471:
[----:B------:R-:W-:Y:S02]  /*0180*/  IADD3 R36, R61, R42, RZ ;  /* 0x0000002a3d247210 */ /* 0x000fe40007ffe0ff */
[----:B0-----:R-:W-:Y:S02]  /*0190*/  MOV R26, RZ ;  /* 0x000000ff001a7202 */ /* 0x001fe40000000f00 */
[C---:B------:R-:W-:Y:S02]  /*01a0*/  IADD3 R34, R36.reuse, R59, RZ ;  /* 0x0000003b24227210 */ /* 0x040fe40007ffe0ff */
[----:B------:R-:W-:-:S02]  /*01b0*/  ISETP.GE.U32.AND P0, PT, R36, c[0x0][0x1a0], PT ;  /* 0x0000680024007a0c */ /* 0x000fc40003f06070 */
[----:B------:R-:W-:Y:S02]  /*01c0*/  SHF.R.S32.HI R27, RZ, 0x1f, R36 ;  /* 0x0000001fff1b7819 */ /* 0x000fe40000011424 */
[CC--:B------:R-:W-:Y:S02]  /*01d0*/  IADD3 R32, R34.reuse, R59.reuse, RZ ;  /* 0x0000003b22207210 */ /* 0x0c0fe40007ffe0ff */
        /* <DEDUP_REMOVED lines=17> */
[----:B------:R0:W2:Y:S01]  /*02f0*/  @!P0 LDG.E.CONSTANT R26, [R2.64] ;  /* 0x00000004021a8981 */ /* 0x0000a2000c1e9900 */
[----:B------:R-:W-:Y:S02]  /*0300*/  @!P3 LEA R8, P4, R57, c[0x0][0x180], 0x2 ;  /* 0x000060003908ba11 */ /* 0x000fe400078810ff */
[----:B------:R-:W-:Y:S01]  /*0310*/  MOV R30, RZ ;  /* 0x000000ff001e7202 */ /* 0x000fe20000000f00 */
[----:B------:R1:W5:Y:S01]  /*0320*/  @!P1 LDG.E.CONSTANT R46, [R4.64] ;  /* 0x00000004042e9981 */ /* 0x000362000c1e9900 */
[----:B------:R-:W-:Y:S02]  /*0330*/  MOV R28, RZ ;  /* 0x000000ff001c7202 */ /* 0x000fe40000000f00 */
[----:B------:R-:W-:-:S02]  /*0340*/  @!P2 LEA.HI.X R7, R32, c[0x0][0x184], R31, 0x2, P5 ;  /* 0x000061002007aa11 */ /* 0x000fc400028f141f */
[----:B------:R-:W-:Y:S02]  /*0350*/  @!P3 LEA.HI.X R9, R57, c[0x0][0x184], R0, 0x2, P4 ;  /* 0x000061003909ba11 */ /* 0x000fe400020f1400 */
[----:B------:R-:W-:Y:S01]  /*0360*/  MOV R25, 0x4 ;  /* 0x0000000400197802 */ /* 0x000fe20000000f00 */
[----:B------:R3:W5:Y:S01]  /*0370*/  @!P2 LDG.E.CONSTANT R30, [R6.64] ;  /* 0x00000004061ea981 */ /* 0x000762000c1e9900 */
[----:B------:R-:W-:Y:S02]  /*0380*/  MOV R55, RZ ;  /* 0x000000ff00377202 */ /* 0x000fe40000000f00 */
[----:B------:R-:W-:Y:S01]  /*0390*/  MOV R53, RZ ;  /* 0x000000ff00357202 */ /* 0x000fe20000000f00 */
[----:B------:R4:W5:Y:S01]  /*03a0*/  @!P3 LDG.E.CONSTANT R28, [R8.64] ;  /* 0x00000004081cb981 */ /* 0x000962000c1e9900 */
        /* <DEDUP_REMOVED lines=8> */
[-C--:B---3--:R-:W-:Y:S01]  /*0430*/  IMAD.WIDE R6, R36, R25.reuse, c[0x0][0x178] ;  /* 0x00005e0024067625 */ /* 0x088fe200078e0219 */
[----:B------:R-:W-:Y:S01]  /*0440*/  MOV R39, RZ ;  /* 0x000000ff00277202 */ /* 0x000fe20000000f00 */
[----:B------:R0:W5:Y:S01]  /*0450*/  @!P0 LDG.E R53, [R4.64] ;  /* 0x0000000404358981 */ /* 0x000162000c1e1900 */
[----:B------:R-:W-:Y:S01]  /*0460*/  MOV R37, RZ ;  /* 0x000000ff00257202 */ /* 0x000fe20000000f00 */
[CC--:B----4-:R-:W-:Y:S01]  /*0470*/  IMAD.WIDE R8, R34.reuse, R25.reuse, c[0x0][0x160] ;  /* 0x0000580022087625 */ /* 0x0d0fe200078e0219 */
[----:B------:R-:W-:Y:S01]  /*0480*/  MOV R35, RZ ;  /* 0x000000ff00237202 */ /* 0x000fe20000000f00 */
[----:B------:R0:W5:Y:S01]  /*0490*/  @!P0 LDG.E R51, [R6.64] ;  /* 0x0000000406338981 */ /* 0x000162000c1e1900 */
[----:B------:R-:W-:Y:S01]  /*04a0*/  MOV R33, RZ ;  /* 0x000000ff00217202 */ /* 0x000fe20000000f00 */
        /* <DEDUP_REMOVED lines=22> */
[----:B0-----:R-:W-:Y:S01]  /*0610*/  FSETP.GEU.FTZ.AND P6, PT, |R26|, +INF , PT ;  /* 0x7f8000001a00780b */ /* 0x001fe20003fde200 */
        /* <DEDUP_REMOVED lines=24> */
.L_x_456:
[----:B------:R-:W-:Y:S05]  /*07a0*/  BSYNC B1 ;  /* 0x0000000000017941 */ /* 0x000fea0003800000 */
.L_x_455:
        /* <DEDUP_REMOVED lines=16> */
.L_x_458:
[----:B------:R-:W-:Y:S05]  /*08b0*/  BSYNC B1 ;  /* 0x0000000000017941 */ /* 0x000fea0003800000 */
.L_x_457:
[----:B------:R-:W-:Y:S01]  /*08c0*/  BSSY B1, `(.L_x_459) ;  /* 0x000000f000017945 */ /* 0x000fe20003800000 */
[----:B------:R-:W-:Y:S01]  /*08d0*/  MOV R44, 0x1 ;  /* 0x00000001002c7802 */ /* 0x000fe20000000f00 */
        /* <DEDUP_REMOVED lines=13> */
.L_x_460:
[----:B------:R-:W-:Y:S05]  /*09b0*/  BSYNC B1 ;  /* 0x0000000000017941 */ /* 0x000fea0003800000 */
.L_x_459:
        /* <DEDUP_REMOVED lines=14> */
.L_x_454:
        /* <DEDUP_REMOVED lines=8> */
[----:B------:R-:W-:-:S02]  /*0b20*/  FSETP.GEU.FTZ.AND P4, PT, |R30|, +INF , PT ;  /* 0x7f8000001e00780b */ /* 0x000fc40003f9e200 */
[----:B------:R-:W-:Y:S02]  /*0b30*/  P2R R52, PR, RZ, 0x20 ;  /* 0x00000020ff347803 */ /* 0x000fe40000000000 */
        /* <DEDUP_REMOVED lines=15> */
.L_x_463:
[----:B------:R-:W-:Y:S05]  /*0c30*/  BSYNC B1 ;  /* 0x0000000000017941 */ /* 0x000fea0003800000 */
.L_x_462:
        /* <DEDUP_REMOVED lines=16> */
.L_x_465:
[----:B------:R-:W-:Y:S05]  /*0d40*/  BSYNC B1 ;  /* 0x0000000000017941 */ /* 0x000fea0003800000 */
.L_x_464:
        /* <DEDUP_REMOVED lines=15> */
.L_x_467:
[----:B------:R-:W-:Y:S05]  /*0e40*/  BSYNC B1 ;  /* 0x0000000000017941 */ /* 0x000fea0003800000 */
.L_x_466:
[----:B------:R-:W-:Y:S05]  /*0e50*/  @P5 BRA `(.L_x_461) ;  /* 0x000000c000005947 */ /* 0x000fea0003800000 */
[----:B------:R-:W-:Y:S02]  /*0e60*/  FMUL.FTZ R30, R33, c[0x0][0x18c] ;  /* 0x00006300211e7a20 */ /* 0x000fe40000410000 */
        /* <DEDUP_REMOVED lines=11> */
.L_x_461:
[----:B------:R-:W-:Y:S05]  /*0f20*/  BSYNC B0 ;  /* 0x0000000000007941 */ /* 0x000fea0003800000 */
.L_x_453:
[----:B------:R-:W-:Y:S01]  /*0f30*/  ISETP.NE.U32.AND P4, PT, RZ, c[0x0][0x168], PT ;  /* 0x00005a00ff007a0c */ /* 0x000fe20003f85070 */
[----:B------:R-:W-:Y:S03]  /*0f40*/  BSSY B0, `(.L_x_468) ;  /* 0x0000029000007945 */ /* 0x000fe60003800000 */
[----:B------:R-:W-:-:S13]  /*0f50*/  ISETP.NE.AND.EX P4, PT, RZ, c[0x0][0x16c], PT, P4 ;  /* 0x00005b00ff007a0c */ /* 0x000fda0003f85340 */
[----:B------:R-:W-:Y:S05]  /*0f60*/  @!P4 BRA `(.L_x_469) ;  /* 0x000001a00000c947 */ /* 0x000fea0003800000 */
[----:B------:R-:W-:Y:S01]  /*0f70*/  @!P0 LEA R26, P4, R36, c[0x0][0x168], 0x2 ;  /* 0x00005a00241a8a11 */ /* 0x000fe200078810ff */
[----:B------:R0:W-:Y:S01]  /*0f80*/  @!P0 STG.E [R4.64], R53 ;  /* 0x0000003504008986 */ /* 0x0001e2000c101904 */
[----:B------:R-:W-:Y:S02]  /*0f90*/  @!P1 LEA R28, P5, R34, c[0x0][0x168], 0x2 ;  /* 0x00005a00221c9a11 */ /* 0x000fe400078a10ff */
[----:B------:R-:W-:Y:S01]  /*0fa0*/  @!P0 LEA.HI.X R27, R36, c[0x0][0x16c], R27, 0x2, P4 ;  /* 0x00005b00241b8a11 */ /* 0x000fe200020f141b */
[----:B------:R0:W-:Y:S01]  /*0fb0*/  @!P0 STG.E [R6.64], R51 ;  /* 0x0000003306008986 */ /* 0x0001e2000c101904 */
[----:B------:R-:W-:Y:S02]  /*0fc0*/  @!P2 LEA R30, P6, R32, c[0x0][0x168], 0x2 ;  /* 0x00005a00201eaa11 */ /* 0x000fe400078c10ff */
[----:B------:R-:W-:Y:S01]  /*0fd0*/  @!P1 LEA.HI.X R29, R34, c[0x0][0x16c], R29, 0x2, P5 ;  /* 0x00005b00221d9a11 */ /* 0x000fe200028f141d */
[----:B------:R0:W-:Y:S01]  /*0fe0*/  @!P0 STG.E [R2.64], R55 ;  /* 0x0000003702008986 */ /* 0x0001e2000c101904 */
[----:B------:R-:W-:-:S03]  /*0ff0*/  @!P2 LEA.HI.X R31, R32, c[0x0][0x16c], R31, 0x2, P6 ;  /* 0x00005b00201faa11 */ /* 0x000fc600030f141f */
        /* <DEDUP_REMOVED lines=8> */
[----:B------:R0:W-:Y:S01]  /*1080*/  @!P2 STG.E [R30.64], R43 ;  /* 0x0000002b1e00a986 */ /* 0x0001e2000c101904 */
[----:B------:R-:W-:Y:S05]  /*1090*/  @P3 BRA `(.L_x_470) ;  /* 0x0000013000003947 */ /* 0x000fea0003800000 */
[C---:B0-----:R-:W-:Y:S01]  /*10a0*/  LEA R2, P0, R57.reuse, c[0x0][0x168], 0x2 ;  /* 0x00005a0039027a11 */ /* 0x041fe200078010ff */
[----:B------:R0:W-:Y:S03]  /*10b0*/  STG.E [R22.64], R35 ;  /* 0x0000002316007986 */ /* 0x0001e6000c101904 */
[----:B------:R-:W-:Y:S01]  /*10c0*/  LEA.HI.X R3, R57, c[0x0][0x16c], R0, 0x2, P0 ;  /* 0x00005b0039037a11 */ /* 0x000fe200000f1400 */
[----:B------:R0:W-:Y:S04]  /*10d0*/  STG.E [R24.64], R33 ;  /* 0x0000002118007986 */ /* 0x0001e8000c101904 */
[----:B------:R0:W-:Y:S04]  /*10e0*/  STG.E [R20.64], R37 ;  /* 0x0000002514007986 */ /* 0x0001e8000c101904 */
[----:B------:R0:W-:Y:S01]  /*10f0*/  STG.E [R2.64], R37 ;  /* 0x0000002502007986 */ /* 0x0001e2000c101904 */
[----:B------:R-:W-:Y:S05]  /*1100*/  BRA `(.L_x_470) ;  /* 0x000000c000007947 */ /* 0x000fea0003800000 */
.L_x_469:
        /* <DEDUP_REMOVED lines=12> */
.L_x_470:
[----:B------:R-:W-:Y:S05]  /*11d0*/  BSYNC B0 ;  /* 0x0000000000007941 */ /* 0x000fea0003800000 */
.L_x_468:
[----:B------:R-:W-:-:S04]  /*11e0*/  LEA R42, R59, R42, 0x2 ;  /* 0x0000002a3b2a7211 */ /* 0x000fc800078e10ff */
[----:B------:R-:W-:Y:S02]  /*11f0*/  ISETP.GE.U32.AND P0, PT, R42, c[0x0][0x1a0], PT ;  /* 0x000068002a007a0c */ /* 0x000fe40003f06070 */
[----:B------:R-:W-:-:S04]  /*1200*/  SHF.R.S32.HI R0, RZ, 0x1f, R42 ;  /* 0x0000001fff007819 */ /* 0x000fc8000001142a */
[----:B------:R-:W-:-:S13]  /*1210*/  ISETP.GE.U32.AND.EX P0, PT, R0, c[0x0][0x1a4], PT, P0 ;  /* 0x0000690000007a0c */ /* 0x000fda0003f06100 */
[----:B------:R-:W-:Y:S01]  /*1220*/  @P0 CALL.REL.NOINC `(.L_x_452) ;  /* 0x0000001000000944 */ /* 0x000fe20003c00000 */
[----:B------:R-:W-:Y:S05]  /*1230*/  BRA `(.L_x_471) ;  /* 0xffffef4000007947 */ /* 0x000fea000383ffff */
.L_x_452:
[----:B------:R-:W-:-:S04]  /*1240*/  ISETP.NE.U32.AND P0, PT, RZ, c[0x0][0x168], PT ;  /* 0x00005a00ff007a0c */ /* 0x000fc80003f05070 */
[----:B------:R-:W-:-:S13]  /*1250*/  ISETP.NE.AND.EX P0, PT, RZ, c[0x0][0x16c], PT, P0 ;  /* 0x00005b00ff007a0c */ /* 0x000fda0003f05300 */
[----:B------:R-:W-:Y:S05]  /*1260*/  @!P0 EXIT ;  /* 0x000000000000894d */ /* 0x000fea0003800000 */
[----:B------:R-:W-:Y:S01]  /*1270*/  BAR.SYNC.DEFER_BLOCKING 0x0 ;  /* 0x0000000000007b1d */ /* 0x000fe20000010000 */
[----:B------:R-:W-:-:S13]  /*1280*/  LOP3.LUT P0, RZ, R44, 0xff, RZ, 0xc0, !PT ;  /* 0x000000ff2cff7812 */ /* 0x000fda000780c0ff */
[----:B------:R-:W-:Y:S05]  /*1290*/  @!P0 EXIT ;  /* 0x000000000000894d */ /* 0x000fea0003800000 */
[----:B0-----:R-:W-:Y:S02]  /*12a0*/  MOV R5, 0x7f800000 ;  /* 0x7f80000000057802 */ /* 0x001fe40000000f00 */
[----:B------:R-:W-:Y:S02]  /*12b0*/  MOV R2, c[0x0][0x168] ;  /* 0x00005a0000027a02 */ /* 0x000fe40000000f00 */
[----:B------:R-:W-:-:S05]  /*12c0*/  MOV R3, c[0x0][0x16c] ;  /* 0x00005b0000037a02 */ /* 0x000fca0000000f00 */
[----:B------:R-:W-:Y:S01]  /*12d0*/  STG.E [R2.64], R5 ;  /* 0x0000000502007986 */ /* 0x000fe2000c101904 */
[----:B------:R-:W-:Y:S05]  /*12e0*/  EXIT ;  /* 0x000000000000794d */ /* 0x000fea0003800000 */
.L_x_472:
        /* <DEDUP_REMOVED lines=9> */
.L_x_547:


//--------------------- .text._Z32strided_check_finite_cuda_kernelIN3c104HalfEEvPViPT_mii --------------------------
	.section	.text._Z32strided_check_finite_cuda_kernelIN3c104HalfEEvPViPT_mii,"ax",@progbits
	.sectioninfo	@"SHI_REGISTERS=14"
	.align	128
        .global         _Z32strided_check_finite_cuda_kernelIN3c104HalfEEvPViPT_mii
        .type           _Z32strided_check_finite_cuda_kernelIN3c104HalfEEvPViPT_mii,@function
        .size           _Z32strided_check_finite_cuda_kernelIN3c104HalfEEvPViPT_mii,(.L_x_548 - _Z32strided_check_finite_cuda_kernelIN3c104HalfEEvPViPT_mii)
        .other          _Z32strided_check_finite_cuda_kernelIN3c104HalfEEvPViPT_mii,@"STO_CUDA_ENTRY STV_DEFAULT"
_Z32strided_check_finite_cuda_kernelIN3c104HalfEEvPViPT_mii:
.text._Z32strided_check_finite_cuda_kernelIN3c104HalfEEvPViPT_mii:
[----:B------:R-:W-:Y:S02]  /*0000*/  IMAD.MOV.U32 R1, RZ, RZ, c[0x0][0x28] ;  /* 0x00000a00ff017624 */ /* 0x000fe400078e00ff */
[----:B------:R-:W0:Y:S01]  /*0010*/  S2UR UR4, SR_CTAID.Y ;  /* 0x00000000000479c3 */ /* 0x000e220000002600 */
[----:B------:R-:W1:Y:S01]  /*0020*/  S2R R3, SR_TID.Y ;  /* 0x0000000000037919 */ /* 0x000e620000002200 */
[----:B------:R-:W-:Y:S01]  /*0030*/  IMAD.MOV.U32 R2, RZ, RZ, c[0x0][0x0] ;  /* 0x00000000ff027624 */ /* 0x000fe200078e00ff */
[----:B------:R-:W-:Y:S01]  /*0040*/  ULDC UR6, c[0x0][0xc] ;  /* 0x0000030000067ab9 */ /* 0x000fe20000000800 */
[----:B------:R-:W-:Y:S01]  /*0050*/  ISETP.NE.AND P1, PT, RZ, c[0x0][0x17c], PT ;  /* 0x00005f00ff007a0c */ /* 0x000fe20003f25270 */
[----:B------:R-:W1:Y:S03]  /*0060*/  S2R R0, SR_TID.X ;  /* 0x0000000000007919 */ /* 0x000e660000002100 */
[----:B------:R-:W0:Y:S01]  /*0070*/  S2UR UR5, SR_CTAID.X ;  /* 0x00000000000579c3 */ /* 0x000e220000002500 */
[----:B-1----:R-:W-:Y:S02]  /*0080*/  IMAD R3, R3, c[0x0][0x0], R0 ;  /* 0x0000000003037a24 */ /* 0x002fe400078e0200 */
[----:B------:R-:W-:Y:S01]  /*0090*/  IMAD R0, R2, c[0x0][0x4], RZ ;  /* 0x0000010002007a24 */ /* 0x000fe200078e02ff */
[----:B0-----:R-:W-:-:S03]  /*00a0*/  UIMAD UR4, UR4, UR6, UR5 ;  /* 0x00000006040472a4 */ /* 0x001fc6000f8e0205 */
[----:B------:R-:W-:-:S03]  /*00b0*/  ULDC.64 UR6, c[0x0][0x118] ;  /* 0x0000460000067ab9 */ /* 0x000fc60000000a00 */
[----:B------:R-:W-:-:S04]  /*00c0*/  IMAD R3, R0, UR4, R3 ;  /* 0x0000000400037c24 */ /* 0x000fc8000f8e0203 */
[----:B------:R-:W-:-:S05]  /*00d0*/  IMAD R6, R3, c[0x0][0x178], RZ ;  /* 0x00005e0003067a24 */ /* 0x000fca00078e02ff */
[----:B------:R-:W-:Y:S02]  /*00e0*/  ISETP.GE.U32.AND P0, PT, R6, c[0x0][0x170], PT ;  /* 0x00005c0006007a0c */ /* 0x000fe40003f06070 */
[----:B------:R-:W-:Y:S01]  /*00f0*/  SHF.R.S32.HI R2, RZ, 0x1f, R6 ;  /* 0x0000001fff027819 */ /* 0x000fe20000011406 */
[----:B------:R-:W-:Y:S05]  /*0100*/  @!P1 BRA `(.L_x_473) ;  /* 0x0000005000009947 */ /* 0x000fea0003800000 */
[----:B------:R-:W-:-:S13]  /*0110*/  ISETP.NE.AND P1, PT, R6, RZ, PT ;  /* 0x000000ff0600720c */ /* 0x000fda0003f25270 */
[----:B------:R-:W-:Y:S01]  /*0120*/  @!P1 MOV R4, c[0x0][0x160] ;  /* 0x0000580000049a02 */ /* 0x000fe20000000f00 */
[----:B------:R-:W-:-:S05]  /*0130*/  @!P1 IMAD.MOV.U32 R5, RZ, RZ, c[0x0][0x164] ;  /* 0x00005900ff059624 */ /* 0x000fca00078e00ff */
[----:B------:R0:W-:Y:S04]  /*0140*/  @!P1 STG.E.STRONG.SYS [R4.64], RZ ;  /* 0x000000ff04009986 */ /* 0x0001e8000c115906 */
[----:B------:R-:W-:Y:S06]  /*0150*/  BAR.SYNC.DEFER_BLOCKING 0x0 ;  /* 0x0000000000007b1d */ /* 0x000fec0000010000 */
.L_x_473:
[----:B------:R-:W-:Y:S01]  /*0160*/  ISETP.GE.U32.AND.EX P0, PT, R2, c[0x0][0x174], PT, P0 ;  /* 0x00005d0002007a0c */ /* 0x000fe20003f06100 */
[----:B------:R-:W-:Y:S02]  /*0170*/  ULDC UR4, c[0x0][0xc] ;  /* 0x0000030000047ab9 */ /* 0x000fe40000000800 */
[----:B------:R-:W-:Y:S02]  /*0180*/  ULDC UR5, c[0x0][0x10] ;  /* 0x0000040000057ab9 */ /* 0x000fe40000000800 */
[----:B------:R-:W-:-:S06]  /*0190*/  UIMAD UR4, UR4, UR5, URZ ;  /* 0x00000005040472a4 */ /* 0x000fcc000f8e023f */
[----:B------:R-:W-:Y:S02]  /*01a0*/  IMAD R7, R0, UR4, RZ ;  /* 0x0000000400077c24 */ /* 0x000fe4000f8e02ff */
[----:B------:R-:W-:Y:S05]  /*01b0*/  @P0 EXIT ;  /* 0x000000000000094d */ /* 0x000fea0003800000 */
[----:B------:R-:W-:Y:S02]  /*01c0*/  IMAD.MOV.U32 R9, RZ, RZ, R2 ;  /* 0x000000ffff097224 */ /* 0x000fe400078e0002 */
.L_x_474:
[----:B------:R-:W-:-:S04]  /*01d0*/  LEA R2, P0, R6, c[0x0][0x168], 0x1 ;  /* 0x00005a0006027a11 */ /* 0x000fc800078008ff */
[----:B------:R-:W-:-:S05]  /*01e0*/  LEA.HI.X R3, R6, c[0x0][0x16c], R9, 0x1, P0 ;  /* 0x00005b0006037a11 */ /* 0x000fca00000f0c09 */
[----:B------:R-:W2:Y:S01]  /*01f0*/  LDG.E.U16.CONSTANT R2, [R2.64] ;  /* 0x0000000602027981 */ /* 0x000ea2000c1e9500 */
[----:B------:R-:W-:-:S05]  /*0200*/  IMAD R6, R7, c[0x0][0x178], R6 ;  /* 0x00005e0007067a24 */ /* 0x000fca00078e0206 */
[----:B------:R-:W-:Y:S01]  /*0210*/  SHF.R.S32.HI R9, RZ, 0x1f, R6 ;  /* 0x0000001fff097819 */ /* 0x000fe20000011406 */
[----:B--2---:R-:W-:-:S05]  /*0220*/  HADD2.F32 R0, -RZ, R2.H0_H0 ;  /* 0x20000002ff007230 */ /* 0x004fca0000004100 */
[----:B------:R-:W-:-:S13]  /*0230*/  FSETP.GEU.FTZ.AND P0, PT, |R0|, +INF , PT ;  /* 0x7f8000000000780b */ /* 0x000fda0003f1e200 */
[----:B------:R-:W-:Y:S01]  /*0240*/  @P0 MOV R11, 0x1 ;  /* 0x00000001000b0802 */ /* 0x000fe20000000f00 */
[----:B0-----:R-:W-:Y:S01]  /*0250*/  @P0 IMAD.MOV.U32 R4, RZ, RZ, c[0x0][0x160] ;  /* 0x00005800ff040624 */ /* 0x001fe200078e00ff */
[----:B------:R-:W-:-:S05]  /*0260*/  @P0 MOV R5, c[0x0][0x164] ;  /* 0x0000590000050a02 */ /* 0x000fca0000000f00 */
[----:B------:R0:W-:Y:S01]  /*0270*/  @P0 STG.E.STRONG.SYS [R4.64], R11 ;  /* 0x0000000b04000986 */ /* 0x0001e2000c115906 */
[----:B------:R-:W-:-:S04]  /*0280*/  ISETP.GE.U32.AND P0, PT, R6, c[0x0][0x170], PT ;  /* 0x00005c0006007a0c */ /* 0x000fc80003f06070 */
[----:B------:R-:W-:-:S13]  /*0290*/  ISETP.GE.U32.AND.EX P0, PT, R9, c[0x0][0x174], PT, P0 ;  /* 0x00005d0009007a0c */ /* 0x000fda0003f06100 */
[----:B0-----:R-:W-:Y:S05]  /*02a0*/  @!P0 BRA `(.L_x_474) ;  /* 0xffffff2000008947 */ /* 0x001fea000383ffff */
[----:B------:R-:W-:Y:S05]  /*02b0*/  EXIT ;  /* 0x000000000000794d */ /* 0x000fea0003800000 */
.L_x_475:
        /* <DEDUP_REMOVED lines=12> */
.L_x_548:


//--------------------- .text._Z32strided_check_finite_cuda_kernelIfEvPViPT_mii --------------------------
	.section	.text._Z32strided_check_finite_cuda_kernelIfEvPViPT_mii,"ax",@progbits
	.sectioninfo	@"SHI_REGISTERS=14"
	.align	128
        .global         _Z32strided_check_finite_cuda_kernelIfEvPViPT_mii
        .type           _Z32strided_check_finite_cuda_kernelIfEvPViPT_mii,@function
        .size           _Z32strided_check_finite_cuda_kernelIfEvPViPT_mii,(.L_x_549 - _Z32strided_check_finite_cuda_kernelIfEvPViPT_mii)
        .other          _Z32strided_check_finite_cuda_kernelIfEvPViPT_mii,@"STO_CUDA_ENTRY STV_DEFAULT"
_Z32strided_check_finite_cuda_kernelIfEvPViPT_mii:
.text._Z32strided_check_finite_cuda_kernelIfEvPViPT_mii:
        /* <DEDUP_REMOVED lines=22> */
.L_x_476:
[----:B------:R-:W-:Y:S01]  /*0160*/  ISETP.GE.U32.AND.EX P0, PT, R2, c[0x0][0x174], PT, P0 ;  /* 0x00005d0002007a0c */ /* 0x000fe20003f06100 */
[----:B------:R-:W-:Y:S02]  /*0170*/  ULDC UR4, c[0x0][0xc] ;  /* 0x0000030000047ab9 */ /* 0x000fe40000000800 */
[----:B------:R-:W-:Y:S02]  /*0180*/  ULDC UR5, c[0x0][0x10] ;  /* 0x0000040000057ab9 */ /* 0x000fe40000000800 */
[----:B------:R-:W-:-:S06]  /*0190*/  UIMAD UR4, UR4, UR5, URZ ;  /* 0x00000005040472a4 */ /* 0x000fcc000f8e023f */
[----:B------:R-:W-:Y:S02]  /*01a0*/  IMAD R7, R0, UR4, RZ ;  /* 0x0000000400077c24 */ /* 0x000fe4000f8e02ff */
[----:B------:R-:W-:Y:S05]  /*01b0*/  @P0 EXIT ;  /* 0x000000000000094d */ /* 0x000fea0003800000 */
[----:B------:R-:W-:Y:S02]  /*01c0*/  IMAD.MOV.U32 R9, RZ, RZ, R2 ;  /* 0x000000ffff097224 */ /* 0x000fe400078e0002 */
.L_x_477:
[----:B------:R-:W-:-:S04]  /*01d0*/  LEA R2, P0, R6, c[0x0][0x168], 0x2 ;  /* 0x00005a0006027a11 */ /* 0x000fc800078010ff */
[----:B------:R-:W-:-:S05]  /*01e0*/  LEA.HI.X R3, R6, c[0x0][0x16c], R9, 0x2, P0 ;  /* 0x00005b0006037a11 */ /* 0x000fca00000f1409 */
[----:B------:R-:W2:Y:S01]  /*01f0*/  LDG.E.CONSTANT R2, [R2.64] ;  /* 0x0000000602027981 */ /* 0x000ea2000c1e9900 */
[----:B------:R-:W-:-:S05]  /*0200*/  IMAD R6, R7, c[0x0][0x178], R6 ;  /* 0x00005e0007067a24 */ /* 0x000fca00078e0206 */
[----:B------:R-:W-:Y:S02]  /*0210*/  SHF.R.S32.HI R9, RZ, 0x1f, R6 ;  /* 0x0000001fff097819 */ /* 0x000fe40000011406 */
[----:B--2---:R-:W-:-:S13]  /*0220*/  FSETP.GEU.FTZ.AND P0, PT, |R2|, +INF , PT ;  /* 0x7f8000000200780b */ /* 0x004fda0003f1e200 */
        /* <DEDUP_REMOVED lines=8> */
.L_x_478:
        /* <DEDUP_REMOVED lines=13> */
.L_x_549:


//--------------------- .text._Z32strided_check_finite_cuda_kernelIhEvPViPT_mii --------------------------
	.section	.text._Z32strided_check_finite_cuda_kernelIhEvPViPT_mii,"ax",@progbits
	.sectioninfo	@"SHI_REGISTERS=12"
	.align	128
        .global         _Z32strided_check_finite_cuda_kernelIhEvPViPT_mii
        .type           _Z32strided_check_finite_cuda_kernelIhEvPViPT_mii,@function
        .size           _Z32strided_check_finite_cuda_kernelIhEvPViPT_mii,(.L_x_550 - _Z32strided_check_finite_cuda_kernelIhEvPViPT_mii)
        .other          _Z32strided_check_finite_cuda_kernelIhEvPViPT_mii,@"STO_CUDA_ENTRY STV_DEFAULT"
_Z32strided_check_finite_cuda_kernelIhEvPViPT_mii:
.text._Z32strided_check_finite_cuda_kernelIhEvPViPT_mii:
        /* <DEDUP_REMOVED lines=18> */
[----:B------:R-:W-:Y:S01]  /*0120*/  @!P1 IMAD.MOV.U32 R4, RZ, RZ, c[0x0][0x160] ;  /* 0x00005800ff049624 */ /* 0x000fe200078e00ff */
[----:B------:R-:W-:-:S05]  /*0130*/  @!P1 MOV R5, c[0x0][0x164] ;  /* 0x0000590000059a02 */ /* 0x000fca0000000f00 */
[----:B------:R0:W-:Y:S04]  /*0140*/  @!P1 STG.E.STRONG.SYS [R4.64], RZ ;  /* 0x000000ff04009986 */ /* 0x0001e8000c115906 */
[----:B------:R-:W-:Y:S06]  /*0150*/  BAR.SYNC.DEFER_BLOCKING 0x0 ;  /* 0x0000000000007b1d */ /* 0x000fec0000010000 */
.L_x_479:
[----:B------:R-:W-:Y:S01]  /*0160*/  ISETP.GE.U32.AND.EX P0, PT, R2, c[0x0][0x174], PT, P0 ;  /* 0x00005d0002007a0c */ /* 0x000fe20003f06100 */
[----:B------:R-:W-:Y:S02]  /*0170*/  ULDC UR4, c[0x0][0xc] ;  /* 0x0000030000047ab9 */ /* 0x000fe40000000800 */
[----:B------:R-:W-:Y:S02]  /*0180*/  ULDC UR5, c[0x0][0x10] ;  /* 0x0000040000057ab9 */ /* 0x000fe40000000800 */
[----:B------:R-:W-:-:S06]  /*0190*/  UIMAD UR4, UR4, UR5, URZ ;  /* 0x00000005040472a4 */ /* 0x000fcc000f8e023f */
[----:B------:R-:W-:Y:S02]  /*01a0*/  IMAD R7, R0, UR4, RZ ;  /* 0x0000000400077c24 */ /* 0x000fe4000f8e02ff */
[----:B------:R-:W-:Y:S05]  /*01b0*/  @P0 EXIT ;  /* 0x000000000000094d */ /* 0x000fea0003800000 */
[----:B------:R-:W-:Y:S02]  /*01c0*/  IMAD.MOV.U32 R0, RZ, RZ, R2 ;  /* 0x000000ffff007224 */ /* 0x000fe400078e0002 */
.L_x_480:
[----:B------:R-:W-:-:S04]  /*01d0*/  IADD3 R2, P0, R6, c[0x0][0x168], RZ ;  /* 0x00005a0006027a10 */ /* 0x000fc80007f1e0ff */
[----:B------:R-:W-:-:S05]  /*01e0*/  IADD3.X R3, R0, c[0x0][0x16c], RZ, P0, !PT ;  /* 0x00005b0000037a10 */ /* 0x000fca00007fe4ff */
[----:B------:R-:W2:Y:S01]  /*01f0*/  LDG.E.U8.CONSTANT R2, [R2.64] ;  /* 0x0000000602027981 */ /* 0x000ea2000c1e9100 */
[----:B------:R-:W-:Y:S02]  /*0200*/  IMAD R6, R7, c[0x0][0x178], R6 ;  /* 0x00005e0007067a24 */ /* 0x000fe400078e0206 */
[----:B--2---:R-:W-:-:S05]  /*0210*/  IMAD.SHL.U32 R0, R2, 0x100, RZ ;  /* 0x0000010002007824 */ /* 0x004fca00078e00ff */
[----:B------:R-:W-:-:S05]  /*0220*/  HADD2.F32 R0, -RZ, R0.H0_H0 ;  /* 0x20000000ff007230 */ /* 0x000fca0000004100 */
[----:B------:R-:W-:Y:S02]  /*0230*/  FSETP.GEU.FTZ.AND P0, PT, |R0|, +INF , PT ;  /* 0x7f8000000000780b */ /* 0x000fe40003f1e200 */
[----:B------:R-:W-:-:S11]  /*0240*/  SHF.R.S32.HI R0, RZ, 0x1f, R6 ;  /* 0x0000001fff007819 */ /* 0x000fd60000011406 */
        /* <DEDUP_REMOVED lines=8> */
.L_x_481:
        /* <DEDUP_REMOVED lines=11> */
.L_x_550:


//--------------------- .text._Z16adam_cuda_kernelIddEvPT_PT0_S1_S1_PKS2_fffffm10adamMode_tf --------------------------
	.section	.text._Z16adam_cuda_kernelIddEvPT_PT0_S1_S1_PKS2_fffffm10adamMode_tf,"ax",@progbits
	.sectioninfo	@"SHI_REGISTERS=40"
	.align	128
        .global         _Z16adam_cuda_kernelIddEvPT_PT0_S1_S1_PKS2_fffffm10adamMode_tf
        .type           _Z16adam_cuda_kernelIddEvPT_PT0_S1_S1_PKS2_fffffm10adamMode_tf,@function
        .size           _Z16adam_cuda_kernelIddEvPT_PT0_S1_S1_PKS2_fffffm10adamMode_tf,(.L_x_524 - _Z16adam_cuda_kernelIddEvPT_PT0_S1_S1_PKS2_fffffm10adamMode_tf)
        .other          _Z16adam_cuda_kernelIddEvPT_PT0_S1_S1_PKS2_fffffm10adamMode_tf,@"STO_CUDA_ENTRY STV_DEFAULT"
_Z16adam_cuda_kernelIddEvPT_PT0_S1_S1_PKS2_fffffm10adamMode_tf:
.text._Z16adam_cuda_kernelIddEvPT_PT0_S1_S1_PKS2_fffffm10adamMode_tf:
[----:B------:R-:W-:Y:S02]  /*0000*/  IMAD.MOV.U32 R1, RZ, RZ, c[0x0][0x28] ;  /* 0x00000a00ff017624 */ /* 0x000fe400078e00ff */
[----:B------:R-:W0:Y:S01]  /*0010*/  S2UR UR4, SR_CTAID.Y ;  /* 0x00000000000479c3 */ /* 0x000e220000002600 */
[----:B------:R-:W1:Y:S01]  /*0020*/  S2R R0, SR_TID.Y ;  /* 0x0000000000007919 */ /* 0x000e620000002200 */
[----:B------:R-:W-:Y:S01]  /*0030*/  IMAD.MOV.U32 R2, RZ, RZ, c[0x0][0x0] ;  /* 0x00000000ff027624 */ /* 0x000fe200078e00ff */
[----:B------:R-:W-:Y:S02]  /*0040*/  ULDC UR6, c[0x0][0xc] ;  /* 0x0000030000067ab9 */ /* 0x000fe40000000800 */
[----:B------:R-:W1:Y:S03]  /*0050*/  S2R R3, SR_TID.X ;  /* 0x0000000000037919 */ /* 0x000e660000002100 */
[----:B------:R-:W0:Y:S01]  /*0060*/  S2UR UR5, SR_CTAID.X ;  /* 0x00000000000579c3 */ /* 0x000e220000002500 */
[----:B-1----:R-:W-:Y:S02]  /*0070*/  IMAD R0, R0, c[0x0][0x0], R3 ;  /* 0x0000000000007a24 */ /* 0x002fe400078e0203 */
[----:B------:R-:W-:Y:S01]  /*0080*/  IMAD R3, R2, c[0x0][0x4], RZ ;  /* 0x0000010002037a24 */ /* 0x000fe200078e02ff */
[----:B0-----:R-:W-:-:S06]  /*0090*/  UIMAD UR4, UR4, UR6, UR5 ;  /* 0x00000006040472a4 */ /* 0x001fcc000f8e0205 */
[----:B------:R-:W-:-:S05]  /*00a0*/  IMAD R2, R3, UR4, R0 ;  /* 0x0000000403027c24 */ /* 0x000fca000f8e0200 */
[----:B------:R-:W-:Y:S02]  /*00b0*/  ISETP.GE.U32.AND P0, PT, R2, c[0x0][0x1a0], PT ;  /* 0x0000680002007a0c */ /* 0x000fe40003f06070 */
[----:B------:R-:W-:-:S04]  /*00c0*/  SHF.R.S32.HI R5, RZ, 0x1f, R2 ;  /* 0x0000001fff057819 */ /* 0x000fc80000011402 */
[----:B------:R-:W-:-:S13]  /*00d0*/  ISETP.GE.U32.AND.EX P0, PT, R5, c[0x0][0x1a4], PT, P0 ;  /* 0x0000690005007a0c */ /* 0x000fda0003f06100 */
[----:B------:R-:W-:Y:S05]  /*00e0*/  @P0 EXIT ;  /* 0x000000000000094d */ /* 0x000fea0003800000 */
[----:B------:R-:W-:Y:S01]  /*00f0*/  IMAD.MOV.U32 R20, RZ, RZ, 0x3f800000 ;  /* 0x3f800000ff147424 */ /* 0x000fe200078e00ff */
[----:B------:R-:W-:Y:S01]  /*0100*/  ISETP.NE.AND P0, PT, RZ, c[0x0][0x1a8], PT ;  /* 0x00006a00ff007a0c */ /* 0x000fe20003f05270 */
[----:B------:R-:W-:Y:S01]  /*0110*/  ULDC UR4, c[0x0][0xc] ;  /* 0x0000030000047ab9 */ /* 0x000fe20000000800 */
[----:B------:R-:W-:Y:S01]  /*0120*/  IMAD.MOV.U32 R29, RZ, RZ, R5 ;  /* 0x000000ffff1d7224 */ /* 0x000fe200078e0005 */
[----:B------:R-:W-:Y:S01]  /*0130*/  ULDC UR5, c[0x0][0x10] ;  /* 0x0000040000057ab9 */ /* 0x000fe20000000800 */
[C---:B------:R-:W-:Y:S01]  /*0140*/  FADD.FTZ R0, R20.reuse, -c[0x0][0x188] ;  /* 0x8000620014007621 */ /* 0x040fe20000010000 */
[----:B------:R-:W-:Y:S01]  /*0150*/  UIMAD UR4, UR4, UR5, URZ ;  /* 0x00000005040472a4 */ /* 0x000fe2000f8e023f */
[C---:B------:R-:W-:Y:S02]  /*0160*/  FADD.FTZ R4, R20.reuse, -c[0x0][0x18c] ;  /* 0x8000630014047621 */ /* 0x040fe40000010000 */
[C---:B------:R-:W-:Y:S02]  /*0170*/  FMUL.FTZ R8, R20.reuse, c[0x0][0x194] ;  /* 0x0000650014087a20 */ /* 0x040fe40000410000 */
[----:B------:R-:W-:-:S02]  /*0180*/  FMUL.FTZ R10, R20, c[0x0][0x188] ;  /* 0x00006200140a7a20 */ /* 0x000fc40000410000 */
[C---:B------:R-:W-:Y:S02]  /*0190*/  FMUL.FTZ R12, R20.reuse, c[0x0][0x18c] ;  /* 0x00006300140c7a20 */ /* 0x040fe40000410000 */
[----:B------:R-:W-:Y:S01]  /*01a0*/  FMUL.FTZ R14, R20, c[0x0][0x1ac] ;  /* 0x00006b00140e7a20 */ /* 0x000fe20000410000 */
[----:B------:R-:W0:Y:S01]  /*01b0*/  F2F.F64.F32 R8, R8 ;  /* 0x0000000800087310 */ /* 0x000e220000201800 */
[----:B------:R-:W-:Y:S02]  /*01c0*/  FMUL.FTZ R0, R0, 1 ;  /* 0x3f80000000007820 */ /* 0x000fe40000410000 */
[----:B------:R-:W-:Y:S02]  /*01d0*/  FMUL.FTZ R4, R4, 1 ;  /* 0x3f80000004047820 */ /* 0x000fe40000410000 */
[----:B------:R-:W-:Y:S01]  /*01e0*/  IMAD R3, R3, UR4, RZ ;  /* 0x0000000403037c24 */ /* 0x000fe2000f8e02ff */
[----:B------:R-:W-:Y:S01]  /*01f0*/  ULDC.64 UR4, c[0x0][0x118] ;  /* 0x0000460000047ab9 */ /* 0x000fe20000000a00 */
[----:B------:R-:W-:Y:S01]  /*0200*/  IMAD.MOV.U32 R28, RZ, RZ, R2 ;  /* 0x000000ffff1c7224 */ /* 0x000fe200078e0002 */
[----:B------:R-:W1:Y:S08]  /*0210*/  F2F.F64.F32 R10, R10 ;  /* 0x0000000a000a7310 */ /* 0x000e700000201800 */
[----:B------:R-:W2:Y:S08]  /*0220*/  F2F.F64.F32 R12, R12 ;  /* 0x0000000c000c7310 */ /* 0x000eb00000201800 */
[----:B------:R-:W3:Y:S08]  /*0230*/  F2F.F64.F32 R14, R14 ;  /* 0x0000000e000e7310 */ /* 0x000ef00000201800 */
[----:B------:R4:W0:Y:S08]  /*0240*/  F2F.F64.F32 R16, R0 ;  /* 0x0000000000107310 */ /* 0x0008300000201800 */
[----:B------:R4:W0:Y:S01]  /*0250*/  F2F.F64.F32 R18, R4 ;  /* 0x0000000400127310 */ /* 0x0008220000201800 */
[----:B------:R-:W-:Y:S05]  /*0260*/  @!P0 BRA `(.L_x_482) ;  /* 0x00000ae000008947 */ /* 0x000fea0003800000 */
[----:B-123--:R-:W-:-:S04]  /*0270*/  ISETP.NE.U32.AND P0, PT, RZ, c[0x0][0x168], PT ;  /* 0x00005a00ff007a0c */ /* 0x00efc80003f05070 */
[----:B------:R-:W-:-:S13]  /*0280*/  ISETP.NE.AND.EX P0, PT, RZ, c[0x0][0x16c], PT, P0 ;  /* 0x00005b00ff007a0c */ /* 0x000fda0003f05300 */
[----:B------:R-:W-:Y:S05]  /*0290*/  @!P0 BRA `(.L_x_483) ;  /* 0x0000057000008947 */ /* 0x000fea0003800000 */
.L_x_488:
[C---:B0---4-:R-:W-:Y:S01]  /*02a0*/  IMAD.SHL.U32 R4, R28.reuse, 0x8, RZ ;  /* 0x000000081c047824 */ /* 0x051fe200078e00ff */
[----:B------:R-:W-:-:S04]  /*02b0*/  SHF.L.U64.HI R5, R28, 0x3, R29 ;  /* 0x000000031c057819 */ /* 0x000fc8000001021d */
[----:B------:R-:W-:-:S04]  /*02c0*/  IADD3 R22, P0, R4, c[0x0][0x180], RZ ;  /* 0x0000600004167a10 */ /* 0x000fc80007f1e0ff */
[----:B------:R-:W-:-:S06]  /*02d0*/  IADD3.X R23, R5, c[0x0][0x184], RZ, P0, !PT ;  /* 0x0000610005177a10 */ /* 0x000fcc00007fe4ff */
[----:B------:R-:W2:Y:S01]  /*02e0*/  LDG.E.64.CONSTANT R22, [R22.64] ;  /* 0x0000000416167981 */ /* 0x000ea2000c1e9b00 */
[----:B0-----:R-:W0:Y:S01]  /*02f0*/  MUFU.RCP64H R7, R9 ;  /* 0x0000000900077308 */ /* 0x001e220000001800 */
[----:B------:R-:W-:Y:S01]  /*0300*/  IMAD.MOV.U32 R6, RZ, RZ, 0x1 ;  /* 0x00000001ff067424 */ /* 0x000fe200078e00ff */
[----:B------:R-:W-:Y:S05]  /*0310*/  BSSY B0, `(.L_x_484) ;  /* 0x0000013000007945 */ /* 0x000fea0003800000 */
        /* <DEDUP_REMOVED lines=13> */
[----:B------:R-:W-:Y:S01]  /*03f0*/  MOV R0, 0x420 ;  /* 0x0000042000007802 */ /* 0x000fe20000000f00 */
[----:B------:R-:W-:Y:S02]  /*0400*/  IMAD.MOV.U32 R27, RZ, RZ, R9 ;  /* 0x000000ffff1b7224 */ /* 0x000fe400078e0009 */
[----:B------:R-:W-:Y:S05]  /*0410*/  CALL.REL.NOINC `($__internal_4_$__cuda_sm20_div_rn_f64_full) ;  /* 0x00000f0000007944 */ /* 0x000fea0003c00000 */
[----:B------:R-:W-:Y:S02]  /*0420*/  IMAD.MOV.U32 R20, RZ, RZ, R26 ;  /* 0x000000ffff147224 */ /* 0x000fe400078e001a */
[----:B------:R-:W-:Y:S02]  /*0430*/  IMAD.MOV.U32 R21, RZ, RZ, R27 ;  /* 0x000000ffff157224 */ /* 0x000fe400078e001b */
.L_x_485:
[----:B------:R-:W-:Y:S05]  /*0440*/  BSYNC B0 ;  /* 0x0000000000007941 */ /* 0x000fea0003800000 */
.L_x_484:
[----:B------:R-:W-:-:S04]  /*0450*/  IADD3 R24, P0, R4, c[0x0][0x170], RZ ;  /* 0x00005c0004187a10 */ /* 0x000fc80007f1e0ff */
[----:B------:R-:W-:-:S05]  /*0460*/  IADD3.X R25, R5, c[0x0][0x174], RZ, P0, !PT ;  /* 0x00005d0005197a10 */ /* 0x000fca00007fe4ff */
[----:B------:R-:W2:Y:S01]  /*0470*/  LDG.E.64 R22, [R24.64] ;  /* 0x0000000418167981 */ /* 0x000ea2000c1e1b00 */
[----:B------:R-:W2:Y:S01]  /*0480*/  DMUL R26, R16, R20 ;  /* 0x00000014101a7228 */ /* 0x000ea20000000000 */
[----:B------:R-:W-:-:S04]  /*0490*/  IADD3 R6, P0, R4, c[0x0][0x178], RZ ;  /* 0x00005e0004067a10 */ /* 0x000fc80007f1e0ff */
[----:B------:R-:W-:Y:S01]  /*04a0*/  IADD3.X R7, R5, c[0x0][0x17c], RZ, P0, !PT ;  /* 0x00005f0005077a10 */ /* 0x000fe200007fe4ff */
[----:B--2---:R-:W0:-:S07]  /*04b0*/  DFMA R22, R10, R22, R26 ;  /* 0x000000160a16722b */ /* 0x004e0e000000001a */
[----:B0-----:R0:W-:Y:S04]  /*04c0*/  STG.E.64 [R24.64], R22 ;  /* 0x0000001618007986 */ /* 0x0011e8000c101b04 */
[----:B------:R-:W2:Y:S01]  /*04d0*/  LDG.E.64 R26, [R6.64] ;  /* 0x00000004061a7981 */ /* 0x000ea2000c1e1b00 */
[----:B------:R-:W-:Y:S01]  /*04e0*/  DMUL R28, R18, R20 ;  /* 0x00000014121c7228 */ /* 0x000fe20000000000 */
[----:B------:R-:W-:Y:S01]  /*04f0*/  FSETP.GEU.AND P1, PT, |R23|, 6.5827683646048100446e-37, PT ;  /* 0x036000001700780b */ /* 0x000fe20003f2e200 */
[----:B------:R-:W-:Y:S02]  /*0500*/  BSSY B0, `(.L_x_486) ;  /* 0x000001b000007945 */ /* 0x000fe40003800000 */
[----:B--2---:R-:W1:-:S06]  /*0510*/  DMUL R26, R12, R26 ;  /* 0x0000001a0c1a7228 */ /* 0x004e4c0000000000 */
[----:B-1----:R-:W1:-:S06]  /*0520*/  DFMA R20, R28, R20, R26 ;  /* 0x000000141c14722b */ /* 0x002e4c000000001a */
[----:B-1----:R-:W1:Y:S01]  /*0530*/  F2F.F32.F64 R0, R20 ;  /* 0x0000001400007310 */ /* 0x002e620000301000 */
[----:B------:R-:W1:Y:S01]  /*0540*/  DSETP.GEU.AND P0, PT, |R20|, c[0x2][0x0], PT ;  /* 0x008000001400762a */ /* 0x000e620003f0e200 */
[----:B------:R2:W-:-:S13]  /*0550*/  STG.E.64 [R6.64], R20 ;  /* 0x0000001406007986 */ /* 0x0005da000c101b04 */
[----:B-1----:R-:W-:-:S06]  /*0560*/  @!P0 FMUL R0, R0, 1.175494350822287508e-38 ;  /* 0x0080000000008820 */ /* 0x002fcc0000400000 */
[----:B------:R-:W1:Y:S02]  /*0570*/  MUFU.SQRT R0, R0 ;  /* 0x0000000000007308 */ /* 0x000e640000002000 */
[----:B-1----:R-:W-:-:S04]  /*0580*/  FADD.FTZ R26, R0, c[0x0][0x190] ;  /* 0x00006400001a7621 */ /* 0x002fc80000010000 */
[----:B------:R-:W-:Y:S02]  /*0590*/  FMUL.FTZ R32, R26, 1 ;  /* 0x3f8000001a207820 */ /* 0x000fe40000410000 */
[----:B------:R-:W-:Y:S02]  /*05a0*/  IMAD.MOV.U32 R26, RZ, RZ, 0x1 ;  /* 0x00000001ff1a7424 */ /* 0x000fe400078e00ff */
[----:B0-----:R-:W0:Y:S08]  /*05b0*/  F2F.F64.F32 R24, R32 ;  /* 0x0000002000187310 */ /* 0x001e300000201800 */
        /* <DEDUP_REMOVED lines=12> */
[----:B--2---:R-:W-:Y:S01]  /*0680*/  IMAD.MOV.U32 R27, RZ, RZ, R25 ;  /* 0x000000ffff1b7224 */ /* 0x004fe200078e0019 */
[----:B------:R-:W-:Y:S02]  /*0690*/  MOV R0, 0x6b0 ;  /* 0x000006b000007802 */ /* 0x000fe40000000f00 */
[----:B------:R-:W-:Y:S05]  /*06a0*/  CALL.REL.NOINC `($__internal_4_$__cuda_sm20_div_rn_f64_full) ;  /* 0x00000c7000007944 */ /* 0x000fea0003c00000 */
.L_x_487:
[----:B--2---:R-:W-:Y:S05]  /*06b0*/  BSYNC B0 ;  /* 0x0000000000007941 */ /* 0x004fea0003800000 */
.L_x_486:
[----:B------:R-:W-:-:S04]  /*06c0*/  IADD3 R6, P0, R4, c[0x0][0x160], RZ ;  /* 0x0000580004067a10 */ /* 0x000fc80007f1e0ff */
[----:B------:R-:W-:-:S05]  /*06d0*/  IADD3.X R7, R5, c[0x0][0x164], RZ, P0, !PT ;  /* 0x0000590005077a10 */ /* 0x000fca00007fe4ff */
[----:B------:R-:W2:Y:S01]  /*06e0*/  LDG.E.64 R20, [R6.64] ;  /* 0x0000000406147981 */ /* 0x000ea2000c1e1b00 */
[----:B------:R-:W-:-:S04]  /*06f0*/  IMAD.IADD R28, R2, 0x1, R3 ;  /* 0x00000001021c7824 */ /* 0x000fc800078e0203 */
[--C-:B------:R-:W-:Y:S01]  /*0700*/  IMAD.MOV.U32 R2, RZ, RZ, R28.reuse ;  /* 0x000000ffff027224 */ /* 0x100fe200078e001c */
[----:B------:R-:W-:Y:S01]  /*0710*/  SHF.R.S32.HI R29, RZ, 0x1f, R28 ;  /* 0x0000001fff1d7819 */ /* 0x000fe2000001141c */
[----:B--2---:R-:W0:-:S06]  /*0720*/  DFMA R26, R14, R20, R26 ;  /* 0x000000140e1a722b */ /* 0x004e0c000000001a */
[----:B0-----:R-:W0:Y:S01]  /*0730*/  F2F.F32.F64 R0, R26 ;  /* 0x0000001a00007310 */ /* 0x001e220000301000 */
[----:B------:R-:W0:-:S14]  /*0740*/  DSETP.GEU.AND P0, PT, |R26|, c[0x2][0x0], PT ;  /* 0x008000001a00762a */ /* 0x000e1c0003f0e200 */
[----:B0-----:R-:W-:Y:S01]  /*0750*/  @!P0 FMUL R0, R0, 1.175494350822287508e-38 ;  /* 0x0080000000008820 */ /* 0x001fe20000400000 */
[----:B------:R-:W-:-:S03]  /*0760*/  IADD3 R4, P0, R4, c[0x0][0x168], RZ ;  /* 0x00005a0004047a10 */ /* 0x000fc60007f1e0ff */
[----:B------:R-:W-:Y:S01]  /*0770*/  FMUL.FTZ R0, R0, c[0x0][0x198] ;  /* 0x0000660000007a20 */ /* 0x000fe20000410000 */
[----:B------:R-:W-:Y:S02]  /*0780*/  IADD3.X R5, R5, c[0x0][0x16c], RZ, P0, !PT ;  /* 0x00005b0005057a10 */ /* 0x000fe400007fe4ff */
[----:B------:R-:W-:Y:S01]  /*0790*/  ISETP.GE.U32.AND P0, PT, R28, c[0x0][0x1a0], PT ;  /* 0x000068001c007a0c */ /* 0x000fe20003f06070 */
[----:B------:R-:W0:Y:S03]  /*07a0*/  F2F.F64.F32 R22, R0 ;  /* 0x0000000000167310 */ /* 0x000e260000201800 */
[----:B------:R-:W-:Y:S01]  /*07b0*/  ISETP.GE.U32.AND.EX P0, PT, R29, c[0x0][0x1a4], PT, P0 ;  /* 0x000069001d007a0c */ /* 0x000fe20003f06100 */
[----:B0-----:R-:W0:-:S07]  /*07c0*/  DADD R22, R20, -R22 ;  /* 0x0000000014167229 */ /* 0x001e0e0000000816 */
[----:B0-----:R0:W-:Y:S04]  /*07d0*/  STG.E.64 [R6.64], R22 ;  /* 0x0000001606007986 */ /* 0x0011e8000c101b04 */
[----:B------:R0:W-:Y:S01]  /*07e0*/  STG.E.64 [R4.64], R22 ;  /* 0x0000001604007986 */ /* 0x0001e2000c101b04 */
[----:B------:R-:W-:Y:S05]  /*07f0*/  @!P0 BRA `(.L_x_488) ;  /* 0xfffffaa000008947 */ /* 0x000fea000383ffff */
[----:B------:R-:W-:Y:S05]  /*0800*/  EXIT ;  /* 0x000000000000794d */ /* 0x000fea0003800000 */
.L_x_483:
        /* <DEDUP_REMOVED lines=26> */
.L_x_490:
[----:B------:R-:W-:Y:S05]  /*09b0*/  BSYNC B0 ;  /* 0x0000000000007941 */ /* 0x000fea0003800000 */
.L_x_489:
        /* <DEDUP_REMOVED lines=38> */
.L_x_492:
[----:B--2---:R-:W-:Y:S05]  /*0c20*/  BSYNC B0 ;  /* 0x0000000000007941 */ /* 0x004fea0003800000 */
.L_x_491:
        /* <DEDUP_REMOVED lines=10> */
[----:B------:R-:W-:-:S03]  /*0cd0*/  ISETP.GE.U32.AND P0, PT, R28, c[0x0][0x1a0], PT ;  /* 0x000068001c007a0c */ /* 0x000fc60003f06070 */
[----:B------:R-:W-:Y:S01]  /*0ce0*/  FMUL.FTZ R0, R0, c[0x0][0x198] ;  /* 0x0000660000007a20 */ /* 0x000fe20000410000 */
[----:B------:R-:W-:-:S03]  /*0cf0*/  ISETP.GE.U32.AND.EX P0, PT, R29, c[0x0][0x1a4], PT, P0 ;  /* 0x000069001d007a0c */ /* 0x000fc60003f06100 */
[----:B------:R-:W0:Y:S02]  /*0d00*/  F2F.F64.F32 R20, R0 ;  /* 0x0000000000147310 */ /* 0x000e240000201800 */
[----:B0-----:R-:W0:-:S07]  /*0d10*/  DADD R20, R6, -R20 ;  /* 0x0000000006147229 */ /* 0x001e0e0000000814 */
[----:B0-----:R0:W-:Y:S01]  /*0d20*/  STG.E.64 [R4.64], R20 ;  /* 0x0000001404007986 */ /* 0x0011e2000c101b04 */
[----:B------:R-:W-:Y:S05]  /*0d30*/  @!P0 BRA `(.L_x_483) ;  /* 0xfffffad000008947 */ /* 0x000fea000383ffff */
[----:B------:R-:W-:Y:S05]  /*0d40*/  EXIT ;  /* 0x000000000000794d */ /* 0x000fea0003800000 */
.L_x_482:
[----:B-123--:R-:W-:-:S06]  /*0d50*/  FMUL.FTZ R20, R20, c[0x0][0x190] ;  /* 0x0000640014147a20 */ /* 0x00efcc0000410000 */
[----:B------:R-:W1:Y:S02]  /*0d60*/  F2F.F64.F32 R20, R20 ;  /* 0x0000001400147310 */ /* 0x000e640000201800 */
.L_x_497:
[C---:B----4-:R-:W-:Y:S01]  /*0d70*/  IMAD.SHL.U32 R4, R28.reuse, 0x8, RZ ;  /* 0x000000081c047824 */ /* 0x050fe200078e00ff */
        /* <DEDUP_REMOVED lines=22> */
[----:B-1----:R-:W-:Y:S05]  /*0ee0*/  CALL.REL.NOINC `($__internal_4_$__cuda_sm20_div_rn_f64_full) ;  /* 0x0000043000007944 */ /* 0x002fea0003c00000 */
[----:B------:R-:W-:Y:S02]  /*0ef0*/  IMAD.MOV.U32 R24, RZ, RZ, R26 ;  /* 0x000000ffff187224 */ /* 0x000fe400078e001a */
[----:B------:R-:W-:Y:S02]  /*0f00*/  IMAD.MOV.U32 R25, RZ, RZ, R27 ;  /* 0x000000ffff197224 */ /* 0x000fe400078e001b */
.L_x_494:
[----:B------:R-:W-:Y:S05]  /*0f10*/  BSYNC B0 ;  /* 0x0000000000007941 */ /* 0x000fea0003800000 */
.L_x_493:
        /* <DEDUP_REMOVED lines=11> */
[----:B------:R-:W-:Y:S01]  /*0fd0*/  BSSY B0, `(.L_x_495) ;  /* 0x000001d000007945 */ /* 0x000fe20003800000 */
[----:B0-----:R-:W-:Y:S01]  /*0fe0*/  IMAD.MOV.U32 R28, RZ, RZ, 0x1 ;  /* 0x00000001ff1c7424 */ /* 0x001fe200078e00ff */
[----:B--2---:R-:W0:-:S06]  /*0ff0*/  DMUL R26, R12, R26 ;  /* 0x0000001a0c1a7228 */ /* 0x004e0c0000000000 */
[----:B0-----:R-:W0:-:S06]  /*1000*/  DFMA R26, R30, R24, R26 ;  /* 0x000000181e1a722b */ /* 0x001e0c000000001a */
[----:B01----:R-:W0:Y:S01]  /*1010*/  DADD R30, R20, R26 ;  /* 0x00000000141e7229 */ /* 0x003e22000000001a */
[----:B------:R1:W-:Y:S05]  /*1020*/  STG.E.64 [R6.64], R26 ;  /* 0x0000001a06007986 */ /* 0x0003ea000c101b04 */
        /* <DEDUP_REMOVED lines=18> */
[----:B-1----:R-:W-:Y:S01]  /*1150*/  IMAD.MOV.U32 R27, RZ, RZ, R25 ;  /* 0x000000ffff1b7224 */ /* 0x002fe200078e0019 */
[----:B------:R-:W-:Y:S02]  /*1160*/  MOV R0, 0x1180 ;  /* 0x0000118000007802 */ /* 0x000fe40000000f00 */
[----:B------:R-:W-:Y:S05]  /*1170*/  CALL.REL.NOINC `($__internal_4_$__cuda_sm20_div_rn_f64_full) ;  /* 0x000001a000007944 */ /* 0x000fea0003c00000 */
[----:B------:R-:W-:Y:S02]  /*1180*/  IMAD.MOV.U32 R28, RZ, RZ, R26 ;  /* 0x000000ffff1c7224 */ /* 0x000fe400078e001a */
[----:B------:R-:W-:Y:S02]  /*1190*/  IMAD.MOV.U32 R29, RZ, RZ, R27 ;  /* 0x000000ffff1d7224 */ /* 0x000fe400078e001b */
.L_x_496:
[----:B-1----:R-:W-:Y:S05]  /*11a0*/  BSYNC B0 ;  /* 0x0000000000007941 */ /* 0x002fea0003800000 */
.L_x_495:
[----:B------:R-:W-:-:S04]  /*11b0*/  IADD3 R6, P0, R4, c[0x0][0x160], RZ ;  /* 0x0000580004067a10 */ /* 0x000fc80007f1e0ff */
[----:B------:R-:W-:-:S05]  /*11c0*/  IADD3.X R7, R5, c[0x0][0x164], RZ, P0, !PT ;  /* 0x0000590005077a10 */ /* 0x000fca00007fe4ff */
[----:B------:R-:W2:Y:S02]  /*11d0*/  LDG.E.64 R22, [R6.64] ;  /* 0x0000000406167981 */ /* 0x000ea4000c1e1b00 */
[----:B--2---:R-:W0:-:S06]  /*11e0*/  DFMA R28, R14, R22, R28 ;  /* 0x000000160e1c722b */ /* 0x004e0c000000001c */
[----:B0-----:R0:W1:Y:S01]  /*11f0*/  F2F.F32.F64 R0, R28 ;  /* 0x0000001c00007310 */ /* 0x0010620000301000 */
[----:B------:R0:W1:Y:S02]  /*1200*/  DSETP.GEU.AND P0, PT, |R28|, c[0x2][0x0], PT ;  /* 0x008000001c00762a */ /* 0x0000640003f0e200 */
[----:B0-----:R-:W-:-:S04]  /*1210*/  IMAD.IADD R28, R2, 0x1, R3 ;  /* 0x00000001021c7824 */ /* 0x001fc800078e0203 */
[--C-:B------:R-:W-:Y:S01]  /*1220*/  IMAD.MOV.U32 R2, RZ, RZ, R28.reuse ;  /* 0x000000ffff027224 */ /* 0x100fe200078e001c */
[----:B------:R-:W-:-:S07]  /*1230*/  SHF.R.S32.HI R29, RZ, 0x1f, R28 ;  /* 0x0000001fff1d7819 */ /* 0x000fce000001141c */
[----:B-1----:R-:W-:Y:S01]  /*1240*/  @!P0 FMUL R0, R0, 1.175494350822287508e-38 ;  /* 0x0080000000008820 */ /* 0x002fe20000400000 */
[----:B------:R-:W-:-:S03]  /*1250*/  ISETP.NE.U32.AND P0, PT, RZ, c[0x0][0x168], PT ;  /* 0x00005a00ff007a0c */ /* 0x000fc60003f05070 */
[----:B------:R-:W-:Y:S01]  /*1260*/  FMUL.FTZ R0, R0, c[0x0][0x198] ;  /* 0x0000660000007a20 */ /* 0x000fe20000410000 */
[----:B------:R-:W-:-:S03]  /*1270*/  ISETP.NE.AND.EX P0, PT, RZ, c[0x0][0x16c], PT, P0 ;  /* 0x00005b00ff007a0c */ /* 0x000fc60003f05300 */
[----:B------:R-:W0:Y:S10]  /*1280*/  F2F.F64.F32 R24, R0 ;  /* 0x0000000000187310 */ /* 0x000e340000201800 */
[----:B------:R-:W-:-:S04]  /*1290*/  @P0 IADD3 R4, P1, R4, c[0x0][0x168], RZ ;  /* 0x00005a0004040a10 */ /* 0x000fc80007f3e0ff */
[----:B------:R-:W-:Y:S01]  /*12a0*/  @P0 IADD3.X R5, R5, c[0x0][0x16c], RZ, P1, !PT ;  /* 0x00005b0005050a10 */ /* 0x000fe20000ffe4ff */
[----:B0-----:R-:W0:-:S07]  /*12b0*/  DADD R24, R22, -R24 ;  /* 0x0000000016187229 */ /* 0x001e0e0000000818 */
[----:B0-----:R0:W-:Y:S04]  /*12c0*/  STG.E.64 [R6.64], R24 ;  /* 0x0000001806007986 */ /* 0x0011e8000c101b04 */
[----:B------:R0:W-:Y:S01]  /*12d0*/  @P0 STG.E.64 [R4.64], R24 ;  /* 0x0000001804000986 */ /* 0x0001e2000c101b04 */
[----:B------:R-:W-:-:S04]  /*12e0*/  ISETP.GE.U32.AND P0, PT, R28, c[0x0][0x1a0], PT ;  /* 0x000068001c007a0c */ /* 0x000fc80003f06070 */
[----:B------:R-:W-:-:S13]  /*12f0*/  ISETP.GE.U32.AND.EX P0, PT, R29, c[0x0][0x1a4], PT, P0 ;  /* 0x000069001d007a0c */ /* 0x000fda0003f06100 */
[----:B0-----:R-:W-:Y:S05]  /*1300*/  @!P0 BRA `(.L_x_497) ;  /* 0xfffffa6000008947 */ /* 0x001fea000383ffff */
[----:B------:R-:W-:Y:S05]  /*1310*/  EXIT ;  /* 0x000000000000794d */ /* 0x000fea0003800000 */
        .weak           $__internal_4_$__cuda_sm20_div_rn_f64_full
        .type           $__internal_4_$__cuda_sm20_div_rn_f64_full,@function
        .size           $__internal_4_$__cuda_sm20_div_rn_f64_full,(.L_x_524 - $__internal_4_$__cuda_sm20_div_rn_f64_full)
$__internal_4_$__cuda_sm20_div_rn_f64_full:
[----:B------:R-:W-:Y:S01]  /*1320*/  FSETP.GEU.AND P2, PT, |R23|, 1.469367938527859385e-39, PT ;  /* 0x001000001700780b */ /* 0x000fe20003f4e200 */
[----:B------:R-:W-:Y:S01]  /*1330*/  IMAD.MOV.U32 R26, RZ, RZ, R24 ;  /* 0x000000ffff1a7224 */ /* 0x000fe200078e0018 */
[C---:B------:R-:W-:Y:S01]  /*1340*/  FSETP.GEU.AND P0, PT, |R27|.reuse, 1.469367938527859385e-39, PT ;  /* 0x001000001b00780b */ /* 0x040fe20003f0e200 */
[----:B------:R-:W-:Y:S01]  /*1350*/  IMAD.MOV.U32 R28, RZ, RZ, R22 ;  /* 0x000000ffff1c7224 */ /* 0x000fe200078e0016 */
[----:B------:R-:W-:Y:S01]  /*1360*/  LOP3.LUT R25, R27, 0x800fffff, RZ, 0xc0, !PT ;  /* 0x800fffff1b197812 */ /* 0x000fe200078ec0ff */
[----:B------:R-:W-:Y:S01]  /*1370*/  IMAD.MOV.U32 R34, RZ, RZ, 0x1 ;  /* 0x00000001ff227424 */ /* 0x000fe200078e00ff */
[----:B------:R-:W-:Y:S01]  /*1380*/  LOP3.LUT R6, R23, 0x7ff00000, RZ, 0xc0, !PT ;  /* 0x7ff0000017067812 */ /* 0x000fe200078ec0ff */
[----:B------:R-:W-:Y:S01]  /*1390*/  BSSY B1, `(.L_x_498) ;  /* 0x0000051000017945 */ /* 0x000fe20003800000 */
[----:B------:R-:W-:Y:S02]  /*13a0*/  LOP3.LUT R25, R25, 0x3ff00000, RZ, 0xfc, !PT ;  /* 0x3ff0000019197812 */ /* 0x000fe400078efcff */
[----:B------:R-:W-:Y:S01]  /*13b0*/  LOP3.LUT R33, R27, 0x7ff00000, RZ, 0xc0, !PT ;  /* 0x7ff000001b217812 */ /* 0x000fe200078ec0ff */
[----:B------:R-:W-:-:S02]  /*13c0*/  IMAD.MOV.U32 R32, RZ, RZ, R6 ;  /* 0x000000ffff207224 */ /* 0x000fc400078e0006 */
[----:B------:R-:W-:Y:S02]  /*13d0*/  @!P2 LOP3.LUT R7, R27, 0x7ff00000, RZ, 0xc0, !PT ;  /* 0x7ff000001b07a812 */ /* 0x000fe400078ec0ff */
[----:B------:R-:W0:Y:S01]  /*13e0*/  @!P0 DMUL R24, R26, 8.98846567431157953865e+307 ;  /* 0x7fe000001a188828 */ /* 0x000e220000000000 */
[C---:B------:R-:W-:Y:S02]  /*13f0*/  ISETP.GE.U32.AND P1, PT, R6.reuse, R33, PT ;  /* 0x000000210600720c */ /* 0x040fe40003f26070 */
[----:B------:R-:W-:Y:S01]  /*1400*/  @!P2 ISETP.GE.U32.AND P3, PT, R6, R7, PT ;  /* 0x000000070600a20c */ /* 0x000fe20003f66070 */
[----:B------:R-:W-:Y:S02]  /*1410*/  IMAD.MOV.U32 R7, RZ, RZ, 0x1ca00000 ;  /* 0x1ca00000ff077424 */ /* 0x000fe400078e00ff */
[----:B0-----:R-:W0:Y:S03]  /*1420*/  MUFU.RCP64H R35, R25 ;  /* 0x0000001900237308 */ /* 0x001e260000001800 */
[----:B------:R-:W-:-:S02]  /*1430*/  @!P2 SEL R31, R7, 0x63400000, !P3 ;  /* 0x63400000071fa807 */ /* 0x000fc40005800000 */
[----:B------:R-:W-:Y:S02]  /*1440*/  SEL R29, R7, 0x63400000, !P1 ;  /* 0x63400000071d7807 */ /* 0x000fe40004800000 */
[--C-:B------:R-:W-:Y:S02]  /*1450*/  @!P2 LOP3.LUT R30, R31, 0x80000000, R23.reuse, 0xf8, !PT ;  /* 0x800000001f1ea812 */ /* 0x100fe400078ef817 */
[----:B------:R-:W-:Y:S02]  /*1460*/  LOP3.LUT R29, R29, 0x800fffff, R23, 0xf8, !PT ;  /* 0x800fffff1d1d7812 */ /* 0x000fe400078ef817 */
[----:B------:R-:W-:Y:S01]  /*1470*/  @!P2 LOP3.LUT R31, R30, 0x100000, RZ, 0xfc, !PT ;  /* 0x001000001e1fa812 */ /* 0x000fe200078efcff */
[----:B------:R-:W-:Y:S01]  /*1480*/  @!P2 IMAD.MOV.U32 R30, RZ, RZ, RZ ;  /* 0x000000ffff1ea224 */ /* 0x000fe200078e00ff */
[----:B------:R-:W-:-:S05]  /*1490*/  @!P0 LOP3.LUT R33, R25, 0x7ff00000, RZ, 0xc0, !PT ;  /* 0x7ff0000019218812 */ /* 0x000fca00078ec0ff */
[----:B------:R-:W-:-:S04]  /*14a0*/  @!P2 DFMA R28, R28, 2, -R30 ;  /* 0x400000001c1ca82b */ /* 0x000fc8000000081e */
[----:B0-----:R-:W0:-:S06]  /*14b0*/  DFMA R30, R34, -R24, 1 ;  /* 0x3ff00000221e742b */ /* 0x001e0c0000000818 */
[----:B0-----:R-:W0:Y:S01]  /*14c0*/  DFMA R30, R30, R30, R30 ;  /* 0x0000001e1e1e722b */ /* 0x001e22000000001e */
[----:B------:R-:W-:-:S05]  /*14d0*/  @!P2 LOP3.LUT R32, R29, 0x7ff00000, RZ, 0xc0, !PT ;  /* 0x7ff000001d20a812 */ /* 0x000fca00078ec0ff */
[----:B0-----:R-:W0:-:S06]  /*14e0*/  DFMA R30, R34, R30, R34 ;  /* 0x0000001e221e722b */ /* 0x001e0c0000000022 */
[----:B0-----:R-:W0:-:S06]  /*14f0*/  DFMA R36, R30, -R24, 1 ;  /* 0x3ff000001e24742b */ /* 0x001e0c0000000818 */
[----:B0-----:R-:W0:-:S06]  /*1500*/  DFMA R36, R30, R36, R30 ;  /* 0x000000241e24722b */ /* 0x001e0c000000001e */
[----:B0-----:R-:W0:-:S06]  /*1510*/  DMUL R34, R36, R28 ;  /* 0x0000001c24227228 */ /* 0x001e0c0000000000 */
[----:B0-----:R-:W0:-:S06]  /*1520*/  DFMA R30, R34, -R24, R28 ;  /* 0x80000018221e722b */ /* 0x001e0c000000001c */
[----:B0-----:R0:W1:Y:S02]  /*1530*/  DFMA R30, R36, R30, R34 ;  /* 0x0000001e241e722b */ /* 0x0010640000000022 */
[----:B0-----:R-:W-:-:S04]  /*1540*/  IADD3 R34, R32, -0x1, RZ ;  /* 0xffffffff20227810 */ /* 0x001fc80007ffe0ff */
[----:B------:R-:W-:Y:S02]  /*1550*/  ISETP.GT.U32.AND P0, PT, R34, 0x7feffffe, PT ;  /* 0x7feffffe2200780c */ /* 0x000fe40003f04070 */
[----:B------:R-:W-:-:S04]  /*1560*/  IADD3 R34, R33, -0x1, RZ ;  /* 0xffffffff21227810 */ /* 0x000fc80007ffe0ff */
[----:B------:R-:W-:-:S13]  /*1570*/  ISETP.GT.U32.OR P0, PT, R34, 0x7feffffe, P0 ;  /* 0x7feffffe2200780c */ /* 0x000fda0000704470 */
[----:B------:R-:W-:Y:S05]  /*1580*/  @P0 BRA `(.L_x_499) ;  /* 0x000001c000000947 */ /* 0x000fea0003800000 */
[----:B-1----:R-:W-:-:S04]  /*1590*/  LOP3.LUT R23, R27, 0x7ff00000, RZ, 0xc0, !PT ;  /* 0x7ff000001b177812 */ /* 0x002fc800078ec0ff */
[C---:B------:R-:W-:Y:S01]  /*15a0*/  ISETP.GE.U32.AND P0, PT, R6.reuse, R23, PT ;  /* 0x000000170600720c */ /* 0x040fe20003f06070 */
[----:B------:R-:W-:-:S03]  /*15b0*/  IMAD.IADD R22, R6, 0x1, -R23 ;  /* 0x0000000106167824 */ /* 0x000fc600078e0a17 */
[----:B------:R-:W-:Y:S02]  /*15c0*/  SEL R7, R7, 0x63400000, !P0 ;  /* 0x6340000007077807 */ /* 0x000fe40004000000 */
[----:B------:R-:W-:-:S04]  /*15d0*/  IMNMX R22, R22, -0x46a00000, !PT ;  /* 0xb960000016167817 */ /* 0x000fc80007800200 */
[----:B------:R-:W-:-:S05]  /*15e0*/  IMNMX R22, R22, 0x46a00000, PT ;  /* 0x46a0000016167817 */ /* 0x000fca0003800200 */
[----:B------:R-:W-:Y:S02]  /*15f0*/  IMAD.IADD R32, R22, 0x1, -R7 ;  /* 0x0000000116207824 */ /* 0x000fe400078e0a07 */
[----:B------:R-:W-:-:S03]  /*1600*/  IMAD.MOV.U32 R22, RZ, RZ, RZ ;  /* 0x000000ffff167224 */ /* 0x000fc600078e00ff */
        /* <DEDUP_REMOVED lines=10> */
[----:B------:R-:W-:Y:S01]  /*16b0*/  IMAD.MOV R23, RZ, RZ, -R32 ;  /* 0x000000ffff177224 */ /* 0x000fe200078e0a20 */
[----:B------:R-:W0:Y:S01]  /*16c0*/  DMUL.RP R24, R30, R24 ;  /* 0x000000181e187228 */ /* 0x000e220000008000 */
[----:B------:R-:W-:-:S06]  /*16d0*/  IMAD.MOV.U32 R22, RZ, RZ, RZ ;  /* 0x000000ffff167224 */ /* 0x000fcc00078e00ff */
[----:B------:R-:W1:-:S03]  /*16e0*/  DFMA R22, R6, -R22, R30 ;  /* 0x800000160616722b */ /* 0x000e46000000001e */
[----:B0-----:R-:W-:-:S03]  /*16f0*/  LOP3.LUT R27, R25, R27, RZ, 0x3c, !PT ;  /* 0x0000001b191b7212 */ /* 0x001fc600078e3cff */
[----:B-1----:R-:W-:-:S04]  /*1700*/  IADD3 R22, -R32, -0x43300000, RZ ;  /* 0xbcd0000020167810 */ /* 0x002fc80007ffe1ff */
[----:B------:R-:W-:-:S04]  /*1710*/  FSETP.NEU.AND P0, PT, |R23|, R22, PT ;  /* 0x000000161700720b */ /* 0x000fc80003f0d200 */
[----:B------:R-:W-:Y:S02]  /*1720*/  FSEL R6, R24, R6, !P0 ;  /* 0x0000000618067208 */ /* 0x000fe40004000000 */
[----:B------:R-:W-:Y:S01]  /*1730*/  FSEL R7, R27, R7, !P0 ;  /* 0x000000071b077208 */ /* 0x000fe20004000000 */
[----:B------:R-:W-:Y:S05]  /*1740*/  BRA `(.L_x_500) ;  /* 0x0000015000007947 */ /* 0x000fea0003800000 */
.L_x_499:
        /* <DEDUP_REMOVED lines=11> */
[----:B------:R-:W-:Y:S01]  /*1800*/  @P0 LOP3.LUT R22, R7, 0x7ff00000, RZ, 0xfc, !PT ;  /* 0x7ff0000007160812 */ /* 0x000fe200078efcff */
[----:B------:R-:W-:Y:S02]  /*1810*/  @!P0 IMAD.MOV.U32 R6, RZ, RZ, RZ ;  /* 0x000000ffff068224 */ /* 0x000fe400078e00ff */
[----:B------:R-:W-:Y:S02]  /*1820*/  @P0 IMAD.MOV.U32 R6, RZ, RZ, RZ ;  /* 0x000000ffff060224 */ /* 0x000fe400078e00ff */
[----:B------:R-:W-:Y:S01]  /*1830*/  @P0 IMAD.MOV.U32 R7, RZ, RZ, R22 ;  /* 0x000000ffff070224 */ /* 0x000fe200078e0016 */
[----:B------:R-:W-:Y:S05]  /*1840*/  BRA `(.L_x_500) ;  /* 0x0000005000007947 */ /* 0x000fea0003800000 */
.L_x_502:
[----:B------:R-:W-:Y:S01]  /*1850*/  LOP3.LUT R7, R27, 0x80000, RZ, 0xfc, !PT ;  /* 0x000800001b077812 */ /* 0x000fe200078efcff */
[----:B------:R-:W-:Y:S01]  /*1860*/  IMAD.MOV.U32 R6, RZ, RZ, R26 ;  /* 0x000000ffff067224 */ /* 0x000fe200078e001a */
[----:B------:R-:W-:Y:S05]  /*1870*/  BRA `(.L_x_500) ;  /* 0x0000002000007947 */ /* 0x000fea0003800000 */
.L_x_501:
[----:B------:R-:W-:Y:S01]  /*1880*/  LOP3.LUT R7, R23, 0x80000, RZ, 0xfc, !PT ;  /* 0x0008000017077812 */ /* 0x000fe200078efcff */
[----:B------:R-:W-:Y:S02]  /*1890*/  IMAD.MOV.U32 R6, RZ, RZ, R22 ;  /* 0x000000ffff067224 */ /* 0x000fe400078e0016 */
.L_x_500:
[----:B------:R-:W-:Y:S05]  /*18a0*/  BSYNC B1 ;  /* 0x0000000000017941 */ /* 0x000fea0003800000 */
.L_x_498:
[----:B------:R-:W-:Y:S02]  /*18b0*/  IMAD.MOV.U32 R26, RZ, RZ, R6 ;  /* 0x000000ffff1a7224 */ /* 0x000fe400078e0006 */
[----:B------:R-:W-:-:S02]  /*18c0*/  IMAD.MOV.U32 R27, RZ, RZ, R7 ;  /* 0x000000ffff1b7224 */ /* 0x000fc400078e0007 */
[----:B------:R-:W-:Y:S02]  /*18d0*/  IMAD.MOV.U32 R6, RZ, RZ, R0 ;  /* 0x000000ffff067224 */ /* 0x000fe400078e0000 */
[----:B------:R-:W-:-:S04]  /*18e0*/  IMAD.MOV.U32 R7, RZ, RZ, 0x0 ;  /* 0x00000000ff077424 */ /* 0x000fc800078e00ff */
[----:B------:R-:W-:Y:S05]  /*18f0*/  RET.REL.NODEC R6 `(_Z16adam_cuda_kernelIddEvPT_PT0_S1_S1_PKS2_fffffm10adamMode_tf) ;  /* 0xffffe70006007950 */ /* 0x000fea0003c3ffff */
.L_x_503:
        /* <DEDUP_REMOVED lines=16> */
.L_x_524:


//--------------------- .text._Z16adam_cuda_kernelIfN3c104HalfEEvPT_PT0_S3_S3_PKS4_fffffm10adamMode_tf --------------------------
	.section	.text._Z16adam_cuda_kernelIfN3c104HalfEEvPT_PT0_S3_S3_PKS4_fffffm10adamMode_tf,"ax",@progbits
	.sectioninfo	@"SHI_REGISTERS=23"
	.align	128
        .global         _Z16adam_cuda_kernelIfN3c104HalfEEvPT_PT0_S3_S3_PKS4_fffffm10adamMode_tf
        .type           _Z16adam_cuda_kernelIfN3c104HalfEEvPT_PT0_S3_S3_PKS4_fffffm10adamMode_tf,@function
        .size           _Z16adam_cuda_kernelIfN3c104HalfEEvPT_PT0_S3_S3_PKS4_fffffm10adamMode_tf,(.L_x_552 - _Z16adam_cuda_kernelIfN3c104HalfEEvPT_PT0_S3_S3_PKS4_fffffm10adamMode_tf)
        .other          _Z16adam_cuda_kernelIfN3c104HalfEEvPT_PT0_S3_S3_PKS4_fffffm10adamMode_tf,@"STO_CUDA_ENTRY STV_DEFAULT"
_Z16adam_cuda_kernelIfN3c104HalfEEvPT_PT0_S3_S3_PKS4_fffffm10adamMode_tf:
.text._Z16adam_cuda_kernelIfN3c104HalfEEvPT_PT0_S3_S3_PKS4_fffffm10adamMode_tf:
        /* <DEDUP_REMOVED lines=15> */
[----:B------:R-:W-:Y:S01]  /*00f0*/  ISETP.NE.AND P0, PT, RZ, c[0x0][0x1a8], PT ;  /* 0x00006a00ff007a0c */ /* 0x000fe20003f05270 */
[----:B------:R-:W-:Y:S01]  /*0100*/  ULDC UR4, c[0x0][0xc] ;  /* 0x0000030000047ab9 */ /* 0x000fe20000000800 */
[----:B------:R-:W-:Y:S01]  /*0110*/  IMAD.MOV.U32 R4, RZ, RZ, 0x3f800000 ;  /* 0x3f800000ff047424 */ /* 0x000fe200078e00ff */
[----:B------:R-:W-:Y:S01]  /*0120*/  ULDC UR5, c[0x0][0x10] ;  /* 0x0000040000057ab9 */ /* 0x000fe20000000800 */
[----:B------:R-:W-:Y:S01]  /*0130*/  IMAD.MOV.U32 R20, RZ, RZ, R2 ;  /* 0x000000ffff147224 */ /* 0x000fe200078e0002 */
[----:B------:R-:W-:Y:S01]  /*0140*/  UIMAD UR4, UR4, UR5, URZ ;  /* 0x00000005040472a4 */ /* 0x000fe2000f8e023f */
[----:B------:R-:W-:Y:S02]  /*0150*/  IMAD.MOV.U32 R19, RZ, RZ, R5 ;  /* 0x000000ffff137224 */ /* 0x000fe400078e0005 */
[C---:B------:R-:W-:Y:S02]  /*0160*/  FADD.FTZ R3, R4.reuse, -c[0x0][0x188] ;  /* 0x8000620004037621 */ /* 0x040fe40000010000 */
[----:B------:R-:W-:-:S02]  /*0170*/  FADD.FTZ R2, R4, -c[0x0][0x18c] ;  /* 0x8000630004027621 */ /* 0x000fc40000010000 */
[----:B------:R-:W-:Y:S01]  /*0180*/  IMAD R0, R0, UR4, RZ ;  /* 0x0000000400007c24 */ /* 0x000fe2000f8e02ff */
[----:B------:R-:W-:Y:S01]  /*0190*/  ULDC.64 UR4, c[0x0][0x118] ;  /* 0x0000460000047ab9 */ /* 0x000fe20000000a00 */
[----:B------:R-:W-:Y:S05]  /*01a0*/  @!P0 BRA `(.L_x_504) ;  /* 0x0000055000008947 */ /* 0x000fea0003800000 */
[----:B------:R-:W-:-:S04]  /*01b0*/  ISETP.NE.U32.AND P0, PT, RZ, c[0x0][0x168], PT ;  /* 0x00005a00ff007a0c */ /* 0x000fc80003f05070 */
[----:B------:R-:W-:-:S13]  /*01c0*/  ISETP.NE.AND.EX P0, PT, RZ, c[0x0][0x16c], PT, P0 ;  /* 0x00005b00ff007a0c */ /* 0x000fda0003f05300 */
[----:B------:R-:W-:Y:S05]  /*01d0*/  @!P0 BRA `(.L_x_505) ;  /* 0x000002c000008947 */ /* 0x000fea0003800000 */
[----:B------:R-:W0:Y:S02]  /*01e0*/  MUFU.RCP R4, c[0x0][0x194] ;  /* 0x0000650000047b08 */ /* 0x000e240000001000 */
.L_x_506:
[C---:B-1----:R-:W-:Y:S01]  /*01f0*/  IMAD.SHL.U32 R12, R19.reuse, 0x2, RZ ;  /* 0x00000002130c7824 */ /* 0x042fe200078e00ff */
[C-C-:B------:R-:W-:Y:S01]  /*0200*/  SHF.L.U64.HI R16, R19.reuse, 0x1, R20.reuse ;  /* 0x0000000113107819 */ /* 0x140fe20000010214 */
[C---:B------:R-:W-:Y:S01]  /*0210*/  IMAD.SHL.U32 R18, R19.reuse, 0x4, RZ ;  /* 0x0000000413127824 */ /* 0x040fe200078e00ff */
[----:B------:R-:W-:Y:S02]  /*0220*/  SHF.L.U64.HI R19, R19, 0x2, R20 ;  /* 0x0000000213137819 */ /* 0x000fe40000010214 */
[----:B------:R-:W-:Y:S02]  /*0230*/  IADD3 R14, P0, R12, c[0x0][0x180], RZ ;  /* 0x000060000c0e7a10 */ /* 0x000fe40007f1e0ff */
[----:B------:R-:W-:Y:S02]  /*0240*/  IADD3 R6, P1, R18, c[0x0][0x170], RZ ;  /* 0x00005c0012067a10 */ /* 0x000fe40007f3e0ff */
[----:B------:R-:W-:Y:S02]  /*0250*/  IADD3.X R15, R16, c[0x0][0x184], RZ, P0, !PT ;  /* 0x00006100100f7a10 */ /* 0x000fe400007fe4ff */
[----:B------:R-:W-:-:S03]  /*0260*/  IADD3.X R7, R19, c[0x0][0x174], RZ, P1, !PT ;  /* 0x00005d0013077a10 */ /* 0x000fc60000ffe4ff */
[----:B------:R-:W2:Y:S04]  /*0270*/  LDG.E.U16.CONSTANT R14, [R14.64] ;  /* 0x000000040e0e7981 */ /* 0x000ea8000c1e9500 */
[----:B------:R-:W3:Y:S01]  /*0280*/  LDG.E R10, [R6.64] ;  /* 0x00000004060a7981 */ /* 0x000ee2000c1e1900 */
[----:B------:R-:W-:Y:S01]  /*0290*/  IADD3 R8, P0, R18, c[0x0][0x178], RZ ;  /* 0x00005e0012087a10 */ /* 0x000fe20007f1e0ff */
[----:B--2---:R-:W-:Y:S01]  /*02a0*/  HADD2.F32 R9, -RZ, R14.H0_H0 ;  /* 0x2000000eff097230 */ /* 0x004fe20000004100 */
[----:B---3--:R-:W-:-:S04]  /*02b0*/  FMUL.FTZ R10, R10, c[0x0][0x188] ;  /* 0x000062000a0a7a20 */ /* 0x008fc80000410000 */
[----:B0-----:R-:W-:Y:S01]  /*02c0*/  FMUL.FTZ R13, R9, R4 ;  /* 0x00000004090d7220 */ /* 0x001fe20000410000 */
[----:B------:R-:W-:-:S03]  /*02d0*/  IADD3.X R9, R19, c[0x0][0x17c], RZ, P0, !PT ;  /* 0x00005f0013097a10 */ /* 0x000fc600007fe4ff */
[----:B------:R-:W-:-:S05]  /*02e0*/  FFMA.FTZ R17, R3, R13, R10 ;  /* 0x0000000d03117223 */ /* 0x000fca000001000a */
[----:B------:R0:W-:Y:S04]  /*02f0*/  STG.E [R6.64], R17 ;  /* 0x0000001106007986 */ /* 0x0001e8000c101904 */
[----:B------:R-:W2:Y:S01]  /*0300*/  LDG.E R11, [R8.64] ;  /* 0x00000004080b7981 */ /* 0x000ea2000c1e1900 */
[----:B------:R-:W-:Y:S01]  /*0310*/  FMUL.FTZ R15, R2, R13 ;  /* 0x0000000d020f7220 */ /* 0x000fe20000410000 */
[----:B------:R-:W-:Y:S01]  /*0320*/  IADD3 R10, P0, R18, c[0x0][0x160], RZ ;  /* 0x00005800120a7a10 */ /* 0x000fe20007f1e0ff */
[----:B--2---:R-:W-:-:S03]  /*0330*/  FMUL.FTZ R14, R11, c[0x0][0x18c] ;  /* 0x000063000b0e7a20 */ /* 0x004fc60000410000 */
[----:B------:R-:W-:Y:S01]  /*0340*/  IADD3.X R11, R19, c[0x0][0x164], RZ, P0, !PT ;  /* 0x00005900130b7a10 */ /* 0x000fe200007fe4ff */
[----:B------:R-:W-:-:S05]  /*0350*/  FFMA.FTZ R15, R13, R15, R14 ;  /* 0x0000000f0d0f7223 */ /* 0x000fca000001000e */
[----:B------:R1:W-:Y:S04]  /*0360*/  STG.E [R8.64], R15 ;  /* 0x0000000f08007986 */ /* 0x0003e8000c101904 */
[----:B------:R-:W2:Y:S01]  /*0370*/  LDG.E R18, [R10.64] ;  /* 0x000000040a127981 */ /* 0x000ea2000c1e1900 */
[----:B------:R-:W3:Y:S01]  /*0380*/  MUFU.SQRT R13, R15 ;  /* 0x0000000f000d7308 */ /* 0x000ee20000002000 */
[----:B------:R-:W-:Y:S01]  /*0390*/  IADD3 R12, P0, R12, c[0x0][0x168], RZ ;  /* 0x00005a000c0c7a10 */ /* 0x000fe20007f1e0ff */
[----:B------:R-:W-:-:S04]  /*03a0*/  IMAD.IADD R19, R5, 0x1, R0 ;  /* 0x0000000105137824 */ /* 0x000fc800078e0200 */
[--C-:B------:R-:W-:Y:S01]  /*03b0*/  IMAD.MOV.U32 R5, RZ, RZ, R19.reuse ;  /* 0x000000ffff057224 */ /* 0x100fe200078e0013 */
[----:B------:R-:W-:Y:S01]  /*03c0*/  SHF.R.S32.HI R20, RZ, 0x1f, R19 ;  /* 0x0000001fff147819 */ /* 0x000fe20000011413 */
[----:B---3--:R-:W-:Y:S01]  /*03d0*/  FADD.FTZ R14, R13, c[0x0][0x190] ;  /* 0x000064000d0e7621 */ /* 0x008fe20000010000 */
[----:B------:R-:W-:Y:S02]  /*03e0*/  IADD3.X R13, R16, c[0x0][0x16c], RZ, P0, !PT ;  /* 0x00005b00100d7a10 */ /* 0x000fe400007fe4ff */
[----:B------:R-:W-:-:S03]  /*03f0*/  ISETP.GE.U32.AND P0, PT, R19, c[0x0][0x1a0], PT ;  /* 0x0000680013007a0c */ /* 0x000fc60003f06070 */
[----:B------:R-:W0:Y:S01]  /*0400*/  MUFU.RCP R14, R14 ;  /* 0x0000000e000e7308 */ /* 0x000e220000001000 */
[----:B------:R-:W-:Y:S01]  /*0410*/  ISETP.GE.U32.AND.EX P0, PT, R20, c[0x0][0x1a4], PT, P0 ;  /* 0x0000690014007a0c */ /* 0x000fe20003f06100 */
[----:B0-----:R-:W-:-:S04]  /*0420*/  FMUL.FTZ R17, R17, R14 ;  /* 0x0000000e11117220 */ /* 0x001fc80000410000 */
[----:B--2---:R-:W-:-:S04]  /*0430*/  FFMA.FTZ R17, R18, c[0x0][0x1ac], R17 ;  /* 0x00006b0012117a23 */ /* 0x004fc80000010011 */
[----:B------:R-:W-:-:S05]  /*0440*/  FFMA.FTZ R17, -R17, c[0x0][0x198], R18 ;  /* 0x0000660011117a23 */ /* 0x000fca0000010112 */
[----:B------:R-:W-:Y:S01]  /*0450*/  F2FP.PACK_AB R6, RZ, R17 ;  /* 0x00000011ff06723e */ /* 0x000fe200000000ff */
[----:B------:R1:W-:Y:S04]  /*0460*/  STG.E [R10.64], R17 ;  /* 0x000000110a007986 */ /* 0x0003e8000c101904 */
[----:B------:R1:W-:Y:S01]  /*0470*/  STG.E.U16 [R12.64], R6 ;  /* 0x000000060c007986 */ /* 0x0003e2000c101504 */
[----:B------:R-:W-:Y:S05]  /*0480*/  @!P0 BRA `(.L_x_506) ;  /* 0xfffffd6000008947 */ /* 0x000fea000383ffff */
[----:B------:R-:W-:Y:S05]  /*0490*/  EXIT ;  /* 0x000000000000794d */ /* 0x000fea0003800000 */
.L_x_505:
[----:B------:R-:W0:Y:S02]  /*04a0*/  MUFU.RCP R4, c[0x0][0x194] ;  /* 0x0000650000047b08 */ /* 0x000e240000001000 */
.L_x_507:
[C---:B------:R-:W-:Y:S02]  /*04b0*/  LEA R12, P0, R19.reuse, c[0x0][0x180], 0x1 ;  /* 0x00006000130c7a11 */ /* 0x040fe400078008ff */
[C---:B------:R-:W-:Y:S02]  /*04c0*/  SHF.L.U32 R16, R19.reuse, 0x2, RZ ;  /* 0x0000000213107819 */ /* 0x040fe400000006ff */
[----:B-1----:R-:W-:-:S02]  /*04d0*/  LEA.HI.X R13, R19, c[0x0][0x184], R20, 0x1, P0 ;  /* 0x00006100130d7a11 */ /* 0x002fc400000f0c14 */
[----:B------:R-:W-:Y:S02]  /*04e0*/  SHF.L.U64.HI R20, R19, 0x2, R20 ;  /* 0x0000000213147819 */ /* 0x000fe40000010214 */
[----:B------:R-:W-:Y:S01]  /*04f0*/  IADD3 R10, P0, R16, c[0x0][0x170], RZ ;  /* 0x00005c00100a7a10 */ /* 0x000fe20007f1e0ff */
[----:B------:R-:W2:Y:S03]  /*0500*/  LDG.E.U16.CONSTANT R12, [R12.64] ;  /* 0x000000040c0c7981 */ /* 0x000ea6000c1e9500 */
[----:B------:R-:W-:-:S05]  /*0510*/  IADD3.X R11, R20, c[0x0][0x174], RZ, P0, !PT ;  /* 0x00005d00140b7a10 */ /* 0x000fca00007fe4ff */
[----:B------:R-:W3:Y:S01]  /*0520*/  LDG.E R8, [R10.64] ;  /* 0x000000040a087981 */ /* 0x000ee2000c1e1900 */
[----:B------:R-:W-:Y:S01]  /*0530*/  IADD3 R6, P0, R16, c[0x0][0x178], RZ ;  /* 0x00005e0010067a10 */ /* 0x000fe20007f1e0ff */
[----:B--2---:R-:W-:-:S05]  /*0540*/  HADD2.F32 R7, -RZ, R12.H0_H0 ;  /* 0x2000000cff077230 */ /* 0x004fca0000004100 */
[----:B0-----:R-:W-:Y:S02]  /*0550*/  FMUL.FTZ R14, R7, R4 ;  /* 0x00000004070e7220 */ /* 0x001fe40000410000 */
[----:B---3--:R-:W-:Y:S01]  /*0560*/  FMUL.FTZ R8, R8, c[0x0][0x188] ;  /* 0x0000620008087a20 */ /* 0x008fe20000410000 */
        /* <DEDUP_REMOVED lines=11> */
[----:B------:R-:W3:Y:S02]  /*0620*/  MUFU.SQRT R12, R13 ;  /* 0x0000000d000c7308 */ /* 0x000ee40000002000 */
[----:B---3--:R-:W-:-:S06]  /*0630*/  FADD.FTZ R12, R12, c[0x0][0x190] ;  /* 0x000064000c0c7621 */ /* 0x008fcc0000010000 */
[----:B------:R-:W0:Y:S01]  /*0640*/  MUFU.RCP R12, R12 ;  /* 0x0000000c000c7308 */ /* 0x000e220000001000 */
[----:B------:R-:W-:Y:S02]  /*0650*/  IMAD.IADD R19, R5, 0x1, R0 ;  /* 0x0000000105137824 */ /* 0x000fe400078e0200 */
[----:B0-----:R-:W-:-:S03]  /*0660*/  FMUL.FTZ R15, R15, R12 ;  /* 0x0000000c0f0f7220 */ /* 0x001fc60000410000 */
[----:B------:R-:W-:Y:S02]  /*0670*/  ISETP.GE.U32.AND P0, PT, R19, c[0x0][0x1a0], PT ;  /* 0x0000680013007a0c */ /* 0x000fe40003f06070 */
[----:B------:R-:W-:-:S04]  /*0680*/  SHF.R.S32.HI R20, RZ, 0x1f, R19 ;  /* 0x0000001fff147819 */ /* 0x000fc80000011413 */
[----:B------:R-:W-:Y:S01]  /*0690*/  ISETP.GE.U32.AND.EX P0, PT, R20, c[0x0][0x1a4], PT, P0 ;  /* 0x0000690014007a0c */ /* 0x000fe20003f06100 */
[----:B------:R-:W-:Y:S02]  /*06a0*/  IMAD.MOV.U32 R5, RZ, RZ, R19 ;  /* 0x000000ffff057224 */ /* 0x000fe400078e0013 */
[----:B--2---:R-:W-:-:S04]  /*06b0*/  FFMA.FTZ R15, R14, c[0x0][0x1ac], R15 ;  /* 0x00006b000e0f7a23 */ /* 0x004fc8000001000f */
[----:B------:R-:W-:-:S05]  /*06c0*/  FFMA.FTZ R15, -R15, c[0x0][0x198], R14 ;  /* 0x000066000f0f7a23 */ /* 0x000fca000001010e */
[----:B------:R1:W-:Y:S01]  /*06d0*/  STG.E [R8.64], R15 ;  /* 0x0000000f08007986 */ /* 0x0003e2000c101904 */
[----:B------:R-:W-:Y:S05]  /*06e0*/  @!P0 BRA `(.L_x_507) ;  /* 0xfffffdc000008947 */ /* 0x000fea000383ffff */
[----:B------:R-:W-:Y:S05]  /*06f0*/  EXIT ;  /* 0x000000000000794d */ /* 0x000fea0003800000 */
.L_x_504:
[----:B------:R-:W-:-:S04]  /*0700*/  ISETP.NE.U32.AND P0, PT, RZ, c[0x0][0x168], PT ;  /* 0x00005a00ff007a0c */ /* 0x000fc80003f05070 */
[----:B------:R-:W-:-:S13]  /*0710*/  ISETP.NE.AND.EX P0, PT, RZ, c[0x0][0x16c], PT, P0 ;  /* 0x00005b00ff007a0c */ /* 0x000fda0003f05300 */
[----:B------:R-:W-:Y:S05]  /*0720*/  @!P0 BRA `(.L_x_508) ;  /* 0x000002c000008947 */ /* 0x000fea0003800000 */
[----:B------:R-:W0:Y:S02]  /*0730*/  MUFU.RCP R4, c[0x0][0x194] ;  /* 0x0000650000047b08 */ /* 0x000e240000001000 */
.L_x_509:
[C---:B0-----:R-:W-:Y:S01]  /*0740*/  IMAD.SHL.U32 R10, R19.reuse, 0x2, RZ ;  /* 0x00000002130a7824 */ /* 0x041fe200078e00ff */
        /* <DEDUP_REMOVED lines=11> */
[----:B---3--:R-:W-:Y:S02]  /*0800*/  FMUL.FTZ R8, R7, c[0x0][0x188] ;  /* 0x0000620007087a20 */ /* 0x008fe40000410000 */
[----:B------:R-:W-:Y:S02]  /*0810*/  IADD3.X R7, R20, c[0x0][0x17c], RZ, P0, !PT ;  /* 0x00005f0014077a10 */ /* 0x000fe400007fe4ff */
[----:B0-----:R-:W-:-:S04]  /*0820*/  FMUL.FTZ R19, R9, R4 ;  /* 0x0000000409137220 */ /* 0x001fc80000410000 */
        /* <DEDUP_REMOVED lines=10> */
[----:B------:R-:W-:Y:S01]  /*08d0*/  FADD.FTZ R14, R15, c[0x0][0x190] ;  /* 0x000064000f0e7621 */ /* 0x000fe20000010000 */
[----:B------:R-:W-:Y:S01]  /*08e0*/  IADD3 R10, P0, R10, c[0x0][0x168], RZ ;  /* 0x00005a000a0a7a10 */ /* 0x000fe20007f1e0ff */
[----:B------:R-:W-:-:S04]  /*08f0*/  IMAD.IADD R19, R5, 0x1, R0 ;  /* 0x0000000105137824 */ /* 0x000fc800078e0200 */
[----:B------:R-:W0:Y:S01]  /*0900*/  MUFU.SQRT R14, R14 ;  /* 0x0000000e000e7308 */ /* 0x000e220000002000 */
[----:B------:R-:W-:Y:S02]  /*0910*/  SHF.R.S32.HI R20, RZ, 0x1f, R19 ;  /* 0x0000001fff147819 */ /* 0x000fe40000011413 */
[----:B------:R-:W-:-:S05]  /*0920*/  MOV R5, R19 ;  /* 0x0000001300057202 */ /* 0x000fca0000000f00 */
[----:B0-----:R-:W0:Y:S02]  /*0930*/  MUFU.RCP R12, R14 ;  /* 0x0000000e000c7308 */ /* 0x001e240000001000 */
[----:B0-----:R-:W-:-:S04]  /*0940*/  FMUL.FTZ R11, R11, R12 ;  /* 0x0000000c0b0b7220 */ /* 0x001fc80000410000 */
[----:B--2---:R-:W-:-:S04]  /*0950*/  FFMA.FTZ R11, R16, c[0x0][0x1ac], R11 ;  /* 0x00006b00100b7a23 */ /* 0x004fc8000001000b */
[----:B------:R-:W-:Y:S01]  /*0960*/  FFMA.FTZ R13, -R11, c[0x0][0x198], R16 ;  /* 0x000066000b0d7a23 */ /* 0x000fe20000010110 */
[----:B------:R-:W-:Y:S02]  /*0970*/  IADD3.X R11, R17, c[0x0][0x16c], RZ, P0, !PT ;  /* 0x00005b00110b7a10 */ /* 0x000fe400007fe4ff */
[----:B------:R-:W-:Y:S02]  /*0980*/  ISETP.GE.U32.AND P0, PT, R19, c[0x0][0x1a0], PT ;  /* 0x0000680013007a0c */ /* 0x000fe40003f06070 */
[----:B-1----:R-:W-:Y:S01]  /*0990*/  F2FP.PACK_AB R7, RZ, R13 ;  /* 0x0000000dff07723e */ /* 0x002fe200000000ff */
[----:B------:R0:W-:Y:S01]  /*09a0*/  STG.E [R8.64], R13 ;  /* 0x0000000d08007986 */ /* 0x0001e2000c101904 */
[----:B------:R-:W-:-:S03]  /*09b0*/  ISETP.GE.U32.AND.EX P0, PT, R20, c[0x0][0x1a4], PT, P0 ;  /* 0x0000690014007a0c */ /* 0x000fc60003f06100 */
[----:B------:R0:W-:Y:S10]  /*09c0*/  STG.E.U16 [R10.64], R7 ;  /* 0x000000070a007986 */ /* 0x0001f4000c101504 */
[----:B------:R-:W-:Y:S05]  /*09d0*/  @!P0 BRA `(.L_x_509) ;  /* 0xfffffd6000008947 */ /* 0x000fea000383ffff */
[----:B------:R-:W-:Y:S05]  /*09e0*/  EXIT ;  /* 0x000000000000794d */ /* 0x000fea0003800000 */
.L_x_508:
[----:B------:R-:W0:Y:S02]  /*09f0*/  MUFU.RCP R4, c[0x0][0x194] ;  /* 0x0000650000047b08 */ /* 0x000e240000001000 */
.L_x_510:
[C---:B------:R-:W-:Y:S01]  /*0a00*/  LEA R12, P0, R19.reuse, c[0x0][0x180], 0x1 ;  /* 0x00006000130c7a11 */ /* 0x040fe200078008ff */
[----:B------:R-:W-:-:S03]  /*0a10*/  IMAD.SHL.U32 R14, R19, 0x4, RZ ;  /* 0x00000004130e7824 */ /* 0x000fc600078e00ff */
[C-C-:B-1----:R-:W-:Y:S02]  /*0a20*/  LEA.HI.X R13, R19.reuse, c[0x0][0x184], R20.reuse, 0x1, P0 ;  /* 0x00006100130d7a11 */ /* 0x142fe400000f0c14 */
[----:B------:R-:W-:Y:S02]  /*0a30*/  SHF.L.U64.HI R20, R19, 0x2, R20 ;  /* 0x0000000213147819 */ /* 0x000fe40000010214 */
[----:B------:R-:W-:Y:S01]  /*0a40*/  IADD3 R10, P0, R14, c[0x0][0x170], RZ ;  /* 0x00005c000e0a7a10 */ /* 0x000fe20007f1e0ff */
[----:B------:R-:W2:Y:S03]  /*0a50*/  LDG.E.U16.CONSTANT R12, [R12.64] ;  /* 0x000000040c0c7981 */ /* 0x000ea6000c1e9500 */
[----:B------:R-:W-:-:S05]  /*0a60*/  IADD3.X R11, R20, c[0x0][0x174], RZ, P0, !PT ;  /* 0x00005d00140b7a10 */ /* 0x000fca00007fe4ff */
[----:B------:R-:W3:Y:S01]  /*0a70*/  LDG.E R6, [R10.64] ;  /* 0x000000040a067981 */ /* 0x000ee2000c1e1900 */
[----:B------:R-:W-:-:S04]  /*0a80*/  IADD3 R8, P0, R14, c[0x0][0x178], RZ ;  /* 0x00005e000e087a10 */ /* 0x000fc80007f1e0ff */
[----:B------:R-:W-:Y:S01]  /*0a90*/  IADD3.X R9, R20, c[0x0][0x17c], RZ, P0, !PT ;  /* 0x00005f0014097a10 */ /* 0x000fe200007fe4ff */
[----:B--2---:R-:W-:-:S05]  /*0aa0*/  HADD2.F32 R7, -RZ, R12.H0_H0 ;  /* 0x2000000cff077230 */ /* 0x004fca0000004100 */
[----:B0-----:R-:W-:Y:S02]  /*0ab0*/  FMUL.FTZ R17, R7, R4 ;  /* 0x0000000407117220 */ /* 0x001fe40000410000 */
[----:B---3--:R-:W-:-:S04]  /*0ac0*/  FMUL.FTZ R6, R6, c[0x0][0x188] ;  /* 0x0000620006067a20 */ /* 0x008fc80000410000 */
        /* <DEDUP_REMOVED lines=10> */
[----:B------:R-:W-:-:S06]  /*0b70*/  FADD.FTZ R12, R13, c[0x0][0x190] ;  /* 0x000064000d0c7621 */ /* 0x000fcc0000010000 */
[----:B------:R-:W0:Y:S08]  /*0b80*/  MUFU.SQRT R12, R12 ;  /* 0x0000000c000c7308 */ /* 0x000e300000002000 */
[----:B0-----:R-:W0:Y:S01]  /*0b90*/  MUFU.RCP R10, R12 ;  /* 0x0000000c000a7308 */ /* 0x001e220000001000 */
        /* <DEDUP_REMOVED lines=11> */
.L_x_511:
        /* <DEDUP_REMOVED lines=11> */
.L_x_552:


//--------------------- .text._Z16adam_cuda_kernelIffEvPT_PT0_S1_S1_PKS2_fffffm10adamMode_tf --------------------------
	.section	.text._Z16adam_cuda_kernelIffEvPT_PT0_S1_S1_PKS2_fffffm10adamMode_tf,"ax",@progbits
	.sectioninfo	@"SHI_REGISTERS=22"
	.align	128
        .global         _Z16adam_cuda_kernelIffEvPT_PT0_S1_S1_PKS2_fffffm10adamMode_tf
        .type           _Z16adam_cuda_kernelIffEvPT_PT0_S1_S1_PKS2_fffffm10adamMode_tf,@function
        .size           _Z16adam_cuda_kernelIffEvPT_PT0_S1_S1_PKS2_fffffm10adamMode_tf,(.L_x_553 - _Z16adam_cuda_kernelIffEvPT_PT0_S1_S1_PKS2_fffffm10adamMode_tf)
        .other          _Z16adam_cuda_kernelIffEvPT_PT0_S1_S1_PKS2_fffffm10adamMode_tf,@"STO_CUDA_ENTRY STV_DEFAULT"
_Z16adam_cuda_kernelIffEvPT_PT0_S1_S1_PKS2_fffffm10adamMode_tf:
.text._Z16adam_cuda_kernelIffEvPT_PT0_S1_S1_PKS2_fffffm10adamMode_tf:
        /* <DEDUP_REMOVED lines=31> */
.L_x_514:
[C---:B------:R-:W-:Y:S02]  /*01f0*/  SHF.L.U32 R13, R16.reuse, 0x2, RZ ;  /* 0x00000002100d7819 */ /* 0x040fe400000006ff */
[----:B------:R-:W-:Y:S02]  /*0200*/  SHF.L.U64.HI R12, R16, 0x2, R19 ;  /* 0x00000002100c7819 */ /* 0x000fe40000010213 */
[C---:B------:R-:W-:Y:S02]  /*0210*/  IADD3 R14, P0, R13.reuse, c[0x0][0x180], RZ ;  /* 0x000060000d0e7a10 */ /* 0x040fe40007f1e0ff */
[----:B------:R-:W-:Y:S02]  /*0220*/  IADD3 R8, P1, R13, c[0x0][0x170], RZ ;  /* 0x00005c000d087a10 */ /* 0x000fe40007f3e0ff */
[C---:B------:R-:W-:Y:S02]  /*0230*/  IADD3.X R15, R12.reuse, c[0x0][0x184], RZ, P0, !PT ;  /* 0x000061000c0f7a10 */ /* 0x040fe400007fe4ff */
[----:B------:R-:W-:-:S04]  /*0240*/  IADD3.X R9, R12, c[0x0][0x174], RZ, P1, !PT ;  /* 0x00005d000c097a10 */ /* 0x000fc80000ffe4ff */
[----:B------:R-:W2:Y:S04]  /*0250*/  LDG.E.CONSTANT R15, [R14.64] ;  /* 0x000000040e0f7981 */ /* 0x000ea8000c1e9900 */
[----:B------:R-:W3:Y:S01]  /*0260*/  LDG.E R7, [R8.64] ;  /* 0x0000000408077981 */ /* 0x000ee2000c1e1900 */
[----:B------:R-:W-:Y:S01]  /*0270*/  IADD3 R6, P0, R13, c[0x0][0x178], RZ ;  /* 0x00005e000d067a10 */ /* 0x000fe20007f1e0ff */
[----:B0-2---:R-:W-:Y:S02]  /*0280*/  FMUL.FTZ R16, R15, R4 ;  /* 0x000000040f107220 */ /* 0x005fe40000410000 */
        /* <DEDUP_REMOVED lines=13> */
[----:B0-----:R-:W-:-:S04]  /*0360*/  IADD3 R8, P0, R13, c[0x0][0x168], RZ ;  /* 0x00005a000d087a10 */ /* 0x001fc80007f1e0ff */
[----:B------:R-:W-:Y:S01]  /*0370*/  IADD3.X R9, R12, c[0x0][0x16c], RZ, P0, !PT ;  /* 0x00005b000c097a10 */ /* 0x000fe200007fe4ff */
[----:B---3--:R-:W-:-:S06]  /*0380*/  FADD.FTZ R14, R14, c[0x0][0x190] ;  /* 0x000064000e0e7621 */ /* 0x008fcc0000010000 */
[----:B------:R-:W0:Y:S02]  /*0390*/  MUFU.RCP R14, R14 ;  /* 0x0000000e000e7308 */ /* 0x000e240000001000 */
[----:B0-----:R-:W-:-:S04]  /*03a0*/  FMUL.FTZ R17, R17, R14 ;  /* 0x0000000e11117220 */ /* 0x001fc80000410000 */
[----:B--2---:R-:W-:-:S04]  /*03b0*/  FFMA.FTZ R17, R16, c[0x0][0x1ac], R17 ;  /* 0x00006b0010117a23 */ /* 0x004fc80000010011 */
[----:B------:R-:W-:Y:S02]  /*03c0*/  FFMA.FTZ R17, -R17, c[0x0][0x198], R16 ;  /* 0x0000660011117a23 */ /* 0x000fe40000010110 */
[----:B------:R-:W-:-:S03]  /*03d0*/  IMAD.IADD R16, R5, 0x1, R0 ;  /* 0x0000000105107824 */ /* 0x000fc600078e0200 */
[----:B------:R1:W-:Y:S01]  /*03e0*/  STG.E [R10.64], R17 ;  /* 0x000000110a007986 */ /* 0x0003e2000c101904 */
[--C-:B------:R-:W-:Y:S01]  /*03f0*/  IMAD.MOV.U32 R5, RZ, RZ, R16.reuse ;  /* 0x000000ffff057224 */ /* 0x100fe200078e0010 */
[----:B------:R-:W-:Y:S02]  /*0400*/  ISETP.GE.U32.AND P0, PT, R16, c[0x0][0x1a0], PT ;  /* 0x0000680010007a0c */ /* 0x000fe40003f06070 */
[----:B------:R1:W-:Y:S01]  /*0410*/  STG.E [R8.64], R17 ;  /* 0x0000001108007986 */ /* 0x0003e2000c101904 */
[----:B------:R-:W-:-:S04]  /*0420*/  SHF.R.S32.HI R19, RZ, 0x1f, R16 ;  /* 0x0000001fff137819 */ /* 0x000fc80000011410 */
[----:B------:R-:W-:-:S13]  /*0430*/  ISETP.GE.U32.AND.EX P0, PT, R19, c[0x0][0x1a4], PT, P0 ;  /* 0x0000690013007a0c */ /* 0x000fda0003f06100 */
[----:B-1----:R-:W-:Y:S05]  /*0440*/  @!P0 BRA `(.L_x_514) ;  /* 0xfffffda000008947 */ /* 0x002fea000383ffff */
[----:B------:R-:W-:Y:S05]  /*0450*/  EXIT ;  /* 0x000000000000794d */ /* 0x000fea0003800000 */
.L_x_513:
[----:B------:R-:W0:Y:S02]  /*0460*/  MUFU.RCP R4, c[0x0][0x194] ;  /* 0x0000650000047b08 */ /* 0x000e240000001000 */
.L_x_515:
[C---:B------:R-:W-:Y:S01]  /*0470*/  IMAD.SHL.U32 R14, R16.reuse, 0x4, RZ ;  /* 0x00000004100e7824 */ /* 0x040fe200078e00ff */
[----:B------:R-:W-:-:S04]  /*0480*/  SHF.L.U64.HI R19, R16, 0x2, R19 ;  /* 0x0000000210137819 */ /* 0x000fc80000010213 */
[C---:B------:R-:W-:Y:S02]  /*0490*/  IADD3 R12, P0, R14.reuse, c[0x0][0x180], RZ ;  /* 0x000060000e0c7a10 */ /* 0x040fe40007f1e0ff */
[----:B------:R-:W-:Y:S02]  /*04a0*/  IADD3 R10, P1, R14, c[0x0][0x170], RZ ;  /* 0x00005c000e0a7a10 */ /* 0x000fe40007f3e0ff */
[C---:B-1----:R-:W-:Y:S02]  /*04b0*/  IADD3.X R13, R19.reuse, c[0x0][0x184], RZ, P0, !PT ;  /* 0x00006100130d7a10 */ /* 0x042fe400007fe4ff */
[----:B------:R-:W-:-:S04]  /*04c0*/  IADD3.X R11, R19, c[0x0][0x174], RZ, P1, !PT ;  /* 0x00005d00130b7a10 */ /* 0x000fc80000ffe4ff */
[----:B------:R-:W2:Y:S04]  /*04d0*/  LDG.E.CONSTANT R13, [R12.64] ;  /* 0x000000040c0d7981 */ /* 0x000ea8000c1e9900 */
[----:B------:R-:W3:Y:S01]  /*04e0*/  LDG.E R6, [R10.64] ;  /* 0x000000040a067981 */ /* 0x000ee2000c1e1900 */
[----:B------:R-:W-:-:S04]  /*04f0*/  IADD3 R8, P0, R14, c[0x0][0x178], RZ ;  /* 0x00005e000e087a10 */ /* 0x000fc80007f1e0ff */
[----:B------:R-:W-:Y:S01]  /*0500*/  IADD3.X R9, R19, c[0x0][0x17c], RZ, P0, !PT ;  /* 0x00005f0013097a10 */ /* 0x000fe200007fe4ff */
[----:B0-2---:R-:W-:Y:S02]  /*0510*/  FMUL.FTZ R17, R13, R4 ;  /* 0x000000040d117220 */ /* 0x005fe40000410000 */
[----:B---3--:R-:W-:-:S04]  /*0520*/  FMUL.FTZ R6, R6, c[0x0][0x188] ;  /* 0x0000620006067a20 */ /* 0x008fc80000410000 */
[----:B------:R-:W-:-:S05]  /*0530*/  FFMA.FTZ R15, R3, R17, R6 ;  /* 0x00000011030f7223 */ /* 0x000fca0000010006 */
[----:B------:R0:W-:Y:S04]  /*0540*/  STG.E [R10.64], R15 ;  /* 0x0000000f0a007986 */ /* 0x0001e8000c101904 */
[----:B------:R-:W2:Y:S01]  /*0550*/  LDG.E R7, [R8.64] ;  /* 0x0000000408077981 */ /* 0x000ea2000c1e1900 */
[----:B------:R-:W-:Y:S01]  /*0560*/  IADD3 R6, P0, R14, c[0x0][0x160], RZ ;  /* 0x000058000e067a10 */ /* 0x000fe20007f1e0ff */
[----:B------:R-:W-:Y:S02]  /*0570*/  FMUL.FTZ R14, R2, R17 ;  /* 0x00000011020e7220 */ /* 0x000fe40000410000 */
[----:B--2---:R-:W-:Y:S01]  /*0580*/  FMUL.FTZ R12, R7, c[0x0][0x18c] ;  /* 0x00006300070c7a20 */ /* 0x004fe20000410000 */
[----:B------:R-:W-:-:S03]  /*0590*/  IADD3.X R7, R19, c[0x0][0x164], RZ, P0, !PT ;  /* 0x0000590013077a10 */ /* 0x000fc600007fe4ff */
[----:B------:R-:W-:-:S05]  /*05a0*/  FFMA.FTZ R13, R17, R14, R12 ;  /* 0x0000000e110d7223 */ /* 0x000fca000001000c */
[----:B------:R1:W-:Y:S04]  /*05b0*/  STG.E [R8.64], R13 ;  /* 0x0000000d08007986 */ /* 0x0003e8000c101904 */
[----:B------:R-:W2:Y:S01]  /*05c0*/  LDG.E R14, [R6.64] ;  /* 0x00000004060e7981 */ /* 0x000ea2000c1e1900 */
[----:B------:R-:W3:Y:S01]  /*05d0*/  MUFU.SQRT R12, R13 ;  /* 0x0000000d000c7308 */ /* 0x000ee20000002000 */
[----:B------:R-:W-:-:S05]  /*05e0*/  IMAD.IADD R16, R5, 0x1, R0 ;  /* 0x0000000105107824 */ /* 0x000fca00078e0200 */
[----:B------:R-:W-:Y:S02]  /*05f0*/  ISETP.GE.U32.AND P0, PT, R16, c[0x0][0x1a0], PT ;  /* 0x0000680010007a0c */ /* 0x000fe40003f06070 */
[----:B------:R-:W-:Y:S02]  /*0600*/  SHF.R.S32.HI R19, RZ, 0x1f, R16 ;  /* 0x0000001fff137819 */ /* 0x000fe40000011410 */
[----:B------:R-:W-:Y:S02]  /*0610*/  MOV R5, R16 ;  /* 0x0000001000057202 */ /* 0x000fe40000000f00 */
[----:B------:R-:W-:Y:S01]  /*0620*/  ISETP.GE.U32.AND.EX P0, PT, R19, c[0x0][0x1a4], PT, P0 ;  /* 0x0000690013007a0c */ /* 0x000fe20003f06100 */
[----:B---3--:R-:W-:-:S06]  /*0630*/  FADD.FTZ R12, R12, c[0x0][0x190] ;  /* 0x000064000c0c7621 */ /* 0x008fcc0000010000 */
[----:B------:R-:W0:Y:S02]  /*0640*/  MUFU.RCP R12, R12 ;  /* 0x0000000c000c7308 */ /* 0x000e240000001000 */
[----:B0-----:R-:W-:-:S04]  /*0650*/  FMUL.FTZ R15, R15, R12 ;  /* 0x0000000c0f0f7220 */ /* 0x001fc80000410000 */
[----:B--2---:R-:W-:-:S04]  /*0660*/  FFMA.FTZ R15, R14, c[0x0][0x1ac], R15 ;  /* 0x00006b000e0f7a23 */ /* 0x004fc8000001000f */
[----:B------:R-:W-:-:S05]  /*0670*/  FFMA.FTZ R15, -R15, c[0x0][0x198], R14 ;  /* 0x000066000f0f7a23 */ /* 0x000fca000001010e */
[----:B------:R1:W-:Y:S01]  /*0680*/  STG.E [R6.64], R15 ;  /* 0x0000000f06007986 */ /* 0x0003e2000c101904 */
[----:B------:R-:W-:Y:S05]  /*0690*/  @!P0 BRA `(.L_x_515) ;  /* 0xfffffdd000008947 */ /* 0x000fea000383ffff */
[----:B------:R-:W-:Y:S05]  /*06a0*/  EXIT ;  /* 0x000000000000794d */ /* 0x000fea0003800000 */
.L_x_512:
[----:B------:R-:W-:-:S04]  /*06b0*/  ISETP.NE.U32.AND P0, PT, RZ, c[0x0][0x168], PT ;  /* 0x00005a00ff007a0c */ /* 0x000fc80003f05070 */
[----:B------:R-:W-:-:S13]  /*06c0*/  ISETP.NE.AND.EX P0, PT, RZ, c[0x0][0x16c], PT, P0 ;  /* 0x00005b00ff007a0c */ /* 0x000fda0003f05300 */
[----:B------:R-:W-:Y:S05]  /*06d0*/  @!P0 BRA `(.L_x_516) ;  /* 0x0000028000008947 */ /* 0x000fea0003800000 */
[----:B------:R-:W0:Y:S02]  /*06e0*/  MUFU.RCP R4, c[0x0][0x194] ;  /* 0x0000650000047b08 */ /* 0x000e240000001000 */
.L_x_517:
[C---:B------:R-:W-:Y:S01]  /*06f0*/  IMAD.SHL.U32 R11, R16.reuse, 0x4, RZ ;  /* 0x00000004100b7824 */ /* 0x040fe200078e00ff */
[----:B------:R-:W-:-:S04]  /*0700*/  SHF.L.U64.HI R10, R16, 0x2, R19 ;  /* 0x00000002100a7819 */ /* 0x000fc80000010213 */
        /* <DEDUP_REMOVED lines=22> */
[----:B0-----:R-:W0:Y:S02]  /*0870*/  MUFU.RCP R12, R14 ;  /* 0x0000000e000c7308 */ /* 0x001e240000001000 */
[----:B0-----:R-:W-:Y:S01]  /*0880*/  FMUL.FTZ R17, R17, R12 ;  /* 0x0000000c11117220 */ /* 0x001fe20000410000 */
[----:B------:R-:W-:-:S04]  /*0890*/  IADD3 R12, P0, R11, c[0x0][0x168], RZ ;  /* 0x00005a000b0c7a10 */ /* 0x000fc80007f1e0ff */
[----:B------:R-:W-:Y:S01]  /*08a0*/  IADD3.X R13, R10, c[0x0][0x16c], RZ, P0, !PT ;  /* 0x00005b000a0d7a10 */ /* 0x000fe200007fe4ff */
        /* <DEDUP_REMOVED lines=11> */
.L_x_516:
[----:B------:R-:W0:Y:S02]  /*0960*/  MUFU.RCP R4, c[0x0][0x194] ;  /* 0x0000650000047b08 */ /* 0x000e240000001000 */
.L_x_518:
[C---:B------:R-:W-:Y:S02]  /*0970*/  SHF.L.U32 R14, R16.reuse, 0x2, RZ ;  /* 0x00000002100e7819 */ /* 0x040fe400000006ff */
[----:B------:R-:W-:Y:S02]  /*0980*/  SHF.L.U64.HI R19, R16, 0x2, R19 ;  /* 0x0000000210137819 */ /* 0x000fe40000010213 */
        /* <DEDUP_REMOVED lines=20> */
[----:B------:R-:W-:Y:S02]  /*0ad0*/  FADD.FTZ R12, R13, c[0x0][0x190] ;  /* 0x000064000d0c7621 */ /* 0x000fe40000010000 */
[----:B------:R-:W-:-:S04]  /*0ae0*/  IMAD.IADD R16, R5, 0x1, R0 ;  /* 0x0000000105107824 */ /* 0x000fc800078e0200 */
[----:B------:R-:W0:Y:S01]  /*0af0*/  MUFU.SQRT R12, R12 ;  /* 0x0000000c000c7308 */ /* 0x000e220000002000 */
[----:B------:R-:W-:Y:S01]  /*0b00*/  ISETP.GE.U32.AND P0, PT, R16, c[0x0][0x1a0], PT ;  /* 0x0000680010007a0c */ /* 0x000fe20003f06070 */
[--C-:B------:R-:W-:Y:S01]  /*0b10*/  IMAD.MOV.U32 R5, RZ, RZ, R16.reuse ;  /* 0x000000ffff057224 */ /* 0x100fe200078e0010 */
[----:B------:R-:W-:-:S04]  /*0b20*/  SHF.R.S32.HI R19, RZ, 0x1f, R16 ;  /* 0x0000001fff137819 */ /* 0x000fc80000011410 */
[----:B------:R-:W-:Y:S01]  /*0b30*/  ISETP.GE.U32.AND.EX P0, PT, R19, c[0x0][0x1a4], PT, P0 ;  /* 0x0000690013007a0c */ /* 0x000fe20003f06100 */
[----:B0-----:R-:W0:Y:S02]  /*0b40*/  MUFU.RCP R10, R12 ;  /* 0x0000000c000a7308 */ /* 0x001e240000001000 */
[----:B0-----:R-:W-:-:S04]  /*0b50*/  FMUL.FTZ R15, R15, R10 ;  /* 0x0000000a0f0f7220 */ /* 0x001fc80000410000 */
[----:B--2---:R-:W-:-:S04]  /*0b60*/  FFMA.FTZ R15, R14, c[0x0][0x1ac], R15 ;  /* 0x00006b000e0f7a23 */ /* 0x004fc8000001000f */
[----:B------:R-:W-:-:S05]  /*0b70*/  FFMA.FTZ R15, -R15, c[0x0][0x198], R14 ;  /* 0x000066000f0f7a23 */ /* 0x000fca000001010e */
[----:B------:R1:W-:Y:S01]  /*0b80*/  STG.E [R6.64], R15 ;  /* 0x0000000f06007986 */ /* 0x0003e2000c101904 */
[----:B------:R-:W-:Y:S05]  /*0b90*/  @!P0 BRA `(.L_x_518) ;  /* 0xfffffdd000008947 */ /* 0x000fea000383ffff */
[----:B------:R-:W-:Y:S05]  /*0ba0*/  EXIT ;  /* 0x000000000000794d */ /* 0x000fea0003800000 */
.L_x_519:
        /* <DEDUP_REMOVED lines=13> */
.L_x_553:


//--------------------- .nv.global                --------------------------
	.section	.nv.global,"aw",@nobits
.nv.global:
	.type		_ZN56_INTERNAL_f6e0bc40_25_fused_adam_cuda_kernel_cu_874107ec4cuda3std3__48in_placeE,@object
	.size		_ZN56_INTERNAL_f6e0bc40_25_fused_adam_cuda_kernel_cu_874107ec4cuda3std3__48in_placeE,(_ZN56_INTERNAL_f6e0bc40_25_fused_adam_cuda_kernel_cu_874107ec4cuda3std6ranges3__45__cpo8distanceE - _ZN56_INTERNAL_f6e0bc40_25_fused_adam_cuda_kernel_cu_874107ec4cuda3std3__48in_placeE)
_ZN56_INTERNAL_f6e0bc40_25_fused_adam_cuda_kernel_cu_874107ec4cuda3std3__48in_placeE:
	.zero		1
	.type		_ZN56_INTERNAL_f6e0bc40_25_fused_adam_cuda_kernel_cu_874107ec4cuda3std6ranges3__45__cpo8distanceE,@object
	.size		_ZN56_INTERNAL_f6e0bc40_25_fused_adam_cuda_kernel_cu_874107ec4cuda3std6ranges3__45__cpo8distanceE,(_ZN56_INTERNAL_f6e0bc40_25_fused_adam_cuda_kernel_cu_874107ec4cuda3std3__45__cpo6cbeginE - _ZN56_INTERNAL_f6e0bc40_25_fused_adam_cuda_kernel_cu_874107ec4cuda3std6ranges3__45__cpo8distanceE)
_ZN56_INTERNAL_f6e0bc40_25_fused_adam_cuda_kernel_cu_874107ec4cuda3std6ranges3__45__cpo8distanceE:
	.zero		1
	.type		_ZN56_INTERNAL_f6e0bc40_25_fused_adam_cuda_kernel_cu_874107ec4cuda3std3__45__cpo6cbeginE,@object
	.size		_ZN56_INTERNAL_f6e0bc40_25_fused_adam_cuda_kernel_cu_874107ec4cuda3std3__45__cpo6cbeginE,(_ZN56_INTERNAL_f6e0bc40_25_fused_adam_cuda_kernel_cu_874107ec4cuda3std6ranges3__45__cpo7advanceE - _ZN56_INTERNAL_f6e0bc40_25_fused_adam_cuda_kernel_cu_874107ec4cuda3std3__45__cpo6cbeginE)
_ZN56_INTERNAL_f6e0bc40_25_fused_adam_cuda_kernel_cu_874107ec4cuda3std3__45__cpo6cbeginE:
	.zero		1
	.type		_ZN56_INTERNAL_f6e0bc40_25_fused_adam_cuda_kernel_cu_874107ec4cuda3std6ranges3__45__cpo7advanceE,@object
	.size		_ZN56_INTERNAL_f6e0bc40_25_fused_adam_cuda_kernel_cu_874107ec4cuda3std6ranges3__45__cpo7advanceE,(_ZN56_INTERNAL_f6e0bc40_25_fused_adam_cuda_kernel_cu_874107ec4cuda3std3__45__cpo7crbeginE - _ZN56_INTERNAL_f6e0bc40_25_fused_adam_cuda_kernel_cu_874107ec4cuda3std6ranges3__45__cpo7advanceE)
_ZN56_INTERNAL_f6e0bc40_25_fused_adam_cuda_kernel_cu_874107ec4cuda3std6ranges3__45__cpo7advanceE:
	.zero		1
	.type		_ZN56_INTERNAL_f6e0bc40_25_fused_adam_cuda_kernel_cu_874107ec4cuda3std3__45__cpo7crbeginE,@object
	.size		_ZN56_INTERNAL_f6e0bc40_25_fused_adam_cuda_kernel_cu_874107ec4cuda3std3__45__cpo7crbeginE,(_ZN56_INTERNAL_f6e0bc40_25_fused_adam_cuda_kernel_cu_874107ec4cuda3std6ranges3__45__cpo4dataE - _ZN56_INTERNAL_f6e0bc40_25_fused_adam_cuda_kernel_cu_874107ec4cuda3std3__45__cpo7crbeginE)
_ZN56_INTERNAL_f6e0bc40_25_fused_adam_cuda_kernel_cu_874107ec4cuda3std3__45__cpo7crbeginE:
	.zero		1
	.type		_ZN56_INTERNAL_f6e0bc40_25_fused_adam_cuda_kernel_cu_874107ec4cuda3std6ranges3__45__cpo4dataE,@object
	.size		_ZN56_INTERNAL_f6e0bc40_25_fused_adam_cuda_kernel_cu_874107ec4cuda3std6ranges3__45__cpo4dataE,(_ZN56_INTERNAL_f6e0bc40_25_fused_adam_cuda_kernel_cu_874107ec4cuda3std6ranges3__45__cpo5beginE - _ZN56_INTERNAL_f6e0bc40_25_fused_adam_cuda_kernel_cu_874107ec4cuda3std6ranges3__45__cpo4dataE)
_ZN56_INTERNAL_f6e0bc40_25_fused_adam_cuda_kernel_cu_874107ec4cuda3std6ranges3__45__cpo4dataE:
	.zero		1
	.type		_ZN56_INTERNAL_f6e0bc40_25_fused_adam_cuda_kernel_cu_874107ec4cuda3std6ranges3__45__cpo5beginE,@object
	.size		_ZN56_INTERNAL_f6e0bc40_25_fused_adam_cuda_kernel_cu_874107ec4cuda3std6ranges3__45__cpo5beginE,(_ZN56_INTERNAL_f6e0bc40_25_fused_adam_cuda_kernel_cu_874107ec4cuda3std3__458_GLOBAL__N__f6e0bc40_25_fused_adam_cuda_kernel_cu_874107ec6ignoreE - _ZN56_INTERNAL_f6e0bc40_25_fused_adam_cuda_kernel_cu_874107ec4cuda3std6ranges3__45__cpo5beginE)
_ZN56_INTERNAL_f6e0bc40_25_fused_adam_cuda_kernel_cu_874107ec4cuda3std6ranges3__45__cpo5beginE:
	.zero		1
	.type		_ZN56_INTERNAL_f6e0bc40_25_fused_adam_cuda_kernel_cu_874107ec4cuda3std3__458_GLOBAL__N__f6e0bc40_25_fused_adam_cuda_kernel_cu_874107ec6ignoreE,@object
	.size		_ZN56_INTERNAL_f6e0bc40_25_fused_adam_cuda_kernel_cu_874107ec4cuda3std3__458_GLOBAL__N__f6e0bc40_25_fused_adam_cuda_kernel_cu_874107ec6ignoreE,(_ZN56_INTERNAL_f6e0bc40_25_fused_adam_cuda_kernel_cu_874107ec4cuda3std6ranges3__45__cpo4sizeE - _ZN56_INTERNAL_f6e0bc40_25_fused_adam_cuda_kernel_cu_874107ec4cuda3std3__458_GLOBAL__N__f6e0bc40_25_fused_adam_cuda_kernel_cu_874107ec6ignoreE)
_ZN56_INTERNAL_f6e0bc40_25_fused_adam_cuda_kernel_cu_874107ec4cuda3std3__458_GLOBAL__N__f6e0bc40_25_fused_adam_cuda_kernel_cu_874107ec6ignoreE:
	.zero		1
	.type		_ZN56_INTERNAL_f6e0bc40_25_fused_adam_cuda_kernel_cu_874107ec4cuda3std6ranges3__45__cpo4sizeE,@object
	.size		_ZN56_INTERNAL_f6e0bc40_25_fused_adam_cuda_kernel_cu_874107ec4cuda3std6ranges3__45__cpo4sizeE,(_ZN56_INTERNAL_f6e0bc40_25_fused_adam_cuda_kernel_cu_874107ec4cuda3std3__45__cpo5beginE - _ZN56_INTERNAL_f6e0bc40_25_fused_adam_cuda_kernel_cu_874107ec4cuda3std6ranges3__45__cpo4sizeE)
_ZN56_INTERNAL_f6e0bc40_25_fused_adam_cuda_kernel_cu_874107ec4cuda3std6ranges3__45__cpo4sizeE:
	.zero		1
	.type		_ZN56_INTERNAL_f6e0bc40_25_fused_adam_cuda_kernel_cu_874107ec4cuda3std3__45__cpo5beginE,@object
	.size		_ZN56_INTERNAL_f6e0bc40_25_fused_adam_cuda_kernel_cu_874107ec4cuda3std3__45__cpo5beginE,(_ZN56_INTERNAL_f6e0bc40_25_fused_adam_cuda_kernel_cu_874107ec4cuda3std6ranges3__45__cpo6cbeginE - _ZN56_INTERNAL_f6e0bc40_25_fused_adam_cuda_kernel_cu_874107ec4cuda3std3__45__cpo5beginE)
_ZN56_INTERNAL_f6e0bc40_25_fused_adam_cuda_kernel_cu_874107ec4cuda3std3__45__cpo5beginE:
	.zero		1
	.type		_ZN56_INTERNAL_f6e0bc40_25_fused_adam_cuda_kernel_cu_874107ec4cuda3std6ranges3__45__cpo6cbeginE,@object
	.size		_ZN56_INTERNAL_f6e0bc40_25_fused_adam_cuda_kernel_cu_874107ec4cuda3std6ranges3__45__cpo6cbeginE,(_ZN56_INTERNAL_f6e0bc40_25_fused_adam_cuda_kernel_cu_874107ec4cuda3std3__45__cpo6rbeginE - _ZN56_INTERNAL_f6e0bc40_25_fused_adam_cuda_kernel_cu_874107ec4cuda3std6ranges3__45__cpo6cbeginE)
_ZN56_INTERNAL_f6e0bc40_25_fused_adam_cuda_kernel_cu_874107ec4cuda3std6ranges3__45__cpo6cbeginE:
	.zero		1
	.type		_ZN56_INTERNAL_f6e0bc40_25_fused_adam_cuda_kernel_cu_874107ec4cuda3std3__45__cpo6rbeginE,@object
	.size		_ZN56_INTERNAL_f6e0bc40_25_fused_adam_cuda_kernel_cu_874107ec4cuda3std3__45__cpo6rbeginE,(_ZN56_INTERNAL_f6e0bc40_25_fused_adam_cuda_kernel_cu_874107ec4cuda3std6ranges3__45__cpo4nextE - _ZN56_INTERNAL_f6e0bc40_25_fused_adam_cuda_kernel_cu_874107ec4cuda3std3__45__cpo6rbeginE)
_ZN56_INTERNAL_f6e0bc40_25_fused_adam_cuda_kernel_cu_874107ec4cuda3std3__45__cpo6rbeginE:
	.zero		1
	.type		_ZN56_INTERNAL_f6e0bc40_25_fused_adam_cuda_kernel_cu_874107ec4cuda3std6ranges3__45__cpo4nextE,@object
	.size		_ZN56_INTERNAL_f6e0bc40_25_fused_adam_cuda_kernel_cu_874107ec4cuda3std6ranges3__45__cpo4nextE,(_ZN56_INTERNAL_f6e0bc40_25_fused_adam_cuda_kernel_cu_874107ec4cuda3std6ranges3__45__cpo4swapE - _ZN56_INTERNAL_f6e0bc40_25_fused_adam_cuda_kernel_cu_874107ec4cuda3std6ranges3__45__cpo4nextE)
_ZN56_INTERNAL_f6e0bc40_25_fused_adam_cuda_kernel_cu_874107ec4cuda3std6ranges3__45__cpo4nextE:
	.zero		1
	.type		_ZN56_INTERNAL_f6e0bc40_25_fused_adam_cuda_kernel_cu_874107ec4cuda3std6ranges3__45__cpo4swapE,@object
	.size		_ZN56_INTERNAL_f6e0bc40_25_fused_adam_cuda_kernel_cu_874107ec4cuda3std6ranges3__45__cpo4swapE,(_ZN56_INTERNAL_f6e0bc40_25_fused_adam_cuda_kernel_cu_874107ec4cuda3std3__420unreachable_sentinelE - _ZN56_INTERNAL_f6e0bc40_25_fused_adam_cuda_kernel_cu_874107ec4cuda3std6ranges3__45__cpo4swapE)
_ZN56_INTERNAL_f6e0bc40_25_fused_adam_cuda_kernel_cu_874107ec4cuda3std6ranges3__45__cpo4swapE:
	.zero		1
	.type		_ZN56_INTERNAL_f6e0bc40_25_fused_adam_cuda_kernel_cu_874107ec4cuda3std3__420unreachable_sentinelE,@object
	.size		_ZN56_INTERNAL_f6e0bc40_25_fused_adam_cuda_kernel_cu_874107ec4cuda3std3__420unreachable_sentinelE,(_ZN56_INTERNAL_f6e0bc40_25_fused_adam_cuda_kernel_cu_874107ec6thrust23THRUST_300001_SM_800_NS6system6detail10sequential3seqE - _ZN56_INTERNAL_f6e0bc40_25_fused_adam_cuda_kernel_cu_874107ec4cuda3std3__420unreachable_sentinelE)
_ZN56_INTERNAL_f6e0bc40_25_fused_adam_cuda_kernel_cu_874107ec4cuda3std3__420unreachable_sentinelE:
	.zero		1
	.type		_ZN56_INTERNAL_f6e0bc40_25_fused_adam_cuda_kernel_cu_874107ec6thrust23THRUST_300001_SM_800_NS6system6detail10sequential3seqE,@object
	.size		_ZN56_INTERNAL_f6e0bc40_25_fused_adam_cuda_kernel_cu_874107ec6thrust23THRUST_300001_SM_800_NS6system6detail10sequential3seqE,(_ZN56_INTERNAL_f6e0bc40_25_fused_adam_cuda_kernel_cu_874107ec4cuda3std3__45__cpo4cendE - _ZN56_INTERNAL_f6e0bc40_25_fused_adam_cuda_kernel_cu_874107ec6thrust23THRUST_300001_SM_800_NS6system6detail10sequential3seqE)
_ZN56_INTERNAL_f6e0bc40_25_fused_adam_cuda_kernel_cu_874107ec6thrust23THRUST_300001_SM_800_NS6system6detail10sequential3seqE:
	.zero		1
	.type		_ZN56_INTERNAL_f6e0bc40_25_fused_adam_cuda_kernel_cu_874107ec4cuda3std3__45__cpo4cendE,@object
	.size		_ZN56_INTERNAL_f6e0bc40_25_fused_adam_cuda_kernel_cu_874107ec4cuda3std3__45__cpo4cendE,(_ZN56_INTERNAL_f6e0bc40_25_fused_adam_cuda_kernel_cu_874107ec4cuda3std6ranges3__45__cpo9iter_swapE - _ZN56_INTERNAL_f6e0bc40_25_fused_adam_cuda_kernel_cu_874107ec4cuda3std3__45__cpo4cendE)
_ZN56_INTERNAL_f6e0bc40_25_fused_adam_cuda_kernel_cu_874107ec4cuda3std3__45__cpo4cendE:
	.zero		1
	.type		_ZN56_INTERNAL_f6e0bc40_25_fused_adam_cuda_kernel_cu_874107ec4cuda3std6ranges3__45__cpo9iter_swapE,@object
	.size		_ZN56_INTERNAL_f6e0bc40_25_fused_adam_cuda_kernel_cu_874107ec4cuda3std6ranges3__45__cpo9iter_swapE,(_ZN56_INTERNAL_f6e0bc40_25_fused_adam_cuda_kernel_cu_874107ec4cuda3std3__45__cpo5crendE - _ZN56_INTERNAL_f6e0bc40_25_fused_adam_cuda_kernel_cu_874107ec4cuda3std6ranges3__45__cpo9iter_swapE)
_ZN56_INTERNAL_f6e0bc40_25_fused_adam_cuda_kernel_cu_874107ec4cuda3std6ranges3__45__cpo9iter_swapE:
	.zero		1
	.type		_ZN56_INTERNAL_f6e0bc40_25_fused_adam_cuda_kernel_cu_874107ec4cuda3std3__45__cpo5crendE,@object
	.size		_ZN56_INTERNAL_f6e0bc40_25_fused_adam_cuda_kernel_cu_874107ec4cuda3std3__45__cpo5crendE,(_ZN56_INTERNAL_f6e0bc40_25_fused_adam_cuda_kernel_cu_874107ec4cuda3std6ranges3__45__cpo5cdataE - _ZN56_INTERNAL_f6e0bc40_25_fused_adam_cuda_kernel_cu_874107ec4cuda3std3__45__cpo5crendE)
_ZN56_INTERNAL_f6e0bc40_25_fused_adam_cuda_kernel_cu_874107ec4cuda3std3__45__cpo5crendE:
	.zero		1
	.type		_ZN56_INTERNAL_f6e0bc40_25_fused_adam_cuda_kernel_cu_874107ec4cuda3std6ranges3__45__cpo5cdataE,@object
	.size		_ZN56_INTERNAL_f6e0bc40_25_fused_adam_cuda_kernel_cu_874107ec4cuda3std6ranges3__45__cpo5cdataE,(_ZN56_INTERNAL_f6e0bc40_25_fused_adam_cuda_kernel_cu_874107ec4cuda3std6ranges3__45__cpo3endE - _ZN56_INTERNAL_f6e0bc40_25_fused_adam_cuda_kernel_cu_874107ec4cuda3std6ranges3__45__cpo5cdataE)
_ZN56_INTERNAL_f6e0bc40_25_fused_adam_cuda_kernel_cu_874107ec4cuda3std6ranges3__45__cpo5cdataE:
	.zero		1
	.type		_ZN56_INTERNAL_f6e0bc40_25_fused_adam_cuda_kernel_cu_874107ec4cuda3std6ranges3__45__cpo3endE,@object
	.size		_ZN56_INTERNAL_f6e0bc40_25_fused_adam_cuda_kernel_cu_874107ec4cuda3std6ranges3__45__cpo3endE,(_ZN56_INTERNAL_f6e0bc40_25_fused_adam_cuda_kernel_cu_874107ec4cuda3std3__419piecewise_constructE - _ZN56_INTERNAL_f6e0bc40_25_fused_adam_cuda_kernel_cu_874107ec4cuda3std6ranges3__45__cpo3endE)
_ZN56_INTERNAL_f6e0bc40_25_fused_adam_cuda_kernel_cu_874107ec4cuda3std6ranges3__45__cpo3endE:
	.zero		1
	.type		_ZN56_INTERNAL_f6e0bc40_25_fused_adam_cuda_kernel_cu_874107ec4cuda3std3__419piecewise_constructE,@object
	.size		_ZN56_INTERNAL_f6e0bc40_25_fused_adam_cuda_kernel_cu_874107ec4cuda3std3__419piecewise_constructE,(_ZN56_INTERNAL_f6e0bc40_25_fused_adam_cuda_kernel_cu_874107ec4cuda3std6ranges3__45__cpo5ssizeE - _ZN56_INTERNAL_f6e0bc40_25_fused_adam_cuda_kernel_cu_874107ec4cuda3std3__419piecewise_constructE)
_ZN56_INTERNAL_f6e0bc40_25_fused_adam_cuda_kernel_cu_874107ec4cuda3std3__419piecewise_constructE:
	.zero		1
	.type		_ZN56_INTERNAL_f6e0bc40_25_fused_adam_cuda_kernel_cu_874107ec4cuda3std6ranges3__45__cpo5ssizeE,@object
	.size		_ZN56_INTERNAL_f6e0bc40_25_fused_adam_cuda_kernel_cu_874107ec4cuda3std6ranges3__45__cpo5ssizeE,(_ZN56_INTERNAL_f6e0bc40_25_fused_adam_cuda_kernel_cu_874107ec4cuda3std3__45__cpo3endE - _ZN56_INTERNAL_f6e0bc40_25_fused_adam_cuda_kernel_cu_874107ec4cuda3std6ranges3__45__cpo5ssizeE)
_ZN56_INTERNAL_f6e0bc40_25_fused_adam_cuda_kernel_cu_874107ec4cuda3std6ranges3__45__cpo5ssizeE:
	.zero		1
	.type		_ZN56_INTERNAL_f6e0bc40_25_fused_adam_cuda_kernel_cu_874107ec4cuda3std3__45__cpo3endE,@object
	.size		_ZN56_INTERNAL_f6e0bc40_25_fused_adam_cuda_kernel_cu_874107ec4cuda3std3__45__cpo3endE,(_ZN56_INTERNAL_f6e0bc40_25_fused_adam_cuda_kernel_cu_874107ec4cuda3std6ranges3__45__cpo4cendE - _ZN56_INTERNAL_f6e0bc40_25_fused_adam_cuda_kernel_cu_874107ec4cuda3std3__45__cpo3endE)
_ZN56_INTERNAL_f6e0bc40_25_fused_adam_cuda_kernel_cu_874107ec4cuda3std3__45__cpo3endE:
	.zero		1
	.type		_ZN56_INTERNAL_f6e0bc40_25_fused_adam_cuda_kernel_cu_874107ec4cuda3std6ranges3__45__cpo4cendE,@object
	.size		_ZN56_INTERNAL_f6e0bc40_25_fused_adam_cuda_kernel_cu_874107ec4cuda3std6ranges3__45__cpo4cendE,(_ZN56_INTERNAL_f6e0bc40_25_fused_adam_cuda_kernel_cu_874107ec4cuda3std3__45__cpo4rendE - _ZN56_INTERNAL_f6e0bc40_25_fused_adam_cuda_kernel_cu_874107ec4cuda3std6ranges3__45__cpo4cendE)
_ZN56_INTERNAL_f6e0bc40_25_fused_adam_cuda_kernel_cu_874107ec4cuda3std6ranges3__45__cpo4cendE:
	.zero		1
	.type		_ZN56_INTERNAL_f6e0bc40_25_fused_adam_cuda_kernel_cu_874107ec4cuda3std3__45__cpo4rendE,@object
	.size		_ZN56_INTERNAL_f6e0bc40_25_fused_adam_cuda_kernel_cu_874107ec4cuda3std3__45__cpo4rendE,(_ZN56_INTERNAL_f6e0bc40_25_fused_adam_cuda_kernel_cu_874107ec4cuda3std6ranges3__45__cpo4prevE - _ZN56_INTERNAL_f6e0bc40_25_fused_adam_cuda_kernel_cu_874107ec4cuda3std3__45__cpo4rendE)
_ZN56_INTERNAL_f6e0bc40_25_fused_adam_cuda_kernel_cu_874107ec4cuda3std3__45__cpo4rendE:
	.zero		1
	.type		_ZN56_INTERNAL_f6e0bc40_25_fused_adam_cuda_kernel_cu_874107ec4cuda3std6ranges3__45__cpo4prevE,@object
	.size		_ZN56_INTERNAL_f6e0bc40_25_fused_adam_cuda_kernel_cu_874107ec4cuda3std6ranges3__45__cpo4prevE,(_ZN56_INTERNAL_f6e0bc40_25_fused_adam_cuda_kernel_cu_874107ec4cuda3std6ranges3__45__cpo9iter_moveE - _ZN56_INTERNAL_f6e0bc40_25_fused_adam_cuda_kernel_cu_874107ec4cuda3std6ranges3__45__cpo4prevE)
_ZN56_INTERNAL_f6e0bc40_25_fused_adam_cuda_kernel_cu_874107ec4cuda3std6ranges3__45__cpo4prevE:
	.zero		1
	.type		_ZN56_INTERNAL_f6e0bc40_25_fused_adam_cuda_kernel_cu_874107ec4cuda3std6ranges3__45__cpo9iter_moveE,@object
	.size		_ZN56_INTERNAL_f6e0bc40_25_fused_adam_cuda_kernel_cu_874107ec4cuda3std6ranges3__45__cpo9iter_moveE,(.L_13 - _ZN56_INTERNAL_f6e0bc40_25_fused_adam_cuda_kernel_cu_874107ec4cuda3std6ranges3__45__cpo9iter_moveE)
_ZN56_INTERNAL_f6e0bc40_25_fused_adam_cuda_kernel_cu_874107ec4cuda3std6ranges3__45__cpo9iter_moveE:
	.zero		1
.L_13:
